	.target	sm_90a

	.elftype	@"ET_EXEC"


//--------------------- .note.nv.tkinfo           --------------------------
	.section	.note.nv.tkinfo,"",@"SHT_NOTE"
	.sectionflags	@"SHF_NOTE_NV_TKINFO"
	.tkinfo
        /*0018*/ 	.word	0x00000002
        /*0030*/ 	.string	""
        /*0030*/ 	.string	"ptxas"
        /*0030*/ 	.string	"Cuda compilation tools, release 13.0, V13.0.88"
        /*0030*/ 	.string	"Build cuda_13.0.r13.0/compiler.36424714_0"
        /*0030*/ 	.string	"-v  -suppress-debug-info  -lineinfo  -arch sm_90a "



//--------------------- .note.nv.cuinfo           --------------------------
	.section	.note.nv.cuinfo,"",@"SHT_NOTE"
	.sectionflags	@"SHF_NOTE_NV_CUINFO"
        /*0018*/ 	.short	0x0002
        /*001a*/ 	.short	0x005a
        /*001c*/ 	.short	0x0082
	.zero		2


//--------------------- .nv.info                  --------------------------
	.section	.nv.info,"",@"SHT_CUDA_INFO"
	.align	4


	//----- nvinfo : EIATTR_REGCOUNT
	.align		4
        /*0000*/ 	.byte	0x04, 0x2f
        /*0002*/ 	.short	(.L_1 - .L_0)
	.align		4
.L_0:
        /*0004*/ 	.word	index@(matmul_kernel)
        /*0008*/ 	.word	0x000000ff


	//----- nvinfo : EIATTR_FRAME_SIZE
	.align		4
.L_1:
        /*000c*/ 	.byte	0x04, 0x11
        /*000e*/ 	.short	(.L_3 - .L_2)
	.align		4
.L_2:
        /*0010*/ 	.word	index@(matmul_kernel)
        /*0014*/ 	.word	0x00001d78


	//----- nvinfo : EIATTR_MIN_STACK_SIZE
	.align		4
.L_3:
        /*0018*/ 	.byte	0x04, 0x12
        /*001a*/ 	.short	(.L_5 - .L_4)
	.align		4
.L_4:
        /*001c*/ 	.word	index@(matmul_kernel)
        /*0020*/ 	.word	0x00001d78
.L_5:


//--------------------- .nv.compat                --------------------------
	.section	.nv.compat,"",@"SHT_CUDA_COMPAT_INFO"
	.align	4
        /*0000*/ 	.byte	0x02, 0x09, 0x01, 0x00, 0x02, 0x02, 0x04, 0x00, 0x02, 0x05, 0x05, 0x00, 0x03, 0x07, 0x01, 0x01
        /*0010*/ 	.byte	0x02, 0x03, 0x00, 0x00, 0x02, 0x06, 0x01, 0x00, 0x04, 0x0b, 0x08, 0x00, 0x00, 0x00, 0x00, 0x00
        /*0020*/ 	.byte	0x00, 0x00, 0x00, 0x00


//--------------------- .nv.info.matmul_kernel    --------------------------
	.section	.nv.info.matmul_kernel,"",@"SHT_CUDA_INFO"
	.sectionflags	@""
	.align	4


	//----- nvinfo : EIATTR_CUDA_API_VERSION
	.align		4
        /*0000*/ 	.byte	0x04, 0x37
        /*0002*/ 	.short	(.L_7 - .L_6)
.L_6:
        /*0004*/ 	.word	0x00000082


	//----- nvinfo : EIATTR_KPARAM_INFO
	.align		4
.L_7:
        /*0008*/ 	.byte	0x04, 0x17
        /*000a*/ 	.short	(.L_9 - .L_8)
.L_8:
        /*000c*/ 	.word	0x00000000
        /*0010*/ 	.short	0x000d
        /*0012*/ 	.short	0x0048
        /*0014*/ 	.byte	0x00, 0xf4, 0x21, 0x00


	//----- nvinfo : EIATTR_KPARAM_INFO
	.align		4
.L_9:
        /*0018*/ 	.byte	0x04, 0x17
        /*001a*/ 	.short	(.L_11 - .L_10)
.L_10:
        /*001c*/ 	.word	0x00000000
        /*0020*/ 	.short	0x000c
        /*0022*/ 	.short	0x0040
        /*0024*/ 	.byte	0x00, 0xf4, 0x21, 0x00


	//----- nvinfo : EIATTR_KPARAM_INFO
	.align		4
.L_11:
        /*0028*/ 	.byte	0x04, 0x17
        /*002a*/ 	.short	(.L_13 - .L_12)
.L_12:
        /*002c*/ 	.word	0x00000000
        /*0030*/ 	.short	0x000b
        /*0032*/ 	.short	0x0038
        /*0034*/ 	.byte	0x00, 0xf0, 0x11, 0x00


	//----- nvinfo : EIATTR_KPARAM_INFO
	.align		4
.L_13:
        /*0038*/ 	.byte	0x04, 0x17
        /*003a*/ 	.short	(.L_15 - .L_14)
.L_14:
        /*003c*/ 	.word	0x00000000
        /*0040*/ 	.short	0x000a
        /*0042*/ 	.short	0x0034
        /*0044*/ 	.byte	0x00, 0xf0, 0x11, 0x00


	//----- nvinfo : EIATTR_KPARAM_INFO
	.align		4
.L_15:
        /*0048*/ 	.byte	0x04, 0x17
        /*004a*/ 	.short	(.L_17 - .L_16)
.L_16:
        /*004c*/ 	.word	0x00000000
        /*0050*/ 	.short	0x0009
        /*0052*/ 	.short	0x0030
        /*0054*/ 	.byte	0x00, 0xf0, 0x11, 0x00


	//----- nvinfo : EIATTR_KPARAM_INFO
	.align		4
.L_17:
        /*0058*/ 	.byte	0x04, 0x17
        /*005a*/ 	.short	(.L_19 - .L_18)
.L_18:
        /*005c*/ 	.word	0x00000000
        /*0060*/ 	.short	0x0008
        /*0062*/ 	.short	0x002c
        /*0064*/ 	.byte	0x00, 0xf0, 0x11, 0x00


	//----- nvinfo : EIATTR_KPARAM_INFO
	.align		4
.L_19:
        /*0068*/ 	.byte	0x04, 0x17
        /*006a*/ 	.short	(.L_21 - .L_20)
.L_20:
        /*006c*/ 	.word	0x00000000
        /*0070*/ 	.short	0x0007
        /*0072*/ 	.short	0x0028
        /*0074*/ 	.byte	0x00, 0xf0, 0x11, 0x00


	//----- nvinfo : EIATTR_KPARAM_INFO
	.align		4
.L_21:
        /*0078*/ 	.byte	0x04, 0x17
        /*007a*/ 	.short	(.L_23 - .L_22)
.L_22:
        /*007c*/ 	.word	0x00000000
        /*0080*/ 	.short	0x0006
        /*0082*/ 	.short	0x0024
        /*0084*/ 	.byte	0x00, 0xf0, 0x11, 0x00


	//----- nvinfo : EIATTR_KPARAM_INFO
	.align		4
.L_23:
        /*0088*/ 	.byte	0x04, 0x17
        /*008a*/ 	.short	(.L_25 - .L_24)
.L_24:
        /*008c*/ 	.word	0x00000000
        /*0090*/ 	.short	0x0005
        /*0092*/ 	.short	0x0020
        /*0094*/ 	.byte	0x00, 0xf0, 0x11, 0x00


	//----- nvinfo : EIATTR_KPARAM_INFO
	.align		4
.L_25:
        /*0098*/ 	.byte	0x04, 0x17
        /*009a*/ 	.short	(.L_27 - .L_26)
.L_26:
        /*009c*/ 	.word	0x00000000
        /*00a0*/ 	.short	0x0004
        /*00a2*/ 	.short	0x001c
        /*00a4*/ 	.byte	0x00, 0xf0, 0x11, 0x00


	//----- nvinfo : EIATTR_KPARAM_INFO
	.align		4
.L_27:
        /*00a8*/ 	.byte	0x04, 0x17
        /*00aa*/ 	.short	(.L_29 - .L_28)
.L_28:
        /*00ac*/ 	.word	0x00000000
        /*00b0*/ 	.short	0x0003
        /*00b2*/ 	.short	0x0018
        /*00b4*/ 	.byte	0x00, 0xf0, 0x11, 0x00


	//----- nvinfo : EIATTR_KPARAM_INFO
	.align		4
.L_29:
        /*00b8*/ 	.byte	0x04, 0x17
        /*00ba*/ 	.short	(.L_31 - .L_30)
.L_30:
        /*00bc*/ 	.word	0x00000000
        /*00c0*/ 	.short	0x0002
        /*00c2*/ 	.short	0x0010
        /*00c4*/ 	.byte	0x00, 0xf4, 0x21, 0x00


	//----- nvinfo : EIATTR_KPARAM_INFO
	.align		4
.L_31:
        /*00c8*/ 	.byte	0x04, 0x17
        /*00ca*/ 	.short	(.L_33 - .L_32)
.L_32:
        /*00cc*/ 	.word	0x00000000
        /*00d0*/ 	.short	0x0001
        /*00d2*/ 	.short	0x0008
        /*00d4*/ 	.byte	0x00, 0xf4, 0x21, 0x00


	//----- nvinfo : EIATTR_KPARAM_INFO
	.align		4
.L_33:
        /*00d8*/ 	.byte	0x04, 0x17
        /*00da*/ 	.short	(.L_35 - .L_34)
.L_34:
        /*00dc*/ 	.word	0x00000000
        /*00e0*/ 	.short	0x0000
        /*00e2*/ 	.short	0x0000
        /*00e4*/ 	.byte	0x00, 0xf4, 0x21, 0x00


	//----- nvinfo : EIATTR_SPARSE_MMA_MASK
	.align		4
.L_35:
        /*00e8*/ 	.byte	0x03, 0x50
        /*00ea*/ 	.short	0x0000


	//----- nvinfo : EIATTR_MAXREG_COUNT
	.align		4
        /*00ec*/ 	.byte	0x03, 0x1b
        /*00ee*/ 	.short	0x00ff


	//----- nvinfo : EIATTR_NUM_BARRIERS
	.align		4
        /*00f0*/ 	.byte	0x02, 0x4c
        /*00f2*/ 	.byte	0x01
	.zero		1


	//----- nvinfo : EIATTR_ANNOTATIONS
	.align		4
        /*00f4*/ 	.byte	0x04, 0x55
        /*00f6*/ 	.short	(.L_37 - .L_36)


	//   ....[0]....
.L_36:
        /*00f8*/ 	.word	0x00000001
        /*00fc*/ 	.byte	0x70, 0x07, 0x00, 0x00, 0x01, 0x00, 0x00, 0x00, 0xa0, 0x07, 0x00, 0x00, 0x01, 0x00, 0x00, 0x00
        /* <DEDUP_REMOVED lines=2933> */
        /*b85c*/ 	.byte	0x60, 0xf2, 0x02, 0x00


	//----- nvinfo : EIATTR_MERCURY_ISA_VERSION
	.align		4
.L_37:
        /*b860*/ 	.byte	0x03, 0x5f
        /*b862*/ 	.short	0x0101


	//----- nvinfo : EIATTR_EXIT_INSTR_OFFSETS
	.align		4
        /*b864*/ 	.byte	0x04, 0x1c
        /*b866*/ 	.short	(.L_39 - .L_38)


	//   ....[0]....
.L_38:
        /*b868*/ 	.word	0x00031ce0


	//   ....[1]....
        /*b86c*/ 	.word	0x00031d10


	//----- nvinfo : EIATTR_REQNTID
	.align		4
.L_39:
        /*b870*/ 	.byte	0x04, 0x10
        /*b872*/ 	.short	(.L_41 - .L_40)
.L_40:
        /*b874*/ 	.word	0x00000080
        /*b878*/ 	.word	0x00000001
        /*b87c*/ 	.word	0x00000001


	//----- nvinfo : EIATTR_CBANK_PARAM_SIZE
	.align		4
.L_41:
        /*b880*/ 	.byte	0x03, 0x19
        /*b882*/ 	.short	0x0050


	//----- nvinfo : EIATTR_PARAM_CBANK
	.align		4
        /*b884*/ 	.byte	0x04, 0x0a
        /*b886*/ 	.short	(.L_43 - .L_42)
	.align		4
.L_42:
        /*b888*/ 	.word	index@(.nv.constant0.matmul_kernel)
        /*b88c*/ 	.short	0x0210
        /*b88e*/ 	.short	0x0050


	//----- nvinfo : EIATTR_SW_WAR
	.align		4
.L_43:
        /*b890*/ 	.byte	0x04, 0x36
        /*b892*/ 	.short	(.L_45 - .L_44)
.L_44:
        /*b894*/ 	.word	0x00000008
.L_45:


//--------------------- .nv.callgraph             --------------------------
	.section	.nv.callgraph,"",@"SHT_CUDA_CALLGRAPH"
	.align	4
	.sectionentsize	8
	.align		4
        /*0000*/ 	.word	0x00000000
	.align		4
        /*0004*/ 	.word	0xffffffff
	.align		4
        /*0008*/ 	.word	0x00000000
	.align		4
        /*000c*/ 	.word	0xfffffffe
	.align		4
        /*0010*/ 	.word	0x00000000
	.align		4
        /*0014*/ 	.word	0xfffffffd
	.align		4
        /*0018*/ 	.word	0x00000000
	.align		4
        /*001c*/ 	.word	0xfffffffc


//--------------------- .text.matmul_kernel       --------------------------
	.section	.text.matmul_kernel,"ax",@progbits
	.align	128
        .global         matmul_kernel
        .type           matmul_kernel,@function
        .size           matmul_kernel,(.L_x_3 - matmul_kernel)
        .other          matmul_kernel,@"STO_CUDA_ENTRY STV_DEFAULT"
matmul_kernel:
.text.matmul_kernel:
[----:B------:R-:W0:Y:S08]  /*0000*/  LDC R1, c[0x0][0x28] ;  /* 0x00000a00ff017b82 */ /* 0x000e300000000800 */
[----:B------:R-:W1:Y:S01]  /*0010*/  LDC.64 R2, c[0x0][0x228] ;  /* 0x00008a00ff027b82 */ /* 0x000e620000000a00 */
[----:B------:R-:W2:Y:S01]  /*0020*/  S2R R7, SR_CTAID.X ;  /* 0x0000000000077919 */ /* 0x000ea20000002500 */
[----:B0-----:R-:W-:Y:S01]  /*0030*/  VIADD R1, R1, 0xffffe288 ;  /* 0xffffe28801017836 */ /* 0x001fe20000000000 */
[----:B------:R-:W-:Y:S01]  /*0040*/  ULDC.64 UR60, c[0x0][0x208] ;  /* 0x00008200003c7ab9 */ /* 0x000fe20000000a00 */
[----:B------:R-:W-:Y:S01]  /*0050*/  CS2R R32, SRZ ;  /* 0x0000000000207805 */ /* 0x000fe2000001ff00 */
[----:B------:R-:W0:Y:S01]  /*0060*/  S2R R25, SR_TID.X ;  /* 0x0000000000197919 */ /* 0x000e220000002100 */
[----:B------:R-:W-:-:S02]  /*0070*/  CS2R R34, SRZ ;  /* 0x0000000000227805 */ /* 0x000fc4000001ff00 */
[----:B------:R-:W-:Y:S01]  /*0080*/  CS2R R56, SRZ ;  /* 0x0000000000387805 */ /* 0x000fe2000001ff00 */
[----:B------:R-:W3:Y:S01]  /*0090*/  LDC R24, c[0x0][0x230] ;  /* 0x00008c00ff187b82 */ /* 0x000ee20000000800 */
[----:B------:R-:W-:Y:S02]  /*00a0*/  CS2R R58, SRZ ;  /* 0x00000000003a7805 */ /* 0x000fe4000001ff00 */
[----:B------:R-:W-:Y:S02]  /*00b0*/  CS2R R44, SRZ ;  /* 0x00000000002c7805 */ /* 0x000fe4000001ff00 */
[----:B------:R-:W-:Y:S02]  /*00c0*/  CS2R R46, SRZ ;  /* 0x00000000002e7805 */ /* 0x000fe4000001ff00 */
[----:B------:R-:W-:Y:S02]  /*00d0*/  CS2R R48, SRZ ;  /* 0x0000000000307805 */ /* 0x000fe4000001ff00 */
[----:B------:R-:W-:-:S02]  /*00e0*/  CS2R R50, SRZ ;  /* 0x0000000000327805 */ /* 0x000fc4000001ff00 */
[----:B------:R-:W-:Y:S02]  /*00f0*/  CS2R R52, SRZ ;  /* 0x0000000000347805 */ /* 0x000fe4000001ff00 */
        /* <DEDUP_REMOVED lines=8> */
[----:B------:R-:W-:Y:S01]  /*0180*/  CS2R R70, SRZ ;  /* 0x0000000000467805 */ /* 0x000fe2000001ff00 */
[----:B-1----:R-:W-:Y:S01]  /*0190*/  VIADD R0, R3, 0x1f ;  /* 0x0000001f03007836 */ /* 0x002fe20000000000 */
[----:B------:R-:W-:Y:S02]  /*01a0*/  CS2R R64, SRZ ;  /* 0x0000000000407805 */ /* 0x000fe4000001ff00 */
[----:B------:R-:W-:-:S02]  /*01b0*/  CS2R R66, SRZ ;  /* 0x0000000000427805 */ /* 0x000fc4000001ff00 */
[----:B------:R-:W-:Y:S02]  /*01c0*/  CS2R R84, SRZ ;  /* 0x0000000000547805 */ /* 0x000fe4000001ff00 */
[----:B------:R-:W-:Y:S02]  /*01d0*/  CS2R R86, SRZ ;  /* 0x0000000000567805 */ /* 0x000fe4000001ff00 */
[----:B------:R-:W-:Y:S02]  /*01e0*/  SHF.R.S32.HI R5, RZ, 0x1f, R0 ;  /* 0x0000001fff057819 */ /* 0x000fe40000011400 */
[----:B------:R-:W-:Y:S02]  /*01f0*/  CS2R R20, SRZ ;  /* 0x0000000000147805 */ /* 0x000fe4000001ff00 */
[----:B------:R-:W-:Y:S01]  /*0200*/  CS2R R22, SRZ ;  /* 0x0000000000167805 */ /* 0x000fe2000001ff00 */
[----:B---3--:R-:W-:Y:S01]  /*0210*/  VIADD R24, R24, 0x7f ;  /* 0x0000007f18187836 */ /* 0x008fe20000000000 */
[----:B------:R-:W-:-:S02]  /*0220*/  LEA.HI R5, R5, R0, RZ, 0x5 ;  /* 0x0000000005057211 */ /* 0x000fc400078f28ff */
[----:B------:R-:W-:Y:S02]  /*0230*/  CS2R R16, SRZ ;  /* 0x0000000000107805 */ /* 0x000fe4000001ff00 */
[----:B--2---:R-:W-:Y:S02]  /*0240*/  IABS R10, R7 ;  /* 0x00000007000a7213 */ /* 0x004fe40000000000 */
[----:B------:R-:W-:Y:S02]  /*0250*/  CS2R R18, SRZ ;  /* 0x0000000000127805 */ /* 0x000fe4000001ff00 */
[----:B------:R-:W-:Y:S02]  /*0260*/  SHF.R.S32.HI R5, RZ, 0x5, R5 ;  /* 0x00000005ff057819 */ /* 0x000fe40000011405 */
[----:B------:R-:W-:Y:S02]  /*0270*/  CS2R R14, SRZ ;  /* 0x00000000000e7805 */ /* 0x000fe4000001ff00 */
[----:B0-----:R-:W-:Y:S01]  /*0280*/  LOP3.LUT R153, R25, 0x7f, RZ, 0xc0, !PT ;  /* 0x0000007f19997812 */ /* 0x001fe200078ec0ff */
[----:B------:R-:W-:-:S05]  /*0290*/  IMAD.SHL.U32 R6, R5, 0x8, RZ ;  /* 0x0000000805067824 */ /* 0x000fca00078e00ff */
[-C--:B------:R-:W-:Y:S02]  /*02a0*/  IABS R9, R6.reuse ;  /* 0x0000000600097213 */ /* 0x080fe40000000000 */
[----:B------:R-:W-:Y:S02]  /*02b0*/  IABS R12, R6 ;  /* 0x00000006000c7213 */ /* 0x000fe40000000000 */
[----:B------:R-:W0:Y:S08]  /*02c0*/  I2F.RP R0, R9 ;  /* 0x0000000900007306 */ /* 0x000e300000209400 */
[----:B0-----:R-:W0:Y:S02]  /*02d0*/  MUFU.RCP R0, R0 ;  /* 0x0000000000007308 */ /* 0x001e240000001000 */
[----:B0-----:R-:W-:-:S02]  /*02e0*/  VIADD R4, R0, 0xffffffe ;  /* 0x0ffffffe00047836 */ /* 0x001fc40000000000 */
[----:B------:R-:W-:-:S04]  /*02f0*/  IMAD.MOV R0, RZ, RZ, -R12 ;  /* 0x000000ffff007224 */ /* 0x000fc800078e0a0c */
[----:B------:R0:W1:Y:S02]  /*0300*/  F2I.FTZ.U32.TRUNC.NTZ R5, R4 ;  /* 0x0000000400057305 */ /* 0x000064000021f000 */
[----:B0-----:R-:W-:Y:S02]  /*0310*/  IMAD.MOV.U32 R4, RZ, RZ, RZ ;  /* 0x000000ffff047224 */ /* 0x001fe400078e00ff */
[----:B-1----:R-:W-:-:S04]  /*0320*/  IMAD.MOV R8, RZ, RZ, -R5 ;  /* 0x000000ffff087224 */ /* 0x002fc800078e0a05 */
[----:B------:R-:W-:Y:S02]  /*0330*/  IMAD R11, R8, R9, RZ ;  /* 0x00000009080b7224 */ /* 0x000fe400078e02ff */
[----:B------:R-:W-:Y:S02]  /*0340*/  IMAD.MOV.U32 R8, RZ, RZ, R10 ;  /* 0x000000ffff087224 */ /* 0x000fe400078e000a */
[----:B------:R-:W-:-:S06]  /*0350*/  IMAD.HI.U32 R5, R5, R11, R4 ;  /* 0x0000000b05057227 */ /* 0x000fcc00078e0004 */
[----:B------:R-:W-:-:S04]  /*0360*/  IMAD.HI.U32 R5, R5, R8, RZ ;  /* 0x0000000805057227 */ /* 0x000fc800078e00ff */
[----:B------:R-:W-:-:S05]  /*0370*/  IMAD R0, R5, R0, R8 ;  /* 0x0000000005007224 */ /* 0x000fca00078e0208 */
[----:B------:R-:W-:-:S13]  /*0380*/  ISETP.GT.U32.AND P1, PT, R9, R0, PT ;  /* 0x000000000900720c */ /* 0x000fda0003f24070 */
[----:B------:R-:W-:Y:S02]  /*0390*/  @!P1 IMAD.IADD R0, R0, 0x1, -R9 ;  /* 0x0000000100009824 */ /* 0x000fe400078e0a09 */
[----:B------:R-:W-:Y:S01]  /*03a0*/  @!P1 VIADD R5, R5, 0x1 ;  /* 0x0000000105059836 */ /* 0x000fe20000000000 */
[----:B------:R-:W-:Y:S02]  /*03b0*/  ISETP.NE.AND P1, PT, R6, RZ, PT ;  /* 0x000000ff0600720c */ /* 0x000fe40003f25270 */
[----:B------:R-:W-:Y:S02]  /*03c0*/  ISETP.GE.U32.AND P0, PT, R0, R9, PT ;  /* 0x000000090000720c */ /* 0x000fe40003f06070 */
[----:B------:R-:W-:-:S04]  /*03d0*/  LOP3.LUT R0, R7, R6, RZ, 0x3c, !PT ;  /* 0x0000000607007212 */ /* 0x000fc800078e3cff */
[----:B------:R-:W-:Y:S01]  /*03e0*/  ISETP.GE.AND P2, PT, R0, RZ, PT ;  /* 0x000000ff0000720c */ /* 0x000fe20003f46270 */
[----:B------:R-:W-:-:S06]  /*03f0*/  VIADD R0, R2, 0x1ff ;  /* 0x000001ff02007836 */ /* 0x000fcc0000000000 */
[----:B------:R-:W-:-:S04]  /*0400*/  @P0 VIADD R5, R5, 0x1 ;  /* 0x0000000105050836 */ /* 0x000fc80000000000 */
[----:B------:R-:W-:Y:S01]  /*0410*/  IMAD.MOV.U32 R4, RZ, RZ, R5 ;  /* 0x000000ffff047224 */ /* 0x000fe200078e0005 */
[----:B------:R-:W-:-:S03]  /*0420*/  SHF.R.S32.HI R5, RZ, 0x1f, R0 ;  /* 0x0000001fff057819 */ /* 0x000fc60000011400 */
[----:B------:R-:W-:Y:S01]  /*0430*/  @!P2 IMAD.MOV R4, RZ, RZ, -R4 ;  /* 0x000000ffff04a224 */ /* 0x000fe200078e0a04 */
[----:B------:R-:W-:Y:S02]  /*0440*/  @!P1 LOP3.LUT R4, RZ, R6, RZ, 0x33, !PT ;  /* 0x00000006ff049212 */ /* 0x000fe400078e33ff */
[----:B------:R-:W-:-:S03]  /*0450*/  LEA.HI R5, R5, R0, RZ, 0x9 ;  /* 0x0000000005057211 */ /* 0x000fc600078f48ff */
[----:B------:R-:W-:Y:S02]  /*0460*/  IMAD.SHL.U32 R26, R4, 0x8, RZ ;  /* 0x00000008041a7824 */ /* 0x000fe400078e00ff */
[----:B------:R-:W-:-:S03]  /*0470*/  IMAD.MOV R4, RZ, RZ, -R4 ;  /* 0x000000ffff047224 */ /* 0x000fc600078e0a04 */
[----:B------:R-:W-:Y:S01]  /*0480*/  LEA.HI.SX32 R5, R5, -R26, 0x17 ;  /* 0x8000001a05057211 */ /* 0x000fe200078fbaff */
[----:B------:R-:W-:-:S03]  /*0490*/  IMAD R8, R6, R4, R7 ;  /* 0x0000000406087224 */ /* 0x000fc600078e0207 */
[----:B------:R-:W-:Y:S02]  /*04a0*/  VIMNMX R13, R5, 0x8, PT ;  /* 0x00000008050d7848 */ /* 0x000fe40003fe0100 */
[----:B------:R-:W-:Y:S02]  /*04b0*/  IABS R11, R8 ;  /* 0x00000008000b7213 */ /* 0x000fe40000000000 */
[-C--:B------:R-:W-:Y:S02]  /*04c0*/  IABS R9, R13.reuse ;  /* 0x0000000d00097213 */ /* 0x080fe40000000000 */
[----:B------:R-:W-:Y:S02]  /*04d0*/  IABS R6, R13 ;  /* 0x0000000d00067213 */ /* 0x000fe40000000000 */
[----:B------:R-:W0:Y:S08]  /*04e0*/  I2F.RP R0, R9 ;  /* 0x0000000900007306 */ /* 0x000e300000209400 */
[----:B0-----:R-:W0:Y:S02]  /*04f0*/  MUFU.RCP R0, R0 ;  /* 0x0000000000007308 */ /* 0x001e240000001000 */
[----:B0-----:R-:W-:-:S02]  /*0500*/  VIADD R5, R0, 0xffffffe ;  /* 0x0ffffffe00057836 */ /* 0x001fc40000000000 */
[----:B------:R-:W-:Y:S02]  /*0510*/  IMAD.MOV R0, RZ, RZ, -R6 ;  /* 0x000000ffff007224 */ /* 0x000fe400078e0a06 */
[----:B------:R-:W0:Y:S02]  /*0520*/  S2R R6, SR_CgaCtaId ;  /* 0x0000000000067919 */ /* 0x000e240000008800 */
[----:B------:R-:W1:Y:S02]  /*0530*/  F2I.FTZ.U32.TRUNC.NTZ R5, R5 ;  /* 0x0000000500057305 */ /* 0x000e64000021f000 */
[----:B-1----:R-:W-:-:S04]  /*0540*/  IMAD.MOV R10, RZ, RZ, -R5 ;  /* 0x000000ffff0a7224 */ /* 0x002fc800078e0a05 */
[----:B------:R-:W-:-:S04]  /*0550*/  IMAD.MOV.U32 R4, RZ, RZ, R10 ;  /* 0x000000ffff047224 */ /* 0x000fc800078e000a */
[----:B------:R-:W-:Y:S02]  /*0560*/  IMAD R7, R4, R9, RZ ;  /* 0x0000000904077224 */ /* 0x000fe400078e02ff */
[----:B------:R-:W-:-:S04]  /*0570*/  IMAD.MOV.U32 R4, RZ, RZ, RZ ;  /* 0x000000ffff047224 */ /* 0x000fc800078e00ff */
[----:B------:R-:W-:Y:S01]  /*0580*/  IMAD.HI.U32 R4, R5, R7, R4 ;  /* 0x0000000705047227 */ /* 0x000fe200078e0004 */
[----:B------:R-:W-:-:S04]  /*0590*/  MOV R5, 0x400 ;  /* 0x0000040000057802 */ /* 0x000fc80000000f00 */
[----:B0-----:R-:W-:Y:S01]  /*05a0*/  LEA R152, R6, R5, 0x18 ;  /* 0x0000000506987211 */ /* 0x001fe200078ec0ff */
[----:B------:R-:W-:Y:S01]  /*05b0*/  IMAD.HI.U32 R4, R4, R11, RZ ;  /* 0x0000000b04047227 */ /* 0x000fe200078e00ff */
[----:B------:R-:W-:-:S03]  /*05c0*/  CS2R R6, SRZ ;  /* 0x0000000000067805 */ /* 0x000fc6000001ff00 */
[----:B------:R-:W-:Y:S01]  /*05d0*/  IMAD R0, R4, R0, R11 ;  /* 0x0000000004007224 */ /* 0x000fe200078e020b */
[----:B------:R-:W-:-:S04]  /*05e0*/  CS2R R10, SRZ ;  /* 0x00000000000a7805 */ /* 0x000fc8000001ff00 */
[----:B------:R-:W-:-:S13]  /*05f0*/  ISETP.GT.U32.AND P1, PT, R9, R0, PT ;  /* 0x000000000900720c */ /* 0x000fda0003f24070 */
[----:B------:R-:W-:Y:S02]  /*0600*/  @!P1 IMAD.IADD R0, R0, 0x1, -R9 ;  /* 0x0000000100009824 */ /* 0x000fe400078e0a09 */
[----:B------:R-:W-:Y:S01]  /*0610*/  @!P1 VIADD R4, R4, 0x1 ;  /* 0x0000000104049836 */ /* 0x000fe20000000000 */
[----:B------:R-:W-:Y:S02]  /*0620*/  ISETP.NE.AND P1, PT, R13, RZ, PT ;  /* 0x000000ff0d00720c */ /* 0x000fe40003f25270 */
[----:B------:R-:W-:Y:S02]  /*0630*/  ISETP.GE.U32.AND P0, PT, R0, R9, PT ;  /* 0x000000090000720c */ /* 0x000fe40003f06070 */
[----:B------:R-:W-:-:S04]  /*0640*/  LOP3.LUT R0, R8, R13, RZ, 0x3c, !PT ;  /* 0x0000000d08007212 */ /* 0x000fc800078e3cff */
[----:B------:R-:W-:-:S07]  /*0650*/  ISETP.GE.AND P2, PT, R0, RZ, PT ;  /* 0x000000ff0000720c */ /* 0x000fce0003f46270 */
[----:B------:R-:W-:Y:S01]  /*0660*/  @P0 VIADD R4, R4, 0x1 ;  /* 0x0000000104040836 */ /* 0x000fe20000000000 */
[----:B------:R-:W-:-:S03]  /*0670*/  ISETP.GE.AND P0, PT, R24, 0x80, PT ;  /* 0x000000801800780c */ /* 0x000fc60003f06270 */
[----:B------:R-:W-:-:S04]  /*0680*/  IMAD.MOV.U32 R0, RZ, RZ, R4 ;  /* 0x000000ffff007224 */ /* 0x000fc800078e0004 */
[----:B------:R-:W-:Y:S01]  /*0690*/  @!P2 IMAD.MOV R0, RZ, RZ, -R0 ;  /* 0x000000ffff00a224 */ /* 0x000fe200078e0a00 */
[----:B------:R-:W-:-:S05]  /*06a0*/  @!P1 LOP3.LUT R0, RZ, R13, RZ, 0x33, !PT ;  /* 0x0000000dff009212 */ /* 0x000fca00078e33ff */
[----:B------:R-:W-:Y:S02]  /*06b0*/  IMAD.MOV R4, RZ, RZ, -R0 ;  /* 0x000000ffff047224 */ /* 0x000fe400078e0a00 */
[----:B------:R-:W-:Y:S02]  /*06c0*/  IMAD.SHL.U32 R0, R0, 0x20, RZ ;  /* 0x0000002000007824 */ /* 0x000fe400078e00ff */
[----:B------:R-:W-:Y:S01]  /*06d0*/  IMAD R4, R13, R4, R8 ;  /* 0x000000040d047224 */ /* 0x000fe200078e0208 */
[----:B------:R-:W-:Y:S02]  /*06e0*/  CS2R R12, SRZ ;  /* 0x00000000000c7805 */ /* 0x000fe4000001ff00 */
[----:B------:R-:W-:Y:S01]  /*06f0*/  CS2R R8, SRZ ;  /* 0x0000000000087805 */ /* 0x000fe2000001ff00 */
[----:B------:R-:W-:Y:S02]  /*0700*/  VIADD R28, R0, 0x1 ;  /* 0x00000001001c7836 */ /* 0x000fe40000000000 */
[----:B------:R-:W-:Y:S01]  /*0710*/  IMAD.IADD R26, R26, 0x1, R4 ;  /* 0x000000011a1a7824 */ /* 0x000fe200078e0204 */
[----:B------:R-:W-:Y:S01]  /*0720*/  CS2R R4, SRZ ;  /* 0x0000000000047805 */ /* 0x000fe2000001ff00 */
[----:B------:R-:W-:-:S02]  /*0730*/  VIADD R36, R0, 0x2 ;  /* 0x0000000200247836 */ /* 0x000fc40000000000 */
[----:B------:R-:W-:Y:S02]  /*0740*/  IMAD R157, R26, 0x200, R153 ;  /* 0x000002001a9d7824 */ /* 0x000fe400078e0299 */
[C---:B------:R-:W-:Y:S02]  /*0750*/  VIADD R30, R0.reuse, 0x3 ;  /* 0x00000003001e7836 */ /* 0x040fe40000000000 */
[C---:B------:R-:W-:Y:S01]  /*0760*/  VIADD R156, R157.reuse, 0x80 ;  /* 0x000000809d9c7836 */ /* 0x040fe20000000000 */
[----:B------:R0:W-:Y:S01]  /*0770*/  STL [R1+0x1684], R157 ;  /* 0x0016849d01007387 */ /* 0x0001e20000100800 */
[C---:B------:R-:W-:Y:S02]  /*0780*/  VIADD R154, R157.reuse, 0x180 ;  /* 0x000001809d9a7836 */ /* 0x040fe40000000000 */
[----:B------:R-:W-:Y:S01]  /*0790*/  VIADD R155, R157, 0x100 ;  /* 0x000001009d9b7836 */ /* 0x000fe20000000000 */
[----:B------:R0:W-:Y:S01]  /*07a0*/  STL [R1+0x1688], R156 ;  /* 0x0016889c01007387 */ /* 0x0001e20000100800 */
[----:B------:R-:W-:-:S02]  /*07b0*/  VIADD R38, R0, 0x4 ;  /* 0x0000000400267836 */ /* 0x000fc40000000000 */
[C---:B------:R-:W-:Y:S01]  /*07c0*/  VIADD R40, R0.reuse, 0x5 ;  /* 0x0000000500287836 */ /* 0x040fe20000000000 */
[----:B------:R0:W-:Y:S01]  /*07d0*/  STL [R1+0x1690], R154 ;  /* 0x0016909a01007387 */ /* 0x0001e20000100800 */
[C---:B------:R-:W-:Y:S02]  /*07e0*/  VIADD R42, R0.reuse, 0x6 ;  /* 0x00000006002a7836 */ /* 0x040fe40000000000 */
[C---:B------:R-:W-:Y:S01]  /*07f0*/  VIADD R72, R0.reuse, 0x7 ;  /* 0x0000000700487836 */ /* 0x040fe20000000000 */
[----:B------:R0:W-:Y:S01]  /*0800*/  STL [R1+0x168c], R155 ;  /* 0x00168c9b01007387 */ /* 0x0001e20000100800 */
[C---:B------:R-:W-:Y:S02]  /*0810*/  VIADD R73, R0.reuse, 0x8 ;  /* 0x0000000800497836 */ /* 0x040fe40000000000 */
[C---:B------:R-:W-:Y:S02]  /*0820*/  VIADD R74, R0.reuse, 0x9 ;  /* 0x00000009004a7836 */ /* 0x040fe40000000000 */
[----:B------:R-:W-:-:S02]  /*0830*/  VIADD R75, R0, 0xa ;  /* 0x0000000a004b7836 */ /* 0x000fc40000000000 */
[C---:B------:R-:W-:Y:S02]  /*0840*/  VIADD R76, R0.reuse, 0xb ;  /* 0x0000000b004c7836 */ /* 0x040fe40000000000 */
[C---:B------:R-:W-:Y:S02]  /*0850*/  VIADD R77, R0.reuse, 0xc ;  /* 0x0000000c004d7836 */ /* 0x040fe40000000000 */
[C---:B------:R-:W-:Y:S02]  /*0860*/  VIADD R78, R0.reuse, 0xd ;  /* 0x0000000d004e7836 */ /* 0x040fe40000000000 */
        /* <DEDUP_REMOVED lines=17> */
[----:B------:R-:W-:Y:S01]  /*0980*/  VIADD R100, R0, 0x1f ;  /* 0x0000001f00647836 */ /* 0x000fe20000000000 */
[----:B0-----:R-:W-:Y:S06]  /*0990*/  @!P0 BRA `(.L_x_0) ;  /* 0x000002e400d88947 */ /* 0x001fec0003800000 */
[----:B------:R-:W-:Y:S01]  /*09a0*/  IABS R14, R2 ;  /* 0x00000002000e7213 */ /* 0x000fe20000000000 */
[----:B------:R-:W0:Y:S01]  /*09b0*/  LDC.64 R188, c[0x0][0x210] ;  /* 0x00008400ffbc7b82 */ /* 0x000e220000000a00 */
[----:B------:R-:W-:Y:S02]  /*09c0*/  IABS R4, R3 ;  /* 0x0000000300047213 */ /* 0x000fe40000000000 */
[----:B------:R-:W-:Y:S01]  /*09d0*/  CS2R R136, SRZ ;  /* 0x0000000000887805 */ /* 0x000fe2000001ff00 */
[----:B------:R-:W1:Y:S01]  /*09e0*/  I2F.RP R5, R14 ;  /* 0x0000000e00057306 */ /* 0x000e620000209400 */
[----:B------:R-:W-:Y:S02]  /*09f0*/  IABS R11, R157 ;  /* 0x0000009d000b7213 */ /* 0x000fe40000000000 */
[----:B------:R-:W-:Y:S02]  /*0a00*/  CS2R R138, SRZ ;  /* 0x00000000008a7805 */ /* 0x000fe4000001ff00 */
[----:B------:R-:W-:-:S02]  /*0a10*/  IABS R12, R156 ;  /* 0x0000009c000c7213 */ /* 0x000fc40000000000 */
[----:B------:R-:W-:Y:S02]  /*0a20*/  CS2R R140, SRZ ;  /* 0x00000000008c7805 */ /* 0x000fe4000001ff00 */
[----:B------:R-:W-:Y:S02]  /*0a30*/  IABS R15, R155 ;  /* 0x0000009b000f7213 */ /* 0x000fe40000000000 */
[----:B------:R-:W-:Y:S02]  /*0a40*/  CS2R R142, SRZ ;  /* 0x00000000008e7805 */ /* 0x000fe4000001ff00 */
[----:B------:R-:W-:Y:S01]  /*0a50*/  IABS R16, R154 ;  /* 0x0000009a00107213 */ /* 0x000fe20000000000 */
[----:B------:R-:W2:Y:S01]  /*0a60*/  I2F.RP R8, R4 ;  /* 0x0000000400087306 */ /* 0x000ea20000209400 */
[----:B------:R-:W-:Y:S02]  /*0a70*/  IABS R19, R26 ;  /* 0x0000001a00137213 */ /* 0x000fe40000000000 */
[----:B------:R-:W-:-:S02]  /*0a80*/  CS2R R144, SRZ ;  /* 0x0000000000907805 */ /* 0x000fc4000001ff00 */
[----:B------:R-:W-:Y:S02]  /*0a90*/  IABS R21, R27 ;  /* 0x0000001b00157213 */ /* 0x000fe40000000000 */
[----:B------:R-:W-:Y:S02]  /*0aa0*/  CS2R R146, SRZ ;  /* 0x0000000000927805 */ /* 0x000fe4000001ff00 */
[----:B------:R-:W-:Y:S02]  /*0ab0*/  ISETP.GE.AND P5, PT, R100, RZ, PT ;  /* 0x000000ff6400720c */ /* 0x000fe40003fa6270 */
[----:B------:R-:W-:Y:S02]  /*0ac0*/  CS2R R148, SRZ ;  /* 0x0000000000947805 */ /* 0x000fe4000001ff00 */
[----:B------:R-:W-:Y:S01]  /*0ad0*/  IABS R23, R29 ;  /* 0x0000001d00177213 */ /* 0x000fe20000000000 */
[----:B-1----:R-:W1:Y:S01]  /*0ae0*/  MUFU.RCP R5, R5 ;  /* 0x0000000500057308 */ /* 0x002e620000001000 */
[----:B------:R-:W-:-:S02]  /*0af0*/  IABS R35, R41 ;  /* 0x0000002900237213 */ /* 0x000fc40000000000 */
[----:B------:R-:W-:Y:S02]  /*0b00*/  CS2R R150, SRZ ;  /* 0x0000000000967805 */ /* 0x000fe4000001ff00 */
[----:B------:R-:W-:Y:S02]  /*0b10*/  IABS R33, R39 ;  /* 0x0000002700217213 */ /* 0x000fe40000000000 */
[----:B------:R-:W-:Y:S02]  /*0b20*/  CS2R R120, SRZ ;  /* 0x0000000000787805 */ /* 0x000fe4000001ff00 */
[----:B------:R-:W-:Y:S02]  /*0b30*/  IABS R45, R89 ;  /* 0x00000059002d7213 */ /* 0x000fe40000000000 */
[----:B------:R-:W-:Y:S02]  /*0b40*/  CS2R R122, SRZ ;  /* 0x00000000007a7805 */ /* 0x000fe4000001ff00 */
[----:B------:R-:W-:Y:S01]  /*0b50*/  IABS R49, R79 ;  /* 0x0000004f00317213 */ /* 0x000fe20000000000 */
[----:B--2---:R-:W2:Y:S01]  /*0b60*/  MUFU.RCP R8, R8 ;  /* 0x0000000800087308 */ /* 0x004ea20000001000 */
[----:B------:R-:W-:-:S02]  /*0b70*/  IABS R51, R78 ;  /* 0x0000004e00337213 */ /* 0x000fc40000000000 */
[----:B------:R-:W-:Y:S02]  /*0b80*/  CS2R R124, SRZ ;  /* 0x00000000007c7805 */ /* 0x000fe4000001ff00 */
[----:B------:R-:W-:Y:S02]  /*0b90*/  IABS R53, R77 ;  /* 0x0000004d00357213 */ /* 0x000fe40000000000 */
[----:B------:R-:W-:Y:S02]  /*0ba0*/  CS2R R126, SRZ ;  /* 0x00000000007e7805 */ /* 0x000fe4000001ff00 */
[----:B------:R-:W-:Y:S02]  /*0bb0*/  IABS R47, R76 ;  /* 0x0000004c002f7213 */ /* 0x000fe40000000000 */
[----:B------:R-:W-:Y:S02]  /*0bc0*/  CS2R R128, SRZ ;  /* 0x0000000000807805 */ /* 0x000fe4000001ff00 */
[----:B------:R-:W-:-:S02]  /*0bd0*/  IABS R59, R74 ;  /* 0x0000004a003b7213 */ /* 0x000fc40000000000 */
[----:B------:R-:W-:Y:S01]  /*0be0*/  CS2R R130, SRZ ;  /* 0x0000000000827805 */ /* 0x000fe2000001ff00 */
[----:B-1----:R-:W-:Y:S01]  /*0bf0*/  VIADD R6, R5, 0xffffffe ;  /* 0x0ffffffe05067836 */ /* 0x002fe20000000000 */
[----:B------:R-:W-:Y:S02]  /*0c00*/  IABS R61, R73 ;  /* 0x00000049003d7213 */ /* 0x000fe40000000000 */
[----:B------:R-:W-:Y:S02]  /*0c10*/  CS2R R132, SRZ ;  /* 0x0000000000847805 */ /* 0x000fe4000001ff00 */
[----:B------:R-:W-:Y:S01]  /*0c20*/  IABS R57, R72 ;  /* 0x0000004800397213 */ /* 0x000fe20000000000 */
[----:B------:R1:W3:Y:S01]  /*0c30*/  F2I.FTZ.U32.TRUNC.NTZ R7, R6 ;  /* 0x0000000600077305 */ /* 0x0002e2000021f000 */
[----:B------:R-:W-:Y:S02]  /*0c40*/  IABS R65, R42 ;  /* 0x0000002a00417213 */ /* 0x000fe40000000000 */
[----:B------:R-:W-:-:S02]  /*0c50*/  CS2R R134, SRZ ;  /* 0x0000000000867805 */ /* 0x000fc4000001ff00 */
[----:B------:R-:W-:Y:S01]  /*0c60*/  IABS R67, R40 ;  /* 0x0000002800437213 */ /* 0x000fe20000000000 */
[----:B--2---:R-:W-:Y:S01]  /*0c70*/  VIADD R10, R8, 0xffffffe ;  /* 0x0ffffffe080a7836 */ /* 0x004fe20000000000 */
[----:B------:R-:W-:Y:S02]  /*0c80*/  IABS R71, R30 ;  /* 0x0000001e00477213 */ /* 0x000fe40000000000 */
[----:B------:R-:W-:Y:S02]  /*0c90*/  CS2R R104, SRZ ;  /* 0x0000000000687805 */ /* 0x000fe4000001ff00 */
[----:B------:R-:W-:Y:S02]  /*0ca0*/  IABS R69, R38 ;  /* 0x0000002600457213 */ /* 0x000fe40000000000 */
[----:B------:R-:W-:Y:S01]  /*0cb0*/  CS2R R106, SRZ ;  /* 0x00000000006a7805 */ /* 0x000fe2000001ff00 */
[----:B-1----:R-:W-:Y:S01]  /*0cc0*/  IMAD.MOV.U32 R6, RZ, RZ, RZ ;  /* 0x000000ffff067224 */ /* 0x002fe200078e00ff */
[----:B------:R-:W-:-:S02]  /*0cd0*/  CS2R R108, SRZ ;  /* 0x00000000006c7805 */ /* 0x000fc4000001ff00 */
[----:B------:R-:W-:Y:S02]  /*0ce0*/  CS2R R110, SRZ ;  /* 0x00000000006e7805 */ /* 0x000fe4000001ff00 */
[----:B------:R-:W-:Y:S02]  /*0cf0*/  CS2R R112, SRZ ;  /* 0x0000000000707805 */ /* 0x000fe4000001ff00 */
[----:B------:R-:W-:Y:S02]  /*0d00*/  CS2R R114, SRZ ;  /* 0x0000000000727805 */ /* 0x000fe4000001ff00 */
[----:B------:R-:W-:Y:S01]  /*0d10*/  CS2R R116, SRZ ;  /* 0x0000000000747805 */ /* 0x000fe2000001ff00 */
[----:B---3--:R-:W-:Y:S01]  /*0d20*/  IMAD.MOV R9, RZ, RZ, -R7 ;  /* 0x000000ffff097224 */ /* 0x008fe200078e0a07 */
[----:B------:R-:W-:Y:S02]  /*0d30*/  CS2R R118, SRZ ;  /* 0x0000000000767805 */ /* 0x000fe4000001ff00 */
[----:B------:R-:W-:-:S02]  /*0d40*/  CS2R R96, SRZ ;  /* 0x0000000000607805 */ /* 0x000fc4000001ff00 */
[----:B------:R-:W-:Y:S01]  /*0d50*/  CS2R R98, SRZ ;  /* 0x0000000000627805 */ /* 0x000fe2000001ff00 */
[----:B------:R-:W-:Y:S01]  /*0d60*/  IMAD R9, R9, R14, RZ ;  /* 0x0000000e09097224 */ /* 0x000fe200078e02ff */
[----:B------:R-:W-:Y:S02]  /*0d70*/  CS2R R102, SRZ ;  /* 0x0000000000667805 */ /* 0x000fe4000001ff00 */
[----:B------:R-:W-:Y:S02]  /*0d80*/  CS2R R80, SRZ ;  /* 0x0000000000507805 */ /* 0x000fe4000001ff00 */
[----:B------:R-:W-:Y:S01]  /*0d90*/  CS2R R82, SRZ ;  /* 0x0000000000527805 */ /* 0x000fe2000001ff00 */
[----:B------:R-:W-:Y:S01]  /*0da0*/  IMAD.HI.U32 R5, R7, R9, R6 ;  /* 0x0000000907057227 */ /* 0x000fe200078e0006 */
[----:B------:R-:W-:Y:S01]  /*0db0*/  CS2R R84, SRZ ;  /* 0x0000000000547805 */ /* 0x000fe2000001ff00 */
[----:B------:R1:W2:Y:S01]  /*0dc0*/  F2I.FTZ.U32.TRUNC.NTZ R7, R10 ;  /* 0x0000000a00077305 */ /* 0x0002a2000021f000 */
[----:B------:R-:W-:Y:S01]  /*0dd0*/  CS2R R86, SRZ ;  /* 0x0000000000567805 */ /* 0x000fe2000001ff00 */
[----:B------:R-:W-:-:S02]  /*0de0*/  UMOV UR35, 0x40000040 ;  /* 0x4000004000237882 */ /* 0x000fc40000000000 */
[----:B------:R-:W-:-:S04]  /*0df0*/  IMAD.HI.U32 R6, R5, R11, RZ ;  /* 0x0000000b05067227 */ /* 0x000fc800078e00ff */
[----:B------:R-:W-:-:S04]  /*0e00*/  IMAD.HI.U32 R8, R5, R12, RZ ;  /* 0x0000000c05087227 */ /* 0x000fc800078e00ff */
[----:B------:R-:W-:-:S04]  /*0e10*/  IMAD.HI.U32 R9, R5, R15, RZ ;  /* 0x0000000f05097227 */ /* 0x000fc800078e00ff */
[----:B------:R-:W-:-:S04]  /*0e20*/  IMAD.HI.U32 R5, R5, R16, RZ ;  /* 0x0000001005057227 */ /* 0x000fc800078e00ff */
[----:B------:R-:W-:Y:S02]  /*0e30*/  IMAD.MOV R6, RZ, RZ, -R6 ;  /* 0x000000ffff067224 */ /* 0x000fe400078e0a06 */
[----:B------:R-:W-:Y:S02]  /*0e40*/  IMAD.MOV R17, RZ, RZ, -R5 ;  /* 0x000000ffff117224 */ /* 0x000fe400078e0a05 */
[C---:B------:R-:W-:Y:S02]  /*0e50*/  IMAD R5, R14.reuse, R6, R11 ;  /* 0x000000060e057224 */ /* 0x040fe400078e020b */
[C---:B------:R-:W-:Y:S02]  /*0e60*/  IMAD R11, R14.reuse, R17, R16 ;  /* 0x000000110e0b7224 */ /* 0x040fe400078e0210 */
[----:B------:R-:W-:Y:S01]  /*0e70*/  IMAD.MOV R13, RZ, RZ, -R8 ;  /* 0x000000ffff0d7224 */ /* 0x000fe200078e0a08 */
[C---:B------:R-:W-:Y:S01]  /*0e80*/  ISETP.GT.U32.AND P0, PT, R14.reuse, R5, PT ;  /* 0x000000050e00720c */ /* 0x040fe20003f04070 */
[----:B-1----:R-:W-:Y:S01]  /*0e90*/  IMAD.MOV R10, RZ, RZ, -R9 ;  /* 0x000000ffff0a7224 */ /* 0x002fe200078e0a09 */
[C---:B------:R-:W-:Y:S01]  /*0ea0*/  ISETP.GT.U32.AND P3, PT, R14.reuse, R11, PT ;  /* 0x0000000b0e00720c */ /* 0x040fe20003f64070 */
[----:B------:R-:W-:-:S02]  /*0eb0*/  IMAD R9, R14, R13, R12 ;  /* 0x0000000d0e097224 */ /* 0x000fc400078e020c */
[----:B--2---:R-:W-:Y:S02]  /*0ec0*/  IMAD.MOV R8, RZ, RZ, -R7 ;  /* 0x000000ffff087224 */ /* 0x004fe400078e0a07 */
[----:B------:R-:W-:Y:S01]  /*0ed0*/  IMAD.MOV.U32 R6, RZ, RZ, RZ ;  /* 0x000000ffff067224 */ /* 0x000fe200078e00ff */
[C---:B------:R-:W-:Y:S01]  /*0ee0*/  ISETP.GT.U32.AND P1, PT, R14.reuse, R9, PT ;  /* 0x000000090e00720c */ /* 0x040fe20003f24070 */
[----:B------:R-:W-:Y:S01]  /*0ef0*/  IMAD.MOV.U32 R13, RZ, RZ, R8 ;  /* 0x000000ffff0d7224 */ /* 0x000fe200078e0008 */
[----:B------:R-:W-:Y:S01]  /*0f00*/  IABS R8, R100 ;  /* 0x0000006400087213 */ /* 0x000fe20000000000 */
[C---:B------:R-:W-:Y:S01]  /*0f10*/  IMAD R10, R14.reuse, R10, R15 ;  /* 0x0000000a0e0a7224 */ /* 0x040fe200078e020f */
[----:B------:R-:W-:Y:S01]  /*0f20*/  IABS R15, R95 ;  /* 0x0000005f000f7213 */ /* 0x000fe20000000000 */
[----:B------:R-:W-:Y:S01]  /*0f30*/  IMAD R13, R13, R4, RZ ;  /* 0x000000040d0d7224 */ /* 0x000fe200078e02ff */
[----:B------:R-:W-:Y:S01]  /*0f40*/  CS2R R100, SRZ ;  /* 0x0000000000647805 */ /* 0x000fe2000001ff00 */
[--C-:B------:R-:W-:Y:S01]  /*0f50*/  @!P0 IMAD.IADD R5, R5, 0x1, -R14.reuse ;  /* 0x0000000105058824 */ /* 0x100fe200078e0a0e */
[----:B------:R-:W-:Y:S01]  /*0f60*/  ISETP.GT.U32.AND P2, PT, R14, R10, PT ;  /* 0x0000000a0e00720c */ /* 0x000fe20003f44070 */
[----:B------:R-:W-:-:S02]  /*0f70*/  @!P3 IMAD.IADD R11, R11, 0x1, -R14 ;  /* 0x000000010b0bb824 */ /* 0x000fc400078e0a0e */
[----:B------:R-:W-:Y:S01]  /*0f80*/  IMAD.HI.U32 R12, R7, R13, R6 ;  /* 0x0000000d070c7227 */ /* 0x000fe200078e0006 */
[C---:B------:R-:W-:Y:S02]  /*0f90*/  ISETP.GT.U32.AND P0, PT, R14.reuse, R5, PT ;  /* 0x000000050e00720c */ /* 0x040fe40003f04070 */
[----:B------:R-:W-:Y:S01]  /*0fa0*/  ISETP.GT.U32.AND P6, PT, R14, R11, PT ;  /* 0x0000000b0e00720c */ /* 0x000fe20003fc4070 */
[----:B------:R-:W-:Y:S01]  /*0fb0*/  IMAD.MOV.U32 R13, RZ, RZ, R8 ;  /* 0x000000ffff0d7224 */ /* 0x000fe200078e0008 */
[----:B------:R-:W-:Y:S01]  /*0fc0*/  LOP3.LUT R8, RZ, R2, RZ, 0x33, !PT ;  /* 0x00000002ff087212 */ /* 0x000fe200078e33ff */
[----:B------:R-:W-:Y:S01]  /*0fd0*/  @!P1 IMAD.IADD R9, R9, 0x1, -R14 ;  /* 0x0000000109099824 */ /* 0x000fe200078e0a0e */
[----:B------:R-:W-:Y:S01]  /*0fe0*/  ISETP.GE.AND P1, PT, R157, RZ, PT ;  /* 0x000000ff9d00720c */ /* 0x000fe20003f26270 */
[----:B------:R-:W-:-:S03]  /*0ff0*/  IMAD.HI.U32 R6, R12, R13, RZ ;  /* 0x0000000d0c067227 */ /* 0x000fc600078e00ff */
[----:B------:R-:W-:Y:S01]  /*1000*/  ISETP.GT.U32.AND P3, PT, R14, R9, PT ;  /* 0x000000090e00720c */ /* 0x000fe20003f64070 */
[----:B------:R-:W-:Y:S02]  /*1010*/  IMAD.MOV R6, RZ, RZ, -R6 ;  /* 0x000000ffff067224 */ /* 0x000fe400078e0a06 */
[--C-:B------:R-:W-:Y:S01]  /*1020*/  @!P0 IMAD.IADD R5, R5, 0x1, -R14.reuse ;  /* 0x0000000105058824 */ /* 0x100fe200078e0a0e */
[----:B------:R-:W-:Y:S01]  /*1030*/  ISETP.GE.AND P0, PT, R156, RZ, PT ;  /* 0x000000ff9c00720c */ /* 0x000fe20003f06270 */
[----:B------:R-:W-:Y:S02]  /*1040*/  IMAD R13, R4, R6, R13 ;  /* 0x00000006040d7224 */ /* 0x000fe400078e020d */
[----:B------:R-:W-:Y:S01]  /*1050*/  @!P6 IMAD.IADD R11, R11, 0x1, -R14 ;  /* 0x000000010b0be824 */ /* 0x000fe200078e0a0e */
[----:B------:R-:W-:Y:S01]  /*1060*/  ISETP.GE.AND P6, PT, R154, RZ, PT ;  /* 0x000000ff9a00720c */ /* 0x000fe20003fc6270 */
[----:B------:R-:W-:-:S04]  /*1070*/  IMAD.HI.U32 R7, R12, R15, RZ ;  /* 0x0000000f0c077227 */ /* 0x000fc800078e00ff */
[----:B------:R-:W-:Y:S01]  /*1080*/  @!P1 IMAD.MOV R5, RZ, RZ, -R5 ;  /* 0x000000ffff059224 */ /* 0x000fe200078e0a05 */
[----:B------:R-:W-:Y:S01]  /*1090*/  ISETP.GT.U32.AND P1, PT, R4, R13, PT ;  /* 0x0000000d0400720c */ /* 0x000fe20003f24070 */
[--C-:B------:R-:W-:Y:S01]  /*10a0*/  @!P2 IMAD.IADD R10, R10, 0x1, -R14.reuse ;  /* 0x000000010a0aa824 */ /* 0x100fe200078e0a0e */
[----:B------:R-:W-:Y:S01]  /*10b0*/  ISETP.GE.AND P2, PT, R95, RZ, PT ;  /* 0x000000ff5f00720c */ /* 0x000fe20003f46270 */
[----:B------:R-:W-:Y:S02]  /*10c0*/  IMAD.MOV R7, RZ, RZ, -R7 ;  /* 0x000000ffff077224 */ /* 0x000fe400078e0a07 */
[----:B------:R-:W-:Y:S01]  /*10d0*/  @!P3 IMAD.IADD R9, R9, 0x1, -R14 ;  /* 0x000000010909b824 */ /* 0x000fe200078e0a0e */
[----:B------:R-:W-:Y:S01]  /*10e0*/  ISETP.GT.U32.AND P4, PT, R14, R10, PT ;  /* 0x0000000a0e00720c */ /* 0x000fe20003f84070 */
[----:B------:R-:W-:Y:S01]  /*10f0*/  IMAD R15, R4, R7, R15 ;  /* 0x00000007040f7224 */ /* 0x000fe200078e020f */
[----:B------:R-:W-:Y:S01]  /*1100*/  ISETP.GE.AND P3, PT, R155, RZ, PT ;  /* 0x000000ff9b00720c */ /* 0x000fe20003f66270 */
[----:B------:R-:W-:-:S02]  /*1110*/  @!P6 IMAD.MOV R11, RZ, RZ, -R11 ;  /* 0x000000ffff0be224 */ /* 0x000fc400078e0a0b */
[----:B------:R-:W-:Y:S01]  /*1120*/  IMAD.HI.U32 R16, R12, R21, RZ ;  /* 0x000000150c107227 */ /* 0x000fe200078e00ff */
[----:B------:R-:W-:-:S03]  /*1130*/  ISETP.GT.U32.AND P6, PT, R4, R15, PT ;  /* 0x0000000f0400720c */ /* 0x000fc60003fc4070 */
[----:B------:R-:W-:Y:S02]  /*1140*/  @!P1 IMAD.IADD R13, R13, 0x1, -R4 ;  /* 0x000000010d0d9824 */ /* 0x000fe400078e0a04 */
[----:B------:R-:W-:-:S03]  /*1150*/  IMAD.HI.U32 R17, R12, R23, RZ ;  /* 0x000000170c117227 */ /* 0x000fc600078e00ff */
[----:B------:R-:W-:Y:S01]  /*1160*/  ISETP.GT.U32.AND P1, PT, R4, R13, PT ;  /* 0x0000000d0400720c */ /* 0x000fe20003f24070 */
[----:B------:R-:W-:Y:S01]  /*1170*/  @!P4 IMAD.IADD R10, R10, 0x1, -R14 ;  /* 0x000000010a0ac824 */ /* 0x000fe200078e0a0e */
[----:B------:R-:W-:Y:S01]  /*1180*/  ISETP.NE.AND P4, PT, R2, RZ, PT ;  /* 0x000000ff0200720c */ /* 0x000fe20003f85270 */
[----:B------:R-:W-:-:S03]  /*1190*/  IMAD.HI.U32 R14, R12, R19, RZ ;  /* 0x000000130c0e7227 */ /* 0x000fc600078e00ff */
[C---:B------:R-:W-:Y:S01]  /*11a0*/  SEL R7, R8.reuse, R11, !P4 ;  /* 0x0000000b08077207 */ /* 0x040fe20006000000 */
[----:B------:R-:W-:Y:S01]  /*11b0*/  IMAD.MOV R14, RZ, RZ, -R14 ;  /* 0x000000ffff0e7224 */ /* 0x000fe200078e0a0e */
[----:B------:R-:W-:Y:S01]  /*11c0*/  SEL R6, R8, R5, !P4 ;  /* 0x0000000508067207 */ /* 0x000fe20006000000 */
[----:B------:R-:W-:Y:S02]  /*11d0*/  @!P6 IMAD.IADD R15, R15, 0x1, -R4 ;  /* 0x000000010f0fe824 */ /* 0x000fe400078e0a04 */
[C---:B------:R-:W-:Y:S02]  /*11e0*/  IMAD R11, R4.reuse, R14, R19 ;  /* 0x0000000e040b7224 */ /* 0x040fe400078e0213 */
[----:B------:R-:W-:Y:S01]  /*11f0*/  IMAD.MOV R16, RZ, RZ, -R16 ;  /* 0x000000ffff107224 */ /* 0x000fe200078e0a10 */
[C---:B------:R-:W-:Y:S01]  /*1200*/  ISETP.GT.U32.AND P6, PT, R4.reuse, R15, PT ;  /* 0x0000000f0400720c */ /* 0x040fe20003fc4070 */
[----:B------:R-:W-:Y:S01]  /*1210*/  @!P1 IMAD.IADD R13, R13, 0x1, -R4 ;  /* 0x000000010d0d9824 */ /* 0x000fe200078e0a04 */
[----:B------:R-:W-:Y:S01]  /*1220*/  ISETP.GT.U32.AND P1, PT, R4, R11, PT ;  /* 0x0000000b0400720c */ /* 0x000fe20003f24070 */
[----:B------:R-:W-:-:S02]  /*1230*/  IMAD.MOV R17, RZ, RZ, -R17 ;  /* 0x000000ffff117224 */ /* 0x000fc400078e0a11 */
[C---:B------:R-:W-:Y:S02]  /*1240*/  IMAD R19, R4.reuse, R16, R21 ;  /* 0x0000001004137224 */ /* 0x040fe400078e0215 */
[C---:B------:R-:W-:Y:S01]  /*1250*/  IMAD R21, R4.reuse, R17, R23 ;  /* 0x0000001104157224 */ /* 0x040fe200078e0217 */
[----:B------:R-:W-:Y:S01]  /*1260*/  IABS R17, R94 ;  /* 0x0000005e00117213 */ /* 0x000fe20000000000 */
[----:B------:R-:W-:Y:S01]  /*1270*/  @!P5 IMAD.MOV R13, RZ, RZ, -R13 ;  /* 0x000000ffff0dd224 */ /* 0x000fe200078e0a0d */
[C---:B------:R-:W-:Y:S01]  /*1280*/  ISETP.GT.U32.AND P5, PT, R4.reuse, R19, PT ;  /* 0x000000130400720c */ /* 0x040fe20003fa4070 */
[----:B------:R-:W-:Y:S01]  /*1290*/  @!P0 IMAD.MOV R9, RZ, RZ, -R9 ;  /* 0x000000ffff098224 */ /* 0x000fe200078e0a09 */
[----:B------:R-:W-:Y:S01]  /*12a0*/  IABS R23, R91 ;  /* 0x0000005b00177213 */ /* 0x000fe20000000000 */
[----:B------:R-:W-:Y:S01]  /*12b0*/  @!P6 IMAD.IADD R15, R15, 0x1, -R4 ;  /* 0x000000010f0fe824 */ /* 0x000fe200078e0a04 */
[----:B------:R-:W-:Y:S01]  /*12c0*/  ISETP.GT.U32.AND P6, PT, R4, R21, PT ;  /* 0x000000150400720c */ /* 0x000fe20003fc4070 */
[----:B------:R-:W-:Y:S01]  /*12d0*/  @!P3 IMAD.MOV R10, RZ, RZ, -R10 ;  /* 0x000000ffff0ab224 */ /* 0x000fe200078e0a0a */
[C---:B------:R-:W-:Y:S01]  /*12e0*/  SEL R5, R8.reuse, R9, !P4 ;  /* 0x0000000908057207 */ /* 0x040fe20006000000 */
[----:B------:R-:W-:Y:S01]  /*12f0*/  @!P1 IMAD.IADD R11, R11, 0x1, -R4 ;  /* 0x000000010b0b9824 */ /* 0x000fe200078e0a04 */
[----:B------:R-:W-:Y:S01]  /*1300*/  ISETP.GE.AND P3, PT, R27, RZ, PT ;  /* 0x000000ff1b00720c */ /* 0x000fe20003f66270 */
[----:B------:R-:W-:Y:S01]  /*1310*/  IMAD.MOV.U32 R9, RZ, RZ, R15 ;  /* 0x000000ffff097224 */ /* 0x000fe200078e000f */
[----:B------:R-:W-:Y:S01]  /*1320*/  SEL R2, R8, R10, !P4 ;  /* 0x0000000a08027207 */ /* 0x000fe20006000000 */
[----:B------:R-:W-:Y:S01]  /*1330*/  IMAD.HI.U32 R8, R12, R17, RZ ;  /* 0x000000110c087227 */ /* 0x000fe200078e00ff */
[----:B------:R-:W-:-:S02]  /*1340*/  ISETP.GT.U32.AND P1, PT, R4, R11, PT ;  /* 0x0000000b0400720c */ /* 0x000fc40003f24070 */
[----:B------:R-:W-:Y:S01]  /*1350*/  IABS R27, R93 ;  /* 0x0000005d001b7213 */ /* 0x000fe20000000000 */
[----:B------:R-:W-:Y:S01]  /*1360*/  @!P5 IMAD.IADD R19, R19, 0x1, -R4 ;  /* 0x000000011313d824 */ /* 0x000fe200078e0a04 */
[----:B------:R-:W-:Y:S01]  /*1370*/  ISETP.GE.AND P4, PT, R29, RZ, PT ;  /* 0x000000ff1d00720c */ /* 0x000fe20003f86270 */
[----:B------:R-:W-:Y:S01]  /*1380*/  IMAD.MOV R8, RZ, RZ, -R8 ;  /* 0x000000ffff087224 */ /* 0x000fe200078e0a08 */
[----:B------:R-:W-:Y:S01]  /*1390*/  IABS R29, R92 ;  /* 0x0000005c001d7213 */ /* 0x000fe20000000000 */
[----:B------:R-:W-:Y:S01]  /*13a0*/  @!P6 IMAD.IADD R21, R21, 0x1, -R4 ;  /* 0x000000011515e824 */ /* 0x000fe200078e0a04 */
[----:B------:R-:W-:Y:S01]  /*13b0*/  ISETP.GT.U32.AND P5, PT, R4, R19, PT ;  /* 0x000000130400720c */ /* 0x000fe20003fa4070 */
[----:B------:R-:W-:Y:S01]  /*13c0*/  IMAD.HI.U32 R10, R12, R27, RZ ;  /* 0x0000001b0c0a7227 */ /* 0x000fe200078e00ff */
[----:B------:R-:W-:Y:S02]  /*13d0*/  ISETP.GE.AND P0, PT, R26, RZ, PT ;  /* 0x000000ff1a00720c */ /* 0x000fe40003f06270 */
[C---:B------:R-:W-:Y:S01]  /*13e0*/  ISETP.GT.U32.AND P6, PT, R4.reuse, R21, PT ;  /* 0x000000150400720c */ /* 0x040fe20003fc4070 */
[----:B------:R-:W-:-:S02]  /*13f0*/  IMAD R15, R4, R8, R17 ;  /* 0x00000008040f7224 */ /* 0x000fc400078e0211 */
[----:B------:R-:W-:Y:S02]  /*1400*/  IMAD.MOV R10, RZ, RZ, -R10 ;  /* 0x000000ffff0a7224 */ /* 0x000fe400078e0a0a */
[----:B------:R-:W-:-:S04]  /*1410*/  IMAD.HI.U32 R8, R12, R29, RZ ;  /* 0x0000001d0c087227 */ /* 0x000fc800078e00ff */
[----:B------:R-:W-:Y:S01]  /*1420*/  @!P1 IMAD.IADD R11, R11, 0x1, -R4 ;  /* 0x000000010b0b9824 */ /* 0x000fe200078e0a04 */
[C---:B------:R-:W-:Y:S01]  /*1430*/  ISETP.GT.U32.AND P1, PT, R4.reuse, R15, PT ;  /* 0x0000000f0400720c */ /* 0x040fe20003f24070 */
[C---:B------:R-:W-:Y:S02]  /*1440*/  IMAD R27, R4.reuse, R10, R27 ;  /* 0x0000000a041b7224 */ /* 0x040fe400078e021b */
[----:B------:R-:W-:Y:S02]  /*1450*/  IMAD.MOV R8, RZ, RZ, -R8 ;  /* 0x000000ffff087224 */ /* 0x000fe400078e0a08 */
[--C-:B------:R-:W-:Y:S01]  /*1460*/  @!P5 IMAD.IADD R19, R19, 0x1, -R4.reuse ;  /* 0x000000011313d824 */ /* 0x100fe200078e0a04 */
[C---:B------:R-:W-:Y:S01]  /*1470*/  ISETP.GT.U32.AND P5, PT, R4.reuse, R27, PT ;  /* 0x0000001b0400720c */ /* 0x040fe20003fa4070 */
[----:B------:R-:W-:Y:S02]  /*1480*/  IMAD R29, R4, R8, R29 ;  /* 0x00000008041d7224 */ /* 0x000fe400078e021d */
[----:B------:R-:W-:-:S02]  /*1490*/  @!P6 IMAD.IADD R21, R21, 0x1, -R4 ;  /* 0x000000011515e824 */ /* 0x000fc400078e0a04 */
[----:B------:R-:W-:Y:S01]  /*14a0*/  IMAD.HI.U32 R8, R12, R23, RZ ;  /* 0x000000170c087227 */ /* 0x000fe200078e00ff */
[----:B------:R-:W-:-:S03]  /*14b0*/  ISETP.GT.U32.AND P6, PT, R4, R29, PT ;  /* 0x0000001d0400720c */ /* 0x000fc60003fc4070 */
[--C-:B------:R-:W-:Y:S02]  /*14c0*/  @!P1 IMAD.IADD R15, R15, 0x1, -R4.reuse ;  /* 0x000000010f0f9824 */ /* 0x100fe400078e0a04 */
[----:B------:R-:W-:Y:S02]  /*14d0*/  IMAD.MOV.U32 R17, RZ, RZ, R11 ;  /* 0x000000ffff117224 */ /* 0x000fe400078e000b */
[----:B------:R-:W-:Y:S01]  /*14e0*/  @!P5 IMAD.IADD R27, R27, 0x1, -R4 ;  /* 0x000000011b1bd824 */ /* 0x000fe200078e0a04 */
[----:B------:R-:W-:Y:S01]  /*14f0*/  ISETP.GT.U32.AND P1, PT, R4, R15, PT ;  /* 0x0000000f0400720c */ /* 0x000fe20003f24070 */
[----:B------:R-:W-:Y:S01]  /*1500*/  IMAD.HI.U32 R11, R12, R35, RZ ;  /* 0x000000230c0b7227 */ /* 0x000fe200078e00ff */
[----:B------:R-:W-:-:S03]  /*1510*/  ISETP.GE.AND P5, PT, R92, RZ, PT ;  /* 0x000000ff5c00720c */ /* 0x000fc60003fa6270 */
[----:B------:R-:W-:-:S04]  /*1520*/  IMAD.HI.U32 R10, R12, R33, RZ ;  /* 0x000000210c0a7227 */ /* 0x000fc800078e00ff */
[----:B------:R-:W-:Y:S02]  /*1530*/  IMAD.MOV R8, RZ, RZ, -R8 ;  /* 0x000000ffff087224 */ /* 0x000fe400078e0a08 */
[----:B------:R-:W-:Y:S01]  /*1540*/  @!P6 IMAD.IADD R29, R29, 0x1, -R4 ;  /* 0x000000011d1de824 */ /* 0x000fe200078e0a04 */
[C---:B------:R-:W-:Y:S01]  /*1550*/  ISETP.GT.U32.AND P6, PT, R4.reuse, R27, PT ;  /* 0x0000001b0400720c */ /* 0x040fe20003fc4070 */
[----:B------:R-:W-:Y:S02]  /*1560*/  IMAD.MOV R14, RZ, RZ, -R11 ;  /* 0x000000ffff0e7224 */ /* 0x000fe400078e0a0b */
[----:B------:R-:W-:Y:S02]  /*1570*/  IMAD.MOV R10, RZ, RZ, -R10 ;  /* 0x000000ffff0a7224 */ /* 0x000fe400078e0a0a */
[C---:B------:R-:W-:Y:S01]  /*1580*/  IMAD R11, R4.reuse, R8, R23 ;  /* 0x00000008040b7224 */ /* 0x040fe200078e0217 */
[----:B------:R-:W-:Y:S01]  /*1590*/  IABS R8, R37 ;  /* 0x0000002500087213 */ /* 0x000fe20000000000 */
[----:B------:R-:W-:-:S02]  /*15a0*/  IMAD R33, R4, R10, R33 ;  /* 0x0000000a04217224 */ /* 0x000fc400078e0221 */
[--C-:B------:R-:W-:Y:S01]  /*15b0*/  @!P1 IMAD.IADD R15, R15, 0x1, -R4.reuse ;  /* 0x000000010f0f9824 */ /* 0x100fe200078e0a04 */
[C---:B------:R-:W-:Y:S01]  /*15c0*/  ISETP.GT.U32.AND P1, PT, R4.reuse, R11, PT ;  /* 0x0000000b0400720c */ /* 0x040fe20003f24070 */
[----:B------:R-:W-:Y:S01]  /*15d0*/  @!P3 IMAD.MOV R19, RZ, RZ, -R19 ;  /* 0x000000ffff13b224 */ /* 0x000fe200078e0a13 */
[C---:B------:R-:W-:Y:S01]  /*15e0*/  ISETP.GT.U32.AND P3, PT, R4.reuse, R29, PT ;  /* 0x0000001d0400720c */ /* 0x040fe20003f64070 */
[C---:B------:R-:W-:Y:S02]  /*15f0*/  IMAD R35, R4.reuse, R14, R35 ;  /* 0x0000000e04237224 */ /* 0x040fe400078e0223 */
[----:B------:R-:W-:Y:S01]  /*1600*/  @!P4 IMAD.MOV R21, RZ, RZ, -R21 ;  /* 0x000000ffff15c224 */ /* 0x000fe200078e0a15 */
[C---:B------:R-:W-:Y:S01]  /*1610*/  ISETP.GT.U32.AND P4, PT, R4.reuse, R33, PT ;  /* 0x000000210400720c */ /* 0x040fe20003f84070 */
[----:B------:R-:W-:Y:S01]  /*1620*/  @!P6 IMAD.IADD R27, R27, 0x1, -R4 ;  /* 0x000000011b1be824 */ /* 0x000fe200078e0a04 */
[----:B------:R-:W-:Y:S01]  /*1630*/  ISETP.GT.U32.AND P6, PT, R4, R35, PT ;  /* 0x000000230400720c */ /* 0x000fe20003fc4070 */
[----:B------:R-:W-:-:S02]  /*1640*/  IMAD.MOV.U32 R23, RZ, RZ, R15 ;  /* 0x000000ffff177224 */ /* 0x000fc400078e000f */
[----:B------:R-:W-:Y:S02]  /*1650*/  IMAD.MOV.U32 R15, RZ, RZ, R8 ;  /* 0x000000ffff0f7224 */ /* 0x000fe400078e0008 */
[----:B------:R-:W-:Y:S01]  /*1660*/  @!P1 IMAD.IADD R11, R11, 0x1, -R4 ;  /* 0x000000010b0b9824 */ /* 0x000fe200078e0a04 */
[----:B------:R-:W-:Y:S01]  /*1670*/  ISETP.GE.AND P1, PT, R41, RZ, PT ;  /* 0x000000ff2900720c */ /* 0x000fe20003f26270 */
[----:B------:R-:W-:Y:S01]  /*1680*/  IMAD.HI.U32 R8, R12, R15, RZ ;  /* 0x0000000f0c087227 */ /* 0x000fe200078e00ff */
[----:B------:R-:W-:-:S03]  /*1690*/  IABS R41, R31 ;  /* 0x0000001f00297213 */ /* 0x000fc60000000000 */
[--C-:B------:R-:W-:Y:S01]  /*16a0*/  @!P3 IMAD.IADD R29, R29, 0x1, -R4.reuse ;  /* 0x000000011d1db824 */ /* 0x100fe200078e0a04 */
[----:B------:R-:W-:Y:S01]  /*16b0*/  ISETP.GE.AND P3, PT, R39, RZ, PT ;  /* 0x000000ff2700720c */ /* 0x000fe20003f66270 */
[----:B------:R-:W-:Y:S01]  /*16c0*/  @!P4 IMAD.IADD R33, R33, 0x1, -R4 ;  /* 0x000000012121c824 */ /* 0x000fe200078e0a04 */
[----:B------:R-:W-:Y:S01]  /*16d0*/  IABS R39, R90 ;  /* 0x0000005a00277213 */ /* 0x000fe20000000000 */
[----:B------:R-:W-:Y:S01]  /*16e0*/  IMAD.MOV R8, RZ, RZ, -R8 ;  /* 0x000000ffff087224 */ /* 0x000fe200078e0a08 */
[C---:B------:R-:W-:Y:S01]  /*16f0*/  ISETP.GT.U32.AND P4, PT, R4.reuse, R11, PT ;  /* 0x0000000b0400720c */ /* 0x040fe20003f84070 */
[----:B------:R-:W-:Y:S01]  /*1700*/  @!P6 IMAD.IADD R35, R35, 0x1, -R4 ;  /* 0x000000012323e824 */ /* 0x000fe200078e0a04 */
[C---:B------:R-:W-:Y:S01]  /*1710*/  ISETP.GT.U32.AND P6, PT, R4.reuse, R33, PT ;  /* 0x000000210400720c */ /* 0x040fe20003fc4070 */
[----:B------:R-:W-:Y:S02]  /*1720*/  IMAD R15, R4, R8, R15 ;  /* 0x00000008040f7224 */ /* 0x000fe400078e020f */
[----:B------:R-:W-:-:S04]  /*1730*/  IMAD.HI.U32 R8, R12, R39, RZ ;  /* 0x000000270c087227 */ /* 0x000fc800078e00ff */
[----:B------:R-:W-:Y:S02]  /*1740*/  IMAD.MOV R8, RZ, RZ, -R8 ;  /* 0x000000ffff087224 */ /* 0x000fe400078e0a08 */
[----:B------:R-:W-:Y:S01]  /*1750*/  @!P5 IMAD.MOV R29, RZ, RZ, -R29 ;  /* 0x000000ffff1dd224 */ /* 0x000fe200078e0a1d */
[----:B------:R-:W-:Y:S01]  /*1760*/  ISETP.GE.AND P5, PT, R37, RZ, PT ;  /* 0x000000ff2500720c */ /* 0x000fe20003fa6270 */
[--C-:B------:R-:W-:Y:S01]  /*1770*/  @!P4 IMAD.IADD R11, R11, 0x1, -R4.reuse ;  /* 0x000000010b0bc824 */ /* 0x100fe200078e0a04 */
[C---:B------:R-:W-:Y:S01]  /*1780*/  ISETP.GT.U32.AND P4, PT, R4.reuse, R15, PT ;  /* 0x0000000f0400720c */ /* 0x040fe20003f84070 */
[----:B------:R-:W-:Y:S01]  /*1790*/  IMAD R39, R4, R8, R39 ;  /* 0x0000000804277224 */ /* 0x000fe200078e0227 */
[----:B------:R-:W-:Y:S01]  /*17a0*/  IABS R37, R43 ;  /* 0x0000002b00257213 */ /* 0x000fe20000000000 */
[----:B------:R-:W-:Y:S02]  /*17b0*/  @!P6 IMAD.IADD R33, R33, 0x1, -R4 ;  /* 0x000000012121e824 */ /* 0x000fe400078e0a04 */
[----:B------:R-:W-:Y:S01]  /*17c0*/  IMAD.HI.U32 R8, R12, R41, RZ ;  /* 0x000000290c087227 */ /* 0x000fe200078e00ff */
[----:B------:R-:W-:-:S03]  /*17d0*/  ISETP.GT.U32.AND P6, PT, R4, R39, PT ;  /* 0x000000270400720c */ /* 0x000fc60003fc4070 */
[----:B------:R-:W-:Y:S02]  /*17e0*/  IMAD.MOV R10, RZ, RZ, -R8 ;  /* 0x000000ffff0a7224 */ /* 0x000fe400078e0a08 */
[----:B------:R-:W-:-:S04]  /*17f0*/  IMAD.HI.U32 R8, R12, R37, RZ ;  /* 0x000000250c087227 */ /* 0x000fc800078e00ff */
[----:B------:R-:W-:Y:S01]  /*1800*/  @!P4 IMAD.IADD R15, R15, 0x1, -R4 ;  /* 0x000000010f0fc824 */ /* 0x000fe200078e0a04 */
[----:B------:R-:W-:Y:S01]  /*1810*/  ISETP.GE.AND P4, PT, R31, RZ, PT ;  /* 0x000000ff1f00720c */ /* 0x000fe20003f86270 */
[----:B------:R-:W-:Y:S02]  /*1820*/  IMAD.MOV R8, RZ, RZ, -R8 ;  /* 0x000000ffff087224 */ /* 0x000fe400078e0a08 */
[----:B------:R-:W-:Y:S01]  /*1830*/  @!P6 IMAD.IADD R39, R39, 0x1, -R4 ;  /* 0x000000012727e824 */ /* 0x000fe200078e0a04 */
[C---:B------:R-:W-:Y:S01]  /*1840*/  ISETP.GT.U32.AND P6, PT, R4.reuse, R15, PT ;  /* 0x0000000f0400720c */ /* 0x040fe20003fc4070 */
[----:B------:R-:W-:Y:S01]  /*1850*/  @!P0 IMAD.MOV R17, RZ, RZ, -R17 ;  /* 0x000000ffff118224 */ /* 0x000fe200078e0a11 */
[----:B------:R-:W-:Y:S01]  /*1860*/  ISETP.GE.AND P0, PT, R93, RZ, PT ;  /* 0x000000ff5d00720c */ /* 0x000fe20003f06270 */
[----:B------:R-:W-:Y:S01]  /*1870*/  IMAD.MOV.U32 R31, RZ, RZ, R11 ;  /* 0x000000ffff1f7224 */ /* 0x000fe200078e000b */
[----:B------:R-:W-:Y:S01]  /*1880*/  CS2R R92, SRZ ;  /* 0x00000000005c7805 */ /* 0x000fe2000001ff00 */
[----:B------:R-:W-:-:S02]  /*1890*/  IMAD R11, R4, R8, R37 ;  /* 0x00000008040b7224 */ /* 0x000fc400078e0225 */
[----:B------:R-:W-:Y:S01]  /*18a0*/  @!P2 IMAD.MOV R9, RZ, RZ, -R9 ;  /* 0x000000ffff09a224 */ /* 0x000fe200078e0a09 */
[----:B------:R-:W-:Y:S01]  /*18b0*/  ISETP.GE.AND P2, PT, R94, RZ, PT ;  /* 0x000000ff5e00720c */ /* 0x000fe20003f46270 */
[----:B------:R-:W-:Y:S01]  /*18c0*/  IMAD R41, R4, R10, R41 ;  /* 0x0000000a04297224 */ /* 0x000fe200078e0229 */
[----:B------:R-:W-:Y:S01]  /*18d0*/  CS2R R94, SRZ ;  /* 0x00000000005e7805 */ /* 0x000fe2000001ff00 */
[----:B------:R-:W-:-:S04]  /*18e0*/  IMAD.HI.U32 R10, R12, R45, RZ ;  /* 0x0000002d0c0a7227 */ /* 0x000fc800078e00ff */
[----:B------:R-:W-:Y:S01]  /*18f0*/  @!P6 IMAD.IADD R15, R15, 0x1, -R4 ;  /* 0x000000010f0fe824 */ /* 0x000fe200078e0a04 */
[C---:B------:R-:W-:Y:S01]  /*1900*/  ISETP.GT.U32.AND P6, PT, R4.reuse, R11, PT ;  /* 0x0000000b0400720c */ /* 0x040fe20003fc4070 */
[----:B------:R-:W-:Y:S01]  /*1910*/  @!P0 IMAD.MOV R27, RZ, RZ, -R27 ;  /* 0x000000ffff1b8224 */ /* 0x000fe200078e0a1b */
[C---:B------:R-:W-:Y:S01]  /*1920*/  ISETP.GT.U32.AND P0, PT, R4.reuse, R35, PT ;  /* 0x000000230400720c */ /* 0x040fe20003f04070 */
[----:B------:R-:W-:Y:S02]  /*1930*/  IMAD.MOV R10, RZ, RZ, -R10 ;  /* 0x000000ffff0a7224 */ /* 0x000fe400078e0a0a */
[----:B------:R-:W-:Y:S01]  /*1940*/  @!P2 IMAD.MOV R23, RZ, RZ, -R23 ;  /* 0x000000ffff17a224 */ /* 0x000fe200078e0a17 */
[----:B------:R-:W-:Y:S01]  /*1950*/  ISETP.GE.AND P2, PT, R91, RZ, PT ;  /* 0x000000ff5b00720c */ /* 0x000fe20003f46270 */
[----:B------:R-:W-:Y:S02]  /*1960*/  IMAD R45, R4, R10, R45 ;  /* 0x0000000a042d7224 */ /* 0x000fe400078e022d */
[----:B------:R-:W-:-:S04]  /*1970*/  IMAD.HI.U32 R10, R12, R49, RZ ;  /* 0x000000310c0a7227 */ /* 0x000fc800078e00ff */
[--C-:B------:R-:W-:Y:S02]  /*1980*/  @!P6 IMAD.IADD R11, R11, 0x1, -R4.reuse ;  /* 0x000000010b0be824 */ /* 0x100fe400078e0a04 */
[----:B------:R-:W-:Y:S01]  /*1990*/  @!P0 IMAD.IADD R35, R35, 0x1, -R4 ;  /* 0x0000000123238824 */ /* 0x000fe200078e0a04 */
[----:B------:R-:W-:Y:S01]  /*19a0*/  ISETP.GE.AND P0, PT, R90, RZ, PT ;  /* 0x000000ff5a00720c */ /* 0x000fe20003f06270 */
[----:B------:R-:W-:Y:S01]  /*19b0*/  @!P3 IMAD.MOV R33, RZ, RZ, -R33 ;  /* 0x000000ffff21b224 */ /* 0x000fe200078e0a21 */
[C---:B------:R-:W-:Y:S01]  /*19c0*/  ISETP.GT.U32.AND P6, PT, R4.reuse, R11, PT ;  /* 0x0000000b0400720c */ /* 0x040fe20003fc4070 */
[----:B------:R-:W-:Y:S01]  /*19d0*/  IMAD.MOV R10, RZ, RZ, -R10 ;  /* 0x000000ffff0a7224 */ /* 0x000fe200078e0a0a */
[----:B------:R-:W-:Y:S01]  /*19e0*/  ISETP.GE.AND P3, PT, R43, RZ, PT ;  /* 0x000000ff2b00720c */ /* 0x000fe20003f66270 */
[----:B------:R-:W-:Y:S01]  /*19f0*/  @!P2 IMAD.MOV R31, RZ, RZ, -R31 ;  /* 0x000000ffff1fa224 */ /* 0x000fe200078e0a1f */
[----:B------:R-:W-:Y:S01]  /*1a00*/  IABS R43, R88 ;  /* 0x00000058002b7213 */ /* 0x000fe20000000000 */
[----:B------:R-:W-:Y:S01]  /*1a10*/  @!P1 IMAD.MOV R35, RZ, RZ, -R35 ;  /* 0x000000ffff239224 */ /* 0x000fe200078e0a23 */
[C---:B------:R-:W-:Y:S01]  /*1a20*/  ISETP.GT.U32.AND P2, PT, R4.reuse, R39, PT ;  /* 0x000000270400720c */ /* 0x040fe20003f44070 */
[C---:B------:R-:W-:Y:S01]  /*1a30*/  IMAD R49, R4.reuse, R10, R49 ;  /* 0x0000000a04317224 */ /* 0x040fe200078e0231 */
[----:B------:R-:W-:Y:S01]  /*1a40*/  ISETP.GT.U32.AND P1, PT, R4, R41, PT ;  /* 0x000000290400720c */ /* 0x000fe20003f24070 */
[----:B------:R-:W-:Y:S01]  /*1a50*/  IMAD.HI.U32 R8, R12, R43, RZ ;  /* 0x0000002b0c087227 */ /* 0x000fe200078e00ff */
[----:B------:R-:W-:-:S03]  /*1a60*/  CS2R R90, SRZ ;  /* 0x00000000005a7805 */ /* 0x000fc6000001ff00 */
[----:B------:R-:W-:Y:S01]  /*1a70*/  @!P6 IMAD.IADD R11, R11, 0x1, -R4 ;  /* 0x000000010b0be824 */ /* 0x000fe200078e0a04 */
[C---:B------:R-:W-:Y:S01]  /*1a80*/  ISETP.GT.U32.AND P6, PT, R4.reuse, R49, PT ;  /* 0x000000310400720c */ /* 0x040fe20003fc4070 */
[----:B------:R-:W-:Y:S02]  /*1a90*/  IMAD.MOV R8, RZ, RZ, -R8 ;  /* 0x000000ffff087224 */ /* 0x000fe400078e0a08 */
[----:B------:R-:W-:Y:S02]  /*1aa0*/  IMAD.MOV.U32 R37, RZ, RZ, R15 ;  /* 0x000000ffff257224 */ /* 0x000fe400078e000f */
[----:B------:R-:W-:Y:S02]  /*1ab0*/  IMAD R15, R4, R8, R43 ;  /* 0x00000008040f7224 */ /* 0x000fe400078e022b */
[----:B------:R-:W-:-:S04]  /*1ac0*/  IMAD.HI.U32 R8, R12, R51, RZ ;  /* 0x000000330c087227 */ /* 0x000fc800078e00ff */
[--C-:B------:R-:W-:Y:S01]  /*1ad0*/  @!P2 IMAD.IADD R39, R39, 0x1, -R4.reuse ;  /* 0x000000012727a824 */ /* 0x100fe200078e0a04 */
[C---:B------:R-:W-:Y:S01]  /*1ae0*/  ISETP.GT.U32.AND P2, PT, R4.reuse, R45, PT ;  /* 0x0000002d0400720c */ /* 0x040fe20003f44070 */
[----:B------:R-:W-:Y:S01]  /*1af0*/  @!P1 IMAD.IADD R41, R41, 0x1, -R4 ;  /* 0x0000000129299824 */ /* 0x000fe200078e0a04 */
[----:B------:R-:W-:Y:S01]  /*1b00*/  ISETP.GE.AND P1, PT, R89, RZ, PT ;  /* 0x000000ff5900720c */ /* 0x000fe20003f26270 */
[----:B------:R-:W-:Y:S02]  /*1b10*/  IMAD.MOV R8, RZ, RZ, -R8 ;  /* 0x000000ffff087224 */ /* 0x000fe400078e0a08 */
[----:B------:R-:W-:Y:S01]  /*1b20*/  @!P5 IMAD.MOV R37, RZ, RZ, -R37 ;  /* 0x000000ffff25d224 */ /* 0x000fe200078e0a25 */
[C---:B------:R-:W-:Y:S01]  /*1b30*/  ISETP.GT.U32.AND P5, PT, R4.reuse, R41, PT ;  /* 0x000000290400720c */ /* 0x040fe20003fa4070 */
[----:B------:R-:W-:Y:S01]  /*1b40*/  @!P0 IMAD.MOV R39, RZ, RZ, -R39 ;  /* 0x000000ffff278224 */ /* 0x000fe200078e0a27 */
[C---:B------:R-:W-:Y:S01]  /*1b50*/  ISETP.GT.U32.AND P0, PT, R4.reuse, R15, PT ;  /* 0x0000000f0400720c */ /* 0x040fe20003f04070 */
[----:B------:R-:W-:-:S02]  /*1b60*/  IMAD R51, R4, R8, R51 ;  /* 0x0000000804337224 */ /* 0x000fc400078e0233 */
[----:B------:R-:W-:Y:S02]  /*1b70*/  @!P6 IMAD.IADD R49, R49, 0x1, -R4 ;  /* 0x000000013131e824 */ /* 0x000fe400078e0a04 */
[----:B------:R-:W-:-:S03]  /*1b80*/  IMAD.HI.U32 R8, R12, R53, RZ ;  /* 0x000000350c087227 */ /* 0x000fc600078e00ff */
[----:B------:R-:W-:Y:S01]  /*1b90*/  ISETP.GT.U32.AND P6, PT, R4, R49, PT ;  /* 0x000000310400720c */ /* 0x000fe20003fc4070 */
[----:B------:R-:W-:Y:S02]  /*1ba0*/  IMAD.MOV R10, RZ, RZ, -R8 ;  /* 0x000000ffff0a7224 */ /* 0x000fe400078e0a08 */
[----:B------:R-:W-:-:S04]  /*1bb0*/  IMAD.HI.U32 R8, R12, R47, RZ ;  /* 0x0000002f0c087227 */ /* 0x000fc800078e00ff */
[----:B------:R-:W-:Y:S02]  /*1bc0*/  IMAD.MOV R8, RZ, RZ, -R8 ;  /* 0x000000ffff087224 */ /* 0x000fe400078e0a08 */
[--C-:B------:R-:W-:Y:S01]  /*1bd0*/  @!P5 IMAD.IADD R41, R41, 0x1, -R4.reuse ;  /* 0x000000012929d824 */ /* 0x100fe200078e0a04 */
[----:B------:R-:W-:Y:S01]  /*1be0*/  ISETP.GE.AND P5, PT, R88, RZ, PT ;  /* 0x000000ff5800720c */ /* 0x000fe20003fa6270 */
[--C-:B------:R-:W-:Y:S01]  /*1bf0*/  @!P0 IMAD.IADD R15, R15, 0x1, -R4.reuse ;  /* 0x000000010f0f8824 */ /* 0x100fe200078e0a04 */
[C---:B------:R-:W-:Y:S01]  /*1c00*/  ISETP.GT.U32.AND P0, PT, R4.reuse, R51, PT ;  /* 0x000000330400720c */ /* 0x040fe20003f04070 */
[----:B------:R-:W-:Y:S01]  /*1c10*/  IMAD.MOV.U32 R43, RZ, RZ, R11 ;  /* 0x000000ffff2b7224 */ /* 0x000fe200078e000b */
[----:B------:R-:W-:Y:S01]  /*1c20*/  CS2R R88, SRZ ;  /* 0x0000000000587805 */ /* 0x000fe2000001ff00 */
[C---:B------:R-:W-:Y:S01]  /*1c30*/  IMAD R11, R4.reuse, R8, R47 ;  /* 0x00000008040b7224 */ /* 0x040fe200078e022f */
[----:B------:R-:W-:Y:S01]  /*1c40*/  IABS R8, R75 ;  /* 0x0000004b00087213 */ /* 0x000fe20000000000 */
[----:B------:R-:W-:Y:S01]  /*1c50*/  @!P4 IMAD.MOV R41, RZ, RZ, -R41 ;  /* 0x000000ffff29c224 */ /* 0x000fe200078e0a29 */
[C---:B------:R-:W-:Y:S01]  /*1c60*/  ISETP.GT.U32.AND P4, PT, R4.reuse, R15, PT ;  /* 0x0000000f0400720c */ /* 0x040fe20003f84070 */
[--C-:B------:R-:W-:Y:S01]  /*1c70*/  @!P6 IMAD.IADD R49, R49, 0x1, -R4.reuse ;  /* 0x000000013131e824 */ /* 0x100fe200078e0a04 */
[----:B------:R-:W-:Y:S01]  /*1c80*/  ISETP.GT.U32.AND P6, PT, R4, R11, PT ;  /* 0x0000000b0400720c */ /* 0x000fe20003fc4070 */
[----:B------:R-:W-:-:S02]  /*1c90*/  @!P2 IMAD.IADD R45, R45, 0x1, -R4 ;  /* 0x000000012d2da824 */ /* 0x000fc400078e0a04 */
[C---:B------:R-:W-:Y:S02]  /*1ca0*/  IMAD R53, R4.reuse, R10, R53 ;  /* 0x0000000a04357224 */ /* 0x040fe400078e0235 */
[----:B------:R-:W-:Y:S01]  /*1cb0*/  @!P0 IMAD.IADD R51, R51, 0x1, -R4 ;  /* 0x0000000133338824 */ /* 0x000fe200078e0a04 */
[----:B------:R-:W-:Y:S01]  /*1cc0*/  ISETP.GT.U32.AND P2, PT, R4, R45, PT ;  /* 0x0000002d0400720c */ /* 0x000fe20003f44070 */
[----:B------:R-:W-:-:S03]  /*1cd0*/  IMAD.HI.U32 R10, R12, R59, RZ ;  /* 0x0000003b0c0a7227 */ /* 0x000fc600078e00ff */
[C---:B------:R-:W-:Y:S01]  /*1ce0*/  ISETP.GT.U32.AND P0, PT, R4.reuse, R51, PT ;  /* 0x000000330400720c */ /* 0x040fe20003f04070 */
[--C-:B------:R-:W-:Y:S01]  /*1cf0*/  @!P4 IMAD.IADD R15, R15, 0x1, -R4.reuse ;  /* 0x000000010f0fc824 */ /* 0x100fe200078e0a04 */
[----:B------:R-:W-:Y:S01]  /*1d00*/  ISETP.GE.AND P4, PT, R77, RZ, PT ;  /* 0x000000ff4d00720c */ /* 0x000fe20003f86270 */
[----:B------:R-:W-:Y:S01]  /*1d10*/  @!P6 IMAD.IADD R11, R11, 0x1, -R4 ;  /* 0x000000010b0be824 */ /* 0x000fe200078e0a04 */
[----:B------:R-:W-:Y:S01]  /*1d20*/  IABS R77, R0 ;  /* 0x00000000004d7213 */ /* 0x000fe20000000000 */
[----:B------:R-:W-:Y:S02]  /*1d30*/  IMAD.MOV.U32 R47, RZ, RZ, R15 ;  /* 0x000000ffff2f7224 */ /* 0x000fe400078e000f */
[----:B------:R-:W-:Y:S01]  /*1d40*/  IMAD.MOV.U32 R15, RZ, RZ, R8 ;  /* 0x000000ffff0f7224 */ /* 0x000fe200078e0008 */
[----:B------:R-:W-:Y:S01]  /*1d50*/  ISETP.GT.U32.AND P6, PT, R4, R11, PT ;  /* 0x0000000b0400720c */ /* 0x000fe20003fc4070 */
[----:B------:R-:W-:Y:S01]  /*1d60*/  @!P2 IMAD.IADD R45, R45, 0x1, -R4 ;  /* 0x000000012d2da824 */ /* 0x000fe200078e0a04 */
[----:B------:R-:W-:Y:S01]  /*1d70*/  ISETP.GE.AND P2, PT, R79, RZ, PT ;  /* 0x000000ff4f00720c */ /* 0x000fe20003f46270 */
[----:B------:R-:W-:-:S04]  /*1d80*/  IMAD.HI.U32 R8, R12, R15, RZ ;  /* 0x0000000f0c087227 */ /* 0x000fc800078e00ff */
[----:B------:R-:W-:Y:S02]  /*1d90*/  IMAD.MOV R8, RZ, RZ, -R8 ;  /* 0x000000ffff087224 */ /* 0x000fe400078e0a08 */
[----:B------:R-:W-:Y:S01]  /*1da0*/  @!P1 IMAD.MOV R45, RZ, RZ, -R45 ;  /* 0x000000ffff2d9224 */ /* 0x000fe200078e0a2d */
[----:B------:R-:W-:Y:S01]  /*1db0*/  ISETP.GE.AND P1, PT, R78, RZ, PT ;  /* 0x000000ff4e00720c */ /* 0x000fe20003f26270 */
[C---:B------:R-:W-:Y:S01]  /*1dc0*/  IMAD R15, R4.reuse, R8, R15 ;  /* 0x00000008040f7224 */ /* 0x040fe200078e020f */
[----:B------:R-:W-:Y:S01]  /*1dd0*/  CS2R R78, SRZ ;  /* 0x00000000004e7805 */ /* 0x000fe2000001ff00 */
[--C-:B------:R-:W-:Y:S02]  /*1de0*/  @!P6 IMAD.IADD R11, R11, 0x1, -R4.reuse ;  /* 0x000000010b0be824 */ /* 0x100fe400078e0a04 */
[----:B------:R-:W-:Y:S01]  /*1df0*/  @!P0 IMAD.IADD R51, R51, 0x1, -R4 ;  /* 0x0000000133338824 */ /* 0x000fe200078e0a04 */
[----:B------:R-:W-:Y:S01]  /*1e00*/  ISETP.GT.U32.AND P6, PT, R4, R15, PT ;  /* 0x0000000f0400720c */ /* 0x000fe20003fc4070 */
[----:B------:R-:W-:Y:S01]  /*1e10*/  IMAD.MOV R10, RZ, RZ, -R10 ;  /* 0x000000ffff0a7224 */ /* 0x000fe200078e0a0a */
[----:B------:R-:W-:Y:S01]  /*1e20*/  ISETP.GE.AND P0, PT, R75, RZ, PT ;  /* 0x000000ff4b00720c */ /* 0x000fe20003f06270 */
[----:B------:R-:W-:Y:S01]  /*1e30*/  IMAD.HI.U32 R8, R12, R61, RZ ;  /* 0x0000003d0c087227 */ /* 0x000fe200078e00ff */
[----:B------:R-:W-:-:S03]  /*1e40*/  IABS R75, R28 ;  /* 0x0000001c004b7213 */ /* 0x000fc60000000000 */
[----:B------:R-:W-:Y:S01]  /*1e50*/  @!P3 IMAD.MOV R43, RZ, RZ, -R43 ;  /* 0x000000ffff2bb224 */ /* 0x000fe200078e0a2b */
[C---:B------:R-:W-:Y:S01]  /*1e60*/  ISETP.GT.U32.AND P3, PT, R4.reuse, R53, PT ;  /* 0x000000350400720c */ /* 0x040fe20003f64070 */
[C---:B------:R-:W-:Y:S02]  /*1e70*/  IMAD R59, R4.reuse, R10, R59 ;  /* 0x0000000a043b7224 */ /* 0x040fe400078e023b */
[----:B------:R-:W-:Y:S02]  /*1e80*/  @!P1 IMAD.MOV R51, RZ, RZ, -R51 ;  /* 0x000000ffff339224 */ /* 0x000fe400078e0a33 */
[----:B------:R-:W-:Y:S01]  /*1e90*/  @!P6 IMAD.IADD R15, R15, 0x1, -R4 ;  /* 0x000000010f0fe824 */ /* 0x000fe200078e0a04 */
[----:B------:R-:W-:Y:S01]  /*1ea0*/  ISETP.GT.U32.AND P6, PT, R4, R59, PT ;  /* 0x0000003b0400720c */ /* 0x000fe20003fc4070 */
[----:B------:R-:W-:Y:S02]  /*1eb0*/  IMAD.MOV R10, RZ, RZ, -R8 ;  /* 0x000000ffff0a7224 */ /* 0x000fe400078e0a08 */
[----:B------:R-:W-:Y:S01]  /*1ec0*/  IMAD.HI.U32 R8, R12, R57, RZ ;  /* 0x000000390c087227 */ /* 0x000fe200078e00ff */
[----:B------:R-:W-:-:S03]  /*1ed0*/  ISETP.GT.U32.AND P1, PT, R4, R15, PT ;  /* 0x0000000f0400720c */ /* 0x000fc60003f24070 */
[----:B------:R-:W-:Y:S02]  /*1ee0*/  IMAD.MOV R8, RZ, RZ, -R8 ;  /* 0x000000ffff087224 */ /* 0x000fe400078e0a08 */
[----:B------:R-:W-:Y:S02]  /*1ef0*/  IMAD.MOV.U32 R55, RZ, RZ, R11 ;  /* 0x000000ffff377224 */ /* 0x000fe400078e000b */
[----:B------:R-:W-:Y:S02]  /*1f00*/  IMAD R11, R4, R8, R57 ;  /* 0x00000008040b7224 */ /* 0x000fe400078e0239 */
[--C-:B------:R-:W-:Y:S01]  /*1f10*/  @!P3 IMAD.IADD R53, R53, 0x1, -R4.reuse ;  /* 0x000000013535b824 */ /* 0x100fe200078e0a04 */
[----:B------:R-:W-:Y:S01]  /*1f20*/  ISETP.GE.AND P3, PT, R76, RZ, PT ;  /* 0x000000ff4c00720c */ /* 0x000fe20003f66270 */
[----:B------:R-:W-:Y:S02]  /*1f30*/  @!P5 IMAD.MOV R47, RZ, RZ, -R47 ;  /* 0x000000ffff2fd224 */ /* 0x000fe400078e0a2f */
[----:B------:R-:W-:Y:S01]  /*1f40*/  @!P1 IMAD.IADD R15, R15, 0x1, -R4 ;  /* 0x000000010f0f9824 */ /* 0x000fe200078e0a04 */
[C---:B------:R-:W-:Y:S01]  /*1f50*/  ISETP.GT.U32.AND P1, PT, R4.reuse, R11, PT ;  /* 0x0000000b0400720c */ /* 0x040fe20003f24070 */
[C---:B------:R-:W-:Y:S01]  /*1f60*/  IMAD R61, R4.reuse, R10, R61 ;  /* 0x0000000a043d7224 */ /* 0x040fe200078e023d */
[----:B------:R-:W-:Y:S01]  /*1f70*/  ISETP.GT.U32.AND P5, PT, R4, R53, PT ;  /* 0x000000350400720c */ /* 0x000fe20003fa4070 */
[----:B------:R-:W-:-:S04]  /*1f80*/  IMAD.HI.U32 R10, R12, R65, RZ ;  /* 0x000000410c0a7227 */ /* 0x000fc800078e00ff */
[----:B------:R-:W-:Y:S02]  /*1f90*/  @!P6 IMAD.IADD R59, R59, 0x1, -R4 ;  /* 0x000000013b3be824 */ /* 0x000fe400078e0a04 */
[----:B------:R-:W-:Y:S02]  /*1fa0*/  IMAD.MOV R10, RZ, RZ, -R10 ;  /* 0x000000ffff0a7224 */ /* 0x000fe400078e0a0a */
[----:B------:R-:W-:Y:S01]  /*1fb0*/  IMAD.HI.U32 R14, R12, R67, RZ ;  /* 0x000000430c0e7227 */ /* 0x000fe200078e00ff */
[----:B------:R-:W-:-:S03]  /*1fc0*/  ISETP.GT.U32.AND P6, PT, R4, R59, PT ;  /* 0x0000003b0400720c */ /* 0x000fc60003fc4070 */
[C---:B------:R-:W-:Y:S02]  /*1fd0*/  IMAD R65, R4.reuse, R10, R65 ;  /* 0x0000000a04417224 */ /* 0x040fe400078e0241 */
[----:B------:R-:W-:Y:S01]  /*1fe0*/  IMAD.MOV.U32 R57, RZ, RZ, R15 ;  /* 0x000000ffff397224 */ /* 0x000fe200078e000f */
[----:B------:R-:W-:Y:S01]  /*1ff0*/  SHF.R.S32.HI R15, RZ, 0x1f, R24 ;  /* 0x0000001fff0f7819 */ /* 0x000fe20000011418 */
[----:B------:R-:W-:Y:S02]  /*2000*/  IMAD.MOV R14, RZ, RZ, -R14 ;  /* 0x000000ffff0e7224 */ /* 0x000fe400078e0a0e */
[--C-:B------:R-:W-:Y:S01]  /*2010*/  @!P1 IMAD.IADD R11, R11, 0x1, -R4.reuse ;  /* 0x000000010b0b9824 */ /* 0x100fe200078e0a04 */
[----:B------:R-:W-:Y:S01]  /*2020*/  LEA.HI R15, R15, R24, RZ, 0x7 ;  /* 0x000000180f0f7211 */ /* 0x000fe200078f38ff */
[----:B------:R-:W-:Y:S01]  /*2030*/  @!P0 IMAD.MOV R57, RZ, RZ, -R57 ;  /* 0x000000ffff398224 */ /* 0x000fe200078e0a39 */
[C---:B------:R-:W-:Y:S01]  /*2040*/  ISETP.GT.U32.AND P0, PT, R4.reuse, R65, PT ;  /* 0x000000410400720c */ /* 0x040fe20003f04070 */
[----:B------:R-:W-:Y:S01]  /*2050*/  @!P5 IMAD.IADD R53, R53, 0x1, -R4 ;  /* 0x000000013535d824 */ /* 0x000fe200078e0a04 */
[----:B------:R-:W-:Y:S01]  /*2060*/  ISETP.GE.AND P5, PT, R73, RZ, PT ;  /* 0x000000ff4900720c */ /* 0x000fe20003fa6270 */
[----:B------:R-:W-:Y:S01]  /*2070*/  IMAD R67, R4, R14, R67 ;  /* 0x0000000e04437224 */ /* 0x000fe200078e0243 */
[----:B------:R-:W-:Y:S01]  /*2080*/  IABS R73, R36 ;  /* 0x0000002400497213 */ /* 0x000fe20000000000 */
[----:B------:R-:W-:Y:S01]  /*2090*/  IMAD.HI.U32 R8, R12, R71, RZ ;  /* 0x000000470c087227 */ /* 0x000fe200078e00ff */
[----:B------:R-:W-:-:S03]  /*20a0*/  ISETP.GT.U32.AND P1, PT, R4, R11, PT ;  /* 0x0000000b0400720c */ /* 0x000fc60003f24070 */
[----:B------:R-:W-:Y:S01]  /*20b0*/  @!P6 IMAD.IADD R59, R59, 0x1, -R4 ;  /* 0x000000013b3be824 */ /* 0x000fe200078e0a04 */
[----:B------:R-:W-:Y:S01]  /*20c0*/  ISETP.GT.U32.AND P6, PT, R4, R67, PT ;  /* 0x000000430400720c */ /* 0x000fe20003fc4070 */
[----:B------:R-:W-:-:S04]  /*20d0*/  IMAD.HI.U32 R10, R12, R73, RZ ;  /* 0x000000490c0a7227 */ /* 0x000fc800078e00ff */
[----:B------:R-:W-:Y:S02]  /*20e0*/  IMAD.MOV R8, RZ, RZ, -R8 ;  /* 0x000000ffff087224 */ /* 0x000fe400078e0a08 */
[----:B------:R-:W-:Y:S02]  /*20f0*/  IMAD.MOV R10, RZ, RZ, -R10 ;  /* 0x000000ffff0a7224 */ /* 0x000fe400078e0a0a */
[C---:B------:R-:W-:Y:S02]  /*2100*/  IMAD R71, R4.reuse, R8, R71 ;  /* 0x0000000804477224 */ /* 0x040fe400078e0247 */
[--C-:B------:R-:W-:Y:S02]  /*2110*/  @!P0 IMAD.IADD R65, R65, 0x1, -R4.reuse ;  /* 0x0000000141418824 */ /* 0x100fe400078e0a04 */
[----:B------:R-:W-:Y:S01]  /*2120*/  @!P4 IMAD.MOV R53, RZ, RZ, -R53 ;  /* 0x000000ffff35c224 */ /* 0x000fe200078e0a35 */
[C---:B------:R-:W-:Y:S01]  /*2130*/  ISETP.GT.U32.AND P4, PT, R4.reuse, R61, PT ;  /* 0x0000003d0400720c */ /* 0x040fe20003f84070 */
[C---:B------:R-:W-:Y:S01]  /*2140*/  IMAD R73, R4.reuse, R10, R73 ;  /* 0x0000000a04497224 */ /* 0x040fe200078e0249 */
[C---:B------:R-:W-:Y:S01]  /*2150*/  ISETP.GT.U32.AND P0, PT, R4.reuse, R65, PT ;  /* 0x000000410400720c */ /* 0x040fe20003f04070 */
[----:B------:R-:W-:Y:S01]  /*2160*/  @!P1 IMAD.IADD R11, R11, 0x1, -R4 ;  /* 0x000000010b0b9824 */ /* 0x000fe200078e0a04 */
[----:B------:R-:W-:Y:S01]  /*2170*/  ISETP.GT.U32.AND P1, PT, R4, R71, PT ;  /* 0x000000470400720c */ /* 0x000fe20003f24070 */
[----:B------:R-:W-:-:S04]  /*2180*/  IMAD.HI.U32 R14, R12, R75, RZ ;  /* 0x0000004b0c0e7227 */ /* 0x000fc800078e00ff */
[----:B------:R-:W-:Y:S01]  /*2190*/  @!P6 IMAD.IADD R67, R67, 0x1, -R4 ;  /* 0x000000014343e824 */ /* 0x000fe200078e0a04 */
[C---:B------:R-:W-:Y:S01]  /*21a0*/  ISETP.GT.U32.AND P6, PT, R4.reuse, R73, PT ;  /* 0x000000490400720c */ /* 0x040fe20003fc4070 */
[----:B------:R-:W-:Y:S02]  /*21b0*/  IMAD.MOV R14, RZ, RZ, -R14 ;  /* 0x000000ffff0e7224 */ /* 0x000fe400078e0a0e */
[--C-:B------:R-:W-:Y:S02]  /*21c0*/  @!P4 IMAD.IADD R61, R61, 0x1, -R4.reuse ;  /* 0x000000013d3dc824 */ /* 0x100fe400078e0a04 */
[C---:B------:R-:W-:Y:S02]  /*21d0*/  IMAD R75, R4.reuse, R14, R75 ;  /* 0x0000000e044b7224 */ /* 0x040fe400078e024b */
[--C-:B------:R-:W-:Y:S01]  /*21e0*/  @!P1 IMAD.IADD R71, R71, 0x1, -R4.reuse ;  /* 0x0000000147479824 */ /* 0x100fe200078e0a04 */
[C---:B------:R-:W-:Y:S01]  /*21f0*/  ISETP.GT.U32.AND P4, PT, R4.reuse, R61, PT ;  /* 0x0000003d0400720c */ /* 0x040fe20003f84070 */
[----:B------:R-:W-:Y:S01]  /*2200*/  @!P0 IMAD.IADD R65, R65, 0x1, -R4 ;  /* 0x0000000141418824 */ /* 0x000fe200078e0a04 */
[----:B------:R-:W-:Y:S01]  /*2210*/  ISETP.GT.U32.AND P0, PT, R4, R75, PT ;  /* 0x0000004b0400720c */ /* 0x000fe20003f04070 */
[----:B------:R-:W-:Y:S01]  /*2220*/  IMAD.HI.U32 R16, R12, R69, RZ ;  /* 0x000000450c107227 */ /* 0x000fe200078e00ff */
[----:B------:R-:W-:-:S03]  /*2230*/  ISETP.GE.AND P1, PT, R42, RZ, PT ;  /* 0x000000ff2a00720c */ /* 0x000fc60003f26270 */
[----:B------:R-:W-:Y:S01]  /*2240*/  @!P6 IMAD.IADD R73, R73, 0x1, -R4 ;  /* 0x000000014949e824 */ /* 0x000fe200078e0a04 */
[----:B------:R-:W-:Y:S01]  /*2250*/  ISETP.GT.U32.AND P6, PT, R4, R71, PT ;  /* 0x000000470400720c */ /* 0x000fe20003fc4070 */
[----:B------:R-:W-:-:S04]  /*2260*/  IMAD.HI.U32 R12, R12, R77, RZ ;  /* 0x0000004d0c0c7227 */ /* 0x000fc800078e00ff */
[----:B------:R-:W-:Y:S02]  /*2270*/  IMAD.MOV R16, RZ, RZ, -R16 ;  /* 0x000000ffff107224 */ /* 0x000fe400078e0a10 */
[----:B------:R-:W-:Y:S02]  /*2280*/  IMAD.MOV R12, RZ, RZ, -R12 ;  /* 0x000000ffff0c7224 */ /* 0x000fe400078e0a0c */
[C---:B------:R-:W-:Y:S02]  /*2290*/  IMAD R69, R4.reuse, R16, R69 ;  /* 0x0000001004457224 */ /* 0x040fe400078e0245 */
[C---:B------:R-:W-:Y:S01]  /*22a0*/  IMAD R77, R4.reuse, R12, R77 ;  /* 0x0000000c044d7224 */ /* 0x040fe200078e024d */
[----:B------:R-:W-:Y:S01]  /*22b0*/  SHF.R.U32.HI R12, RZ, 0x4, R152 ;  /* 0x00000004ff0c7819 */ /* 0x000fe20000011698 */
[--C-:B------:R-:W-:Y:S02]  /*22c0*/  @!P0 IMAD.IADD R75, R75, 0x1, -R4.reuse ;  /* 0x000000014b4b8824 */ /* 0x100fe400078e0a04 */
[--C-:B------:R-:W-:Y:S01]  /*22d0*/  @!P4 IMAD.IADD R61, R61, 0x1, -R4.reuse ;  /* 0x000000013d3dc824 */ /* 0x100fe200078e0a04 */
[C---:B------:R-:W-:Y:S01]  /*22e0*/  ISETP.GT.U32.AND P4, PT, R4.reuse, R69, PT ;  /* 0x000000450400720c */ /* 0x040fe20003f84070 */
[----:B------:R-:W-:Y:S01]  /*22f0*/  @!P6 IMAD.IADD R71, R71, 0x1, -R4 ;  /* 0x000000014747e824 */ /* 0x000fe200078e0a04 */
[----:B------:R-:W-:Y:S01]  /*2300*/  ISETP.GT.U32.AND P6, PT, R4, R77, PT ;  /* 0x0000004d0400720c */ /* 0x000fe20003fc4070 */
[----:B------:R-:W-:Y:S01]  /*2310*/  VIADD R10, R152, 0x20000 ;  /* 0x00020000980a7836 */ /* 0x000fe20000000000 */
[----:B------:R-:W-:Y:S01]  /*2320*/  ISETP.GT.U32.AND P0, PT, R4, R75, PT ;  /* 0x0000004b0400720c */ /* 0x000fe20003f04070 */
[----:B------:R-:W-:Y:S01]  /*2330*/  @!P2 IMAD.MOV R49, RZ, RZ, -R49 ;  /* 0x000000ffff31a224 */ /* 0x000fe200078e0a31 */
[----:B------:R-:W-:Y:S01]  /*2340*/  ISETP.GE.AND P2, PT, R74, RZ, PT ;  /* 0x000000ff4a00720c */ /* 0x000fe20003f46270 */
[----:B------:R-:W-:Y:S01]  /*2350*/  IMAD.SHL.U32 R8, R25, 0x2, RZ ;  /* 0x0000000219087824 */ /* 0x000fe200078e00ff */
[----:B------:R-:W-:Y:S01]  /*2360*/  SHF.R.U32.HI R14, RZ, 0x4, R10 ;  /* 0x00000004ff0e7819 */ /* 0x000fe2000001160a */
[----:B------:R-:W-:Y:S01]  /*2370*/  IMAD.MOV.U32 R16, RZ, RZ, RZ ;  /* 0x000000ffff107224 */ /* 0x000fe200078e00ff */
[----:B------:R-:W-:Y:S01]  /*2380*/  SGXT.U32 R18, R12, 0xe ;  /* 0x0000000e0c12781a */ /* 0x000fe20000000000 */
[----:B------:R-:W-:Y:S01]  /*2390*/  IMAD.MOV.U32 R63, RZ, RZ, R11 ;  /* 0x000000ffff3f7224 */ /* 0x000fe200078e000b */
[----:B------:R-:W-:Y:S01]  /*23a0*/  SGXT.U32 R12, R14, 0xe ;  /* 0x0000000e0e0c781a */ /* 0x000fe20000000000 */
[--C-:B------:R-:W-:Y:S01]  /*23b0*/  @!P4 IMAD.IADD R69, R69, 0x1, -R4.reuse ;  /* 0x000000014545c824 */ /* 0x100fe200078e0a04 */
[----:B------:R-:W-:Y:S01]  /*23c0*/  LOP3.LUT R11, R25, 0x40, RZ, 0xc0, !PT ;  /* 0x00000040190b7812 */ /* 0x000fe200078ec0ff */
[--C-:B------:R-:W-:Y:S01]  /*23d0*/  @!P6 IMAD.IADD R77, R77, 0x1, -R4.reuse ;  /* 0x000000014d4de824 */ /* 0x100fe200078e0a04 */
[----:B------:R-:W-:Y:S01]  /*23e0*/  IADD3 R20, P6, R12, 0x2, RZ ;  /* 0x000000020c147810 */ /* 0x000fe20007fde0ff */
[----:B------:R-:W-:Y:S01]  /*23f0*/  IMAD.MOV.U32 R10, RZ, RZ, RZ ;  /* 0x000000ffff0a7224 */ /* 0x000fe200078e00ff */
[----:B------:R-:W-:Y:S01]  /*2400*/  LOP3.LUT R8, R8, 0x7e, RZ, 0xc0, !PT ;  /* 0x0000007e08087812 */ /* 0x000fe200078ec0ff */
[----:B------:R-:W-:Y:S01]  /*2410*/  @!P0 IMAD.IADD R75, R75, 0x1, -R4 ;  /* 0x000000014b4b8824 */ /* 0x000fe200078e0a04 */
[----:B------:R-:W-:Y:S01]  /*2420*/  IADD3 R18, P0, R18, 0x80, RZ ;  /* 0x0000008012127810 */ /* 0x000fe20007f1e0ff */
[----:B------:R-:W-:Y:S01]  /*2430*/  @!P3 IMAD.MOV R55, RZ, RZ, -R55 ;  /* 0x000000ffff37b224 */ /* 0x000fe200078e0a37 */
[----:B------:R-:W-:Y:S01]  /*2440*/  ISETP.GE.AND P3, PT, R72, RZ, PT ;  /* 0x000000ff4800720c */ /* 0x000fe20003f66270 */
[----:B------:R-:W-:Y:S01]  /*2450*/  @!P2 IMAD.MOV R59, RZ, RZ, -R59 ;  /* 0x000000ffff3ba224 */ /* 0x000fe200078e0a3b */
[C---:B------:R-:W-:Y:S01]  /*2460*/  ISETP.GT.U32.AND P4, PT, R4.reuse, R67, PT ;  /* 0x000000430400720c */ /* 0x040fe20003f84070 */
[----:B------:R-:W-:Y:S01]  /*2470*/  @!P5 IMAD.MOV R61, RZ, RZ, -R61 ;  /* 0x000000ffff3dd224 */ /* 0x000fe200078e0a3d */
[C---:B------:R-:W-:Y:S01]  /*2480*/  ISETP.GT.U32.AND P2, PT, R4.reuse, R69, PT ;  /* 0x000000450400720c */ /* 0x040fe20003f44070 */
[----:B------:R-:W1:Y:S01]  /*2490*/  LDC.64 R24, c[0x0][0x218] ;  /* 0x00008600ff187b82 */ /* 0x000e620000000a00 */
[----:B------:R-:W-:Y:S01]  /*24a0*/  ISETP.GT.U32.AND P5, PT, R4, R73, PT ;  /* 0x000000490400720c */ /* 0x000fe20003fa4070 */
[----:B------:R-:W-:Y:S01]  /*24b0*/  @!P1 IMAD.MOV R65, RZ, RZ, -R65 ;  /* 0x000000ffff419224 */ /* 0x000fe200078e0a41 */
[----:B------:R-:W-:-:S02]  /*24c0*/  IADD3.X R16, R16, 0x40000040, RZ, P6, !PT ;  /* 0x4000004010107810 */ /* 0x000fc400037fe4ff */
[----:B------:R-:W-:Y:S01]  /*24d0*/  IADD3.X R14, R10, 0x40000040, RZ, P0, !PT ;  /* 0x400000400a0e7810 */ /* 0x000fe200007fe4ff */
[C-C-:B------:R-:W-:Y:S01]  /*24e0*/  IMAD R10, R11.reuse, 0x100, R8.reuse ;  /* 0x000001000b0a7824 */ /* 0x140fe200078e0208 */
[----:B------:R-:W-:Y:S01]  /*24f0*/  R2UR UR7, R16 ;  /* 0x00000000100772ca */ /* 0x000fe200000e0000 */
[----:B------:R-:W-:Y:S01]  /*2500*/  IMAD R11, R11, 0x40, R8 ;  /* 0x000000400b0b7824 */ /* 0x000fe200078e0208 */
[----:B------:R-:W2:Y:S01]  /*2510*/  LDC R16, c[0x0][0x23c] ;  /* 0x00008f00ff107b82 */ /* 0x000ea20000000800 */
[----:B------:R-:W-:Y:S01]  /*2520*/  R2UR UR5, R14 ;  /* 0x000000000e0572ca */ /* 0x000fe200000e0000 */
[--C-:B------:R-:W-:Y:S01]  /*2530*/  @!P4 IMAD.IADD R67, R67, 0x1, -R4.reuse ;  /* 0x000000014343c824 */ /* 0x100fe200078e0a04 */
[----:B------:R-:W-:Y:S01]  /*2540*/  ISETP.GT.U32.AND P0, PT, R4, R77, PT ;  /* 0x0000004d0400720c */ /* 0x000fe20003f04070 */
[--C-:B------:R-:W-:Y:S01]  /*2550*/  @!P2 IMAD.IADD R69, R69, 0x1, -R4.reuse ;  /* 0x000000014545a824 */ /* 0x100fe200078e0a04 */
[----:B------:R-:W-:Y:S01]  /*2560*/  ISETP.GE.AND P4, PT, R40, RZ, PT ;  /* 0x000000ff2800720c */ /* 0x000fe20003f86270 */
[----:B------:R-:W-:Y:S01]  /*2570*/  @!P3 IMAD.MOV R63, RZ, RZ, -R63 ;  /* 0x000000ffff3fb224 */ /* 0x000fe200078e0a3f */
[----:B------:R-:W-:Y:S01]  /*2580*/  ISETP.GE.AND P2, PT, R38, RZ, PT ;  /* 0x000000ff2600720c */ /* 0x000fe20003f46270 */
[----:B------:R-:W3:Y:S01]  /*2590*/  LDC R8, c[0x0][0x234] ;  /* 0x00008d00ff087b82 */ /* 0x000ee20000000800 */
[----:B------:R-:W-:Y:S01]  /*25a0*/  @!P5 IMAD.IADD R73, R73, 0x1, -R4 ;  /* 0x000000014949d824 */ /* 0x000fe200078e0a04 */
[----:B------:R-:W-:-:S02]  /*25b0*/  ISETP.GE.AND P3, PT, R30, RZ, PT ;  /* 0x000000ff1e00720c */ /* 0x000fc40003f66270 */
[----:B------:R-:W-:Y:S02]  /*25c0*/  ISETP.GE.AND P5, PT, R36, RZ, PT ;  /* 0x000000ff2400720c */ /* 0x000fe40003fa6270 */
[----:B------:R-:W-:Y:S02]  /*25d0*/  ISETP.GE.AND P6, PT, R28, RZ, PT ;  /* 0x000000ff1c00720c */ /* 0x000fe40003fc6270 */
[----:B------:R-:W4:Y:S01]  /*25e0*/  LDC R14, c[0x0][0x240] ;  /* 0x00009000ff0e7b82 */ /* 0x000f220000000800 */
[----:B------:R-:W-:Y:S01]  /*25f0*/  ISETP.GE.AND P1, PT, R0, RZ, PT ;  /* 0x000000ff0000720c */ /* 0x000fe20003f26270 */
[----:B------:R-:W-:Y:S01]  /*2600*/  @!P0 IMAD.IADD R77, R77, 0x1, -R4 ;  /* 0x000000014d4d8824 */ /* 0x000fe200078e0a04 */
[----:B------:R-:W-:Y:S01]  /*2610*/  ISETP.NE.AND P0, PT, R3, RZ, PT ;  /* 0x000000ff0300720c */ /* 0x000fe20003f05270 */
[----:B------:R-:W-:Y:S01]  /*2620*/  @!P4 IMAD.MOV R67, RZ, RZ, -R67 ;  /* 0x000000ffff43c224 */ /* 0x000fe200078e0a43 */
[----:B------:R-:W-:Y:S01]  /*2630*/  LOP3.LUT R4, RZ, R3, RZ, 0x33, !PT ;  /* 0x00000003ff047212 */ /* 0x000fe200078e33ff */
[----:B------:R-:W-:Y:S01]  /*2640*/  @!P2 IMAD.MOV R69, RZ, RZ, -R69 ;  /* 0x000000ffff45a224 */ /* 0x000fe200078e0a45 */
[----:B------:R-:W-:Y:S01]  /*2650*/  R2UR UR34, R12 ;  /* 0x000000000c2272ca */ /* 0x000fe200000e0000 */
[----:B------:R-:W-:Y:S01]  /*2660*/  @!P3 IMAD.MOV R71, RZ, RZ, -R71 ;  /* 0x000000ffff47b224 */ /* 0x000fe200078e0a47 */
[C---:B------:R-:W-:Y:S01]  /*2670*/  SEL R13, R4.reuse, R13, !P0 ;  /* 0x0000000d040d7207 */ /* 0x040fe20004000000 */
[----:B------:R-:W-:Y:S01]  /*2680*/  @!P5 IMAD.MOV R73, RZ, RZ, -R73 ;  /* 0x000000ffff49d224 */ /* 0x000fe200078e0a49 */
[C---:B------:R-:W-:Y:S01]  /*2690*/  SEL R9, R4.reuse, R9, !P0 ;  /* 0x0000000904097207 */ /* 0x040fe20004000000 */
[----:B------:R-:W-:Y:S01]  /*26a0*/  @!P6 IMAD.MOV R75, RZ, RZ, -R75 ;  /* 0x000000ffff4be224 */ /* 0x000fe200078e0a4b */
[C---:B------:R-:W-:Y:S01]  /*26b0*/  SEL R17, R4.reuse, R17, !P0 ;  /* 0x0000001104117207 */ /* 0x040fe20004000000 */
[----:B------:R-:W-:Y:S01]  /*26c0*/  @!P1 IMAD.MOV R77, RZ, RZ, -R77 ;  /* 0x000000ffff4d9224 */ /* 0x000fe200078e0a4d */
[----:B------:R-:W-:Y:S01]  /*26d0*/  SEL R19, R4, R19, !P0 ;  /* 0x0000001304137207 */ /* 0x000fe20004000000 */
[----:B---3--:R-:W-:Y:S01]  /*26e0*/  IMAD R6, R6, R8, RZ ;  /* 0x0000000806067224 */ /* 0x008fe200078e02ff */
[C---:B------:R-:W-:Y:S01]  /*26f0*/  SEL R21, R4.reuse, R21, !P0 ;  /* 0x0000001504157207 */ /* 0x040fe20004000000 */
[----:B--2---:R-:W-:Y:S01]  /*2700*/  IMAD R3, R153, R16, RZ ;  /* 0x0000001099037224 */ /* 0x004fe200078e02ff */
[----:B------:R-:W-:Y:S01]  /*2710*/  SEL R23, R4, R23, !P0 ;  /* 0x0000001704177207 */ /* 0x000fe20004000000 */
[-C--:B------:R-:W-:Y:S01]  /*2720*/  IMAD R2, R2, R8.reuse, RZ ;  /* 0x0000000802027224 */ /* 0x080fe200078e02ff */
[C---:B------:R-:W-:Y:S01]  /*2730*/  SEL R27, R4.reuse, R27, !P0 ;  /* 0x0000001b041b7207 */ /* 0x040fe20004000000 */
[-C--:B------:R-:W-:Y:S01]  /*2740*/  IMAD R5, R5, R8.reuse, RZ ;  /* 0x0000000805057224 */ /* 0x080fe200078e02ff */
[C---:B------:R-:W-:Y:S01]  /*2750*/  SEL R29, R4.reuse, R29, !P0 ;  /* 0x0000001d041d7207 */ /* 0x040fe20004000000 */
[----:B------:R-:W-:Y:S01]  /*2760*/  IMAD R7, R7, R8, RZ ;  /* 0x0000000807077224 */ /* 0x000fe200078e02ff */
[C---:B------:R-:W-:Y:S01]  /*2770*/  SEL R31, R4.reuse, R31, !P0 ;  /* 0x0000001f041f7207 */ /* 0x040fe20004000000 */
[-C--:B----4-:R-:W-:Y:S01]  /*2780*/  IMAD R13, R13, R14.reuse, RZ ;  /* 0x0000000e0d0d7224 */ /* 0x090fe200078e02ff */
[C---:B------:R-:W-:Y:S01]  /*2790*/  SEL R33, R4.reuse, R33, !P0 ;  /* 0x0000002104217207 */ /* 0x040fe20004000000 */
[-C--:B------:R-:W-:Y:S01]  /*27a0*/  IMAD R9, R9, R14.reuse, RZ ;  /* 0x0000000e09097224 */ /* 0x080fe200078e02ff */
        /* <DEDUP_REMOVED lines=42> */
[----:B------:R-:W-:Y:S01]  /*2a50*/  SEL R4, R4, R77, !P0 ;  /* 0x0000004d04047207 */ /* 0x000fe20004000000 */
[----:B------:R-:W-:Y:S01]  /*2a60*/  IMAD R61, R61, R14, RZ ;  /* 0x0000000e3d3d7224 */ /* 0x000fe200078e02ff */
[----:B0-----:R-:W-:Y:S01]  /*2a70*/  LEA R190, P0, R6, R188, 0x1 ;  /* 0x000000bc06be7211 */ /* 0x001fe200078008ff */
[----:B------:R-:W-:Y:S01]  /*2a80*/  IMAD R63, R63, R14, RZ ;  /* 0x0000000e3f3f7224 */ /* 0x000fe200078e02ff */
[----:B-1----:R-:W-:Y:S01]  /*2a90*/  LEA R8, P4, R3, R24, 0x1 ;  /* 0x0000001803087211 */ /* 0x002fe200078808ff */
[----:B------:R-:W-:Y:S01]  /*2aa0*/  IMAD R65, R65, R14, RZ ;  /* 0x0000000e41417224 */ /* 0x000fe200078e02ff */
[----:B------:R-:W-:Y:S01]  /*2ab0*/  LEA R186, P2, R2, R188, 0x1 ;  /* 0x000000bc02ba7211 */ /* 0x000fe200078408ff */
[----:B------:R-:W-:Y:S01]  /*2ac0*/  IMAD R67, R67, R14, RZ ;  /* 0x0000000e43437224 */ /* 0x000fe200078e02ff */
[----:B------:R-:W-:Y:S01]  /*2ad0*/  LEA R192, P1, R5, R188, 0x1 ;  /* 0x000000bc05c07211 */ /* 0x000fe200078208ff */
[----:B------:R-:W-:Y:S01]  /*2ae0*/  IMAD R69, R69, R14, RZ ;  /* 0x0000000e45457224 */ /* 0x000fe200078e02ff */
[----:B------:R-:W-:Y:S01]  /*2af0*/  LEA R188, P3, R7, R188, 0x1 ;  /* 0x000000bc07bc7211 */ /* 0x000fe200078608ff */
[----:B------:R-:W0:Y:S01]  /*2b00*/  LDC R12, c[0x0][0x238] ;  /* 0x00008e00ff0c7b82 */ /* 0x000e220000000800 */
[-C--:B------:R-:W-:Y:S01]  /*2b10*/  LEA.HI.X.SX32 R191, R6, R189.reuse, 0x1, P0 ;  /* 0x000000bd06bf7211 */ /* 0x080fe200000f0eff */
[-C--:B------:R-:W-:Y:S01]  /*2b20*/  IMAD R71, R71, R14.reuse, RZ ;  /* 0x0000000e47477224 */ /* 0x080fe200078e02ff */
[----:B------:R-:W-:Y:S01]  /*2b30*/  LEA.HI.X.SX32 R187, R2, R189, 0x1, P2 ;  /* 0x000000bd02bb7211 */ /* 0x000fe200010f0eff */
[-C--:B------:R-:W-:Y:S01]  /*2b40*/  IMAD R73, R73, R14.reuse, RZ ;  /* 0x0000000e49497224 */ /* 0x080fe200078e02ff */
[----:B------:R-:W-:Y:S01]  /*2b50*/  LEA.HI.X.SX32 R6, R3, R25, 0x1, P4 ;  /* 0x0000001903067211 */ /* 0x000fe200020f0eff */
[-C--:B------:R-:W-:Y:S01]  /*2b60*/  IMAD R75, R75, R14.reuse, RZ ;  /* 0x0000000e4b4b7224 */ /* 0x080fe200078e02ff */
[----:B------:R-:W-:Y:S01]  /*2b70*/  LEA.HI.X.SX32 R193, R5, R189, 0x1, P1 ;  /* 0x000000bd05c17211 */ /* 0x000fe200008f0eff */
[----:B------:R-:W-:Y:S01]  /*2b80*/  IMAD R4, R4, R14, RZ ;  /* 0x0000000e04047224 */ /* 0x000fe200078e02ff */
[----:B------:R-:W-:-:S02]  /*2b90*/  LEA R2, P4, R13, R8, 0x1 ;  /* 0x000000080d027211 */ /* 0x000fc400078808ff */
[----:B------:R-:W-:Y:S02]  /*2ba0*/  CS2R R76, SRZ ;  /* 0x00000000004c7805 */ /* 0x000fe4000001ff00 */
[----:B------:R-:W-:Y:S02]  /*2bb0*/  LEA.HI.X.SX32 R189, R7, R189, 0x1, P3 ;  /* 0x000000bd07bd7211 */ /* 0x000fe400018f0eff */
[----:B------:R-:W-:Y:S02]  /*2bc0*/  CS2R R24, SRZ ;  /* 0x0000000000187805 */ /* 0x000fe4000001ff00 */
[-C--:B------:R-:W-:Y:S01]  /*2bd0*/  LEA R5, P3, R9, R8.reuse, 0x1 ;  /* 0x0000000809057211 */ /* 0x080fe200078608ff */
[----:B------:R1:W-:Y:S01]  /*2be0*/  STL [R1+0x598], R2 ;  /* 0x0005980201007387 */ /* 0x0003e20000100800 */
[-C--:B------:R-:W-:Y:S02]  /*2bf0*/  LEA R3, P2, R17, R8.reuse, 0x1 ;  /* 0x0000000811037211 */ /* 0x080fe400078408ff */
[----:B------:R-:W-:Y:S01]  /*2c00*/  R2UR UR4, R18 ;  /* 0x00000000120472ca */ /* 0x000fe200000e0000 */
[----:B------:R2:W-:Y:S01]  /*2c10*/  STL [R1+0x5a0], R5 ;  /* 0x0005a00501007387 */ /* 0x0005e20000100800 */
[----:B------:R-:W3:Y:S01]  /*2c20*/  LDC R18, c[0x0][0x238] ;  /* 0x00008e00ff127b82 */ /* 0x000ee20000000800 */
[----:B------:R-:W-:Y:S01]  /*2c30*/  R2UR UR6, R20 ;  /* 0x00000000140672ca */ /* 0x000fe200000e0000 */
[----:B------:R-:W-:Y:S01]  /*2c40*/  IMAD.IADD R20, R152, 0x1, R10 ;  /* 0x0000000198147824 */ /* 0x000fe200078e020a */
[----:B------:R4:W-:Y:S01]  /*2c50*/  STL [R1+0x5a8], R3 ;  /* 0x0005a80301007387 */ /* 0x0009e20000100800 */
[----:B------:R-:W-:Y:S01]  /*2c60*/  LOP3.LUT R22, R11, 0x60, RZ, 0x3c, !PT ;  /* 0x000000600b167812 */ /* 0x000fe200078e3cff */
[C---:B0-----:R-:W-:Y:S01]  /*2c70*/  IMAD R7, R12.reuse, 0x7f, RZ ;  /* 0x0000007f0c077824 */ /* 0x041fe200078e02ff */
[-C--:B-1----:R-:W-:Y:S01]  /*2c80*/  LEA R2, P1, R19, R8.reuse, 0x1 ;  /* 0x0000000813027211 */ /* 0x082fe200078208ff */
[----:B------:R-:W-:Y:S01]  /*2c90*/  IMAD R14, R12, 0x6c, RZ ;  /* 0x0000006c0c0e7824 */ /* 0x000fe200078e02ff */
[----:B--2---:R-:W-:-:S03]  /*2ca0*/  LEA R5, P0, R21, R8, 0x1 ;  /* 0x0000000815057211 */ /* 0x004fc600078008ff */
[----:B------:R0:W-:Y:S01]  /*2cb0*/  STL [R1+0x5b0], R2 ;  /* 0x0005b00201007387 */ /* 0x0001e20000100800 */
[----:B------:R-:W-:Y:S01]  /*2cc0*/  UIADD3.64 UR10, UR4, 0x380, URZ ;  /* 0x00000380040a7897 */ /* 0x000fe2000fffe03f */
[-C--:B----4-:R-:W-:Y:S01]  /*2cd0*/  LEA R3, P6, R23, R8.reuse, 0x1 ;  /* 0x0000000817037211 */ /* 0x090fe200078c08ff */
[----:B------:R-:W-:Y:S01]  /*2ce0*/  UIADD3.64 UR10, UR4, 0x480, URZ ;  /* 0x00000480040a7897 */ /* 0x000fe2000fffe03f */
[----:B------:R1:W-:Y:S01]  /*2cf0*/  STL [R1+0x5b8], R5 ;  /* 0x0005b80501007387 */ /* 0x0003e20000100800 */
[----:B------:R-:W-:Y:S02]  /*2d00*/  UIADD3.64 UR14, UR4, 0x400, URZ ;  /* 0x00000400040e7897 */ /* 0x000fe4000fffe03f */
[----:B------:R-:W-:Y:S01]  /*2d10*/  UIADD3.64 UR10, UR4, 0x580, URZ ;  /* 0x00000580040a7897 */ /* 0x000fe2000fffe03f */
[----:B------:R2:W-:Y:S01]  /*2d20*/  STL [R1+0x5c0], R3 ;  /* 0x0005c00301007387 */ /* 0x0005e20000100800 */
[----:B------:R-:W-:Y:S01]  /*2d30*/  UIADD3.64 UR14, UR4, 0x500, URZ ;  /* 0x00000500040e7897 */ /* 0x000fe2000fffe03f */
[----:B0-----:R-:W-:Y:S01]  /*2d40*/  LEA R2, P5, R27, R8, 0x1 ;  /* 0x000000081b027211 */ /* 0x001fe200078a08ff */
[----:B------:R-:W-:-:S02]  /*2d50*/  UIADD3.64 UR10, UR4, 0x680, URZ ;  /* 0x00000680040a7897 */ /* 0x000fc4000fffe03f */
[----:B------:R-:W-:Y:S01]  /*2d60*/  UIADD3.64 UR14, UR4, 0x600, URZ ;  /* 0x00000600040e7897 */ /* 0x000fe2000fffe03f */
[----:B-1----:R-:W-:Y:S01]  /*2d70*/  LEA.HI.X.SX32 R5, R13, R6, 0x1, P4 ;  /* 0x000000060d057211 */ /* 0x002fe200020f0eff */
[----:B------:R0:W-:Y:S01]  /*2d80*/  STL [R1+0x5c8], R2 ;  /* 0x0005c80201007387 */ /* 0x0001e20000100800 */
[----:B------:R-:W-:Y:S01]  /*2d90*/  IMAD R13, R12, 0x7d, RZ ;  /* 0x0000007d0c0d7824 */ /* 0x000fe200078e02ff */
[----:B------:R-:W-:Y:S01]  /*2da0*/  UIADD3.64 UR10, UR4, 0x780, URZ ;  /* 0x00000780040a7897 */ /* 0x000fe2000fffe03f */
[----:B--2---:R-:W-:Y:S01]  /*2db0*/  LEA R3, P4, R29, R8, 0x1 ;  /* 0x000000081d037211 */ /* 0x004fe200078808ff */
[----:B------:R1:W-:Y:S01]  /*2dc0*/  STL [R1+0x594], R5 ;  /* 0x0005940501007387 */ /* 0x0003e20000100800 */
[----:B------:R-:W-:Y:S02]  /*2dd0*/  UIADD3.64 UR14, UR4, 0x700, URZ ;  /* 0x00000700040e7897 */ /* 0x000fe4000fffe03f */
[----:B------:R-:W-:Y:S01]  /*2de0*/  UIADD3.64 UR10, UR4, 0x880, URZ ;  /* 0x00000880040a7897 */ /* 0x000fe2000fffe03f */
[----:B------:R2:W-:Y:S01]  /*2df0*/  STL [R1+0x5d0], R3 ;  /* 0x0005d00301007387 */ /* 0x0005e20000100800 */
[----:B------:R-:W-:Y:S01]  /*2e00*/  UIADD3.64 UR14, UR4, 0x800, URZ ;  /* 0x00000800040e7897 */ /* 0x000fe2000fffe03f */
[----:B0-----:R-:W-:Y:S01]  /*2e10*/  LEA.HI.X.SX32 R2, R9, R6, 0x1, P3 ;  /* 0x0000000609027211 */ /* 0x001fe200018f0eff */
[----:B------:R-:W-:-:S02]  /*2e20*/  UIADD3.64 UR10, UR4, 0x980, URZ ;  /* 0x00000980040a7897 */ /* 0x000fc4000fffe03f */
[----:B------:R-:W-:Y:S01]  /*2e30*/  UIADD3.64 UR14, UR4, 0x900, URZ ;  /* 0x00000900040e7897 */ /* 0x000fe2000fffe03f */
[----:B-1----:R-:W-:Y:S01]  /*2e40*/  LEA R5, P3, R31, R8, 0x1 ;  /* 0x000000081f057211 */ /* 0x002fe200078608ff */
[----:B------:R0:W-:Y:S01]  /*2e50*/  STL [R1+0x59c], R2 ;  /* 0x00059c0201007387 */ /* 0x0001e20000100800 */
[----:B------:R-:W-:Y:S01]  /*2e60*/  UIADD3.64 UR10, UR4, 0xa80, URZ ;  /* 0x00000a80040a7897 */ /* 0x000fe2000fffe03f */
[----:B--2---:R-:W-:Y:S02]  /*2e70*/  LEA.HI.X.SX32 R3, R17, R6, 0x1, P2 ;  /* 0x0000000611037211 */ /* 0x004fe400010f0eff */
[----:B------:R1:W-:Y:S01]  /*2e80*/  STL [R1+0x5d8], R5 ;  /* 0x0005d80501007387 */ /* 0x0003e20000100800 */
[----:B------:R-:W-:Y:S01]  /*2e90*/  IMAD R17, R12, 0x7a, RZ ;  /* 0x0000007a0c117824 */ /* 0x000fe200078e02ff */
[----:B------:R-:W-:Y:S02]  /*2ea0*/  UIADD3.64 UR14, UR4, 0xa00, URZ ;  /* 0x00000a00040e7897 */ /* 0x000fe4000fffe03f */
[----:B------:R2:W-:Y:S01]  /*2eb0*/  STL [R1+0x5a4], R3 ;  /* 0x0005a40301007387 */ /* 0x0005e20000100800 */
[----:B------:R-:W-:Y:S01]  /*2ec0*/  UIADD3.64 UR10, UR4, 0xb80, URZ ;  /* 0x00000b80040a7897 */ /* 0x000fe2000fffe03f */
[----:B0-----:R-:W-:Y:S01]  /*2ed0*/  LEA R2, P2, R33, R8, 0x1 ;  /* 0x0000000821027211 */ /* 0x001fe200078408ff */
[----:B------:R-:W-:-:S02]  /*2ee0*/  UIADD3.64 UR14, UR4, 0xb00, URZ ;  /* 0x00000b00040e7897 */ /* 0x000fc4000fffe03f */
[----:B------:R-:W-:Y:S01]  /*2ef0*/  UIADD3.64 UR10, UR4, 0xc80, URZ ;  /* 0x00000c80040a7897 */ /* 0x000fe2000fffe03f */
[----:B-1----:R-:W-:Y:S01]  /*2f00*/  LEA.HI.X.SX32 R5, R19, R6, 0x1, P1 ;  /* 0x0000000613057211 */ /* 0x002fe200008f0eff */
[----:B------:R0:W-:Y:S01]  /*2f10*/  STL [R1+0x5e0], R2 ;  /* 0x0005e00201007387 */ /* 0x0001e20000100800 */
[----:B------:R-:W1:Y:S01]  /*2f20*/  LDC R19, c[0x0][0x238] ;  /* 0x00008e00ff137b82 */ /* 0x000e620000000800 */
        /* <DEDUP_REMOVED lines=8> */
[----:B------:R-:W-:Y:S01]  /*2fb0*/  UIADD3.64 UR10, UR4, 0xe80, URZ ;  /* 0x00000e80040a7897 */ /* 0x000fe2000fffe03f */
[----:B------:R-:W-:Y:S01]  /*2fc0*/  IMAD.IADD R21, R152, 0x1, R11 ;  /* 0x0000000198157824 */ /* 0x000fe200078e020b */
[----:B------:R-:W-:Y:S01]  /*2fd0*/  UIADD3.64 UR18, UR4, 0xf00, URZ ;  /* 0x00000f0004127897 */ /* 0x000fe2000fffe03f */
[----:B--2---:R-:W-:Y:S01]  /*2fe0*/  LEA R5, P0, R37, R8, 0x1 ;  /* 0x0000000825057211 */ /* 0x004fe200078008ff */
[----:B------:R0:W-:Y:S01]  /*2ff0*/  STL [R1+0x5b4], R2 ;  /* 0x0005b40201007387 */ /* 0x0001e20000100800 */
[----:B------:R-:W-:Y:S01]  /*3000*/  UIADD3.64 UR14, UR4, 0xf80, URZ ;  /* 0x00000f80040e7897 */ /* 0x000fe2000fffe03f */
[----:B----4-:R-:W-:-:S02]  /*3010*/  LEA.HI.X.SX32 R3, R23, R6, 0x1, P6 ;  /* 0x0000000617037211 */ /* 0x010fc400030f0eff */
[----:B------:R2:W-:Y:S01]  /*3020*/  STL [R1+0x600], R5 ;  /* 0x0006000501007387 */ /* 0x0005e20000100800 */
[----:B------:R-:W-:Y:S02]  /*3030*/  UIADD3.64 UR10, UR4, 0x1000, URZ ;  /* 0x00001000040a7897 */ /* 0x000fe4000fffe03f */
[----:B------:R-:W-:Y:S01]  /*3040*/  UIADD3.64 UR18, UR4, 0x1080, URZ ;  /* 0x0000108004127897 */ /* 0x000fe2000fffe03f */
[----:B------:R4:W-:Y:S01]  /*3050*/  STL [R1+0x5bc], R3 ;  /* 0x0005bc0301007387 */ /* 0x0009e20000100800 */
[----:B------:R-:W-:Y:S01]  /*3060*/  UIADD3.64 UR14, UR4, 0x1100, URZ ;  /* 0x00001100040e7897 */ /* 0x000fe2000fffe03f */
[----:B0-----:R-:W-:Y:S01]  /*3070*/  LEA R2, P6, R39, R8, 0x1 ;  /* 0x0000000827027211 */ /* 0x001fe200078c08ff */
[----:B------:R-:W-:Y:S02]  /*3080*/  UIADD3.64 UR10, UR4, 0x1180, URZ ;  /* 0x00001180040a7897 */ /* 0x000fe4000fffe03f */
[----:B------:R-:W-:Y:S01]  /*3090*/  UIADD3.64 UR18, UR4, 0x1200, URZ ;  /* 0x0000120004127897 */ /* 0x000fe2000fffe03f */
[----:B--2---:R-:W-:Y:S01]  /*30a0*/  LEA.HI.X.SX32 R5, R27, R6, 0x1, P5 ;  /* 0x000000061b057211 */ /* 0x004fe200028f0eff */
[----:B------:R0:W-:Y:S01]  /*30b0*/  STL [R1+0x608], R2 ;  /* 0x0006080201007387 */ /* 0x0001e20000100800 */
[----:B------:R-:W-:Y:S01]  /*30c0*/  UIADD3.64 UR14, UR4, 0x1280, URZ ;  /* 0x00001280040e7897 */ /* 0x000fe2000fffe03f */
[----:B------:R-:W-:-:S02]  /*30d0*/  CS2R R26, SRZ ;  /* 0x00000000001a7805 */ /* 0x000fc4000001ff00 */
[----:B----4-:R-:W-:Y:S01]  /*30e0*/  LEA R3, P5, R41, R8, 0x1 ;  /* 0x0000000829037211 */ /* 0x010fe200078a08ff */
[----:B------:R2:W-:Y:S01]  /*30f0*/  STL [R1+0x5c4], R5 ;  /* 0x0005c40501007387 */ /* 0x0005e20000100800 */
[----:B------:R-:W-:Y:S02]  /*3100*/  UIADD3.64 UR10, UR4, 0x1300, URZ ;  /* 0x00001300040a7897 */ /* 0x000fe4000fffe03f */
[----:B------:R-:W-:Y:S01]  /*3110*/  UIADD3.64 UR18, UR4, 0x1380, URZ ;  /* 0x0000138004127897 */ /* 0x000fe2000fffe03f */
[----:B------:R4:W-:Y:S01]  /*3120*/  STL [R1+0x610], R3 ;  /* 0x0006100301007387 */ /* 0x0009e20000100800 */
[----:B------:R-:W-:Y:S01]  /*3130*/  UIADD3.64 UR14, UR4, 0x1400, URZ ;  /* 0x00001400040e7897 */ /* 0x000fe2000fffe03f */
[----:B0-----:R-:W-:Y:S01]  /*3140*/  LEA.HI.X.SX32 R2, R29, R6, 0x1, P4 ;  /* 0x000000061d027211 */ /* 0x001fe200020f0eff */
[----:B------:R-:W-:Y:S01]  /*3150*/  UIADD3.64 UR10, UR4, 0x1480, URZ ;  /* 0x00001480040a7897 */ /* 0x000fe2000fffe03f */
[----:B------:R-:W-:Y:S01]  /*3160*/  CS2R R28, SRZ ;  /* 0x00000000001c7805 */ /* 0x000fe2000001ff00 */
[----:B------:R-:W-:Y:S01]  /*3170*/  UIADD3.64 UR18, UR4, 0x1500, URZ ;  /* 0x0000150004127897 */ /* 0x000fe2000fffe03f */
[----:B--2---:R-:W-:Y:S01]  /*3180*/  LEA R5, P4, R43, R8, 0x1 ;  /* 0x000000082b057211 */ /* 0x004fe200078808ff */
[----:B------:R0:W-:Y:S01]  /*3190*/  STL [R1+0x5cc], R2 ;  /* 0x0005cc0201007387 */ /* 0x0001e20000100800 */
[----:B------:R-:W-:Y:S01]  /*31a0*/  UIADD3.64 UR14, UR4, 0x1580, URZ ;  /* 0x00001580040e7897 */ /* 0x000fe2000fffe03f */
[----:B----4-:R-:W-:-:S02]  /*31b0*/  LEA.HI.X.SX32 R3, R31, R6, 0x1, P3 ;  /* 0x000000061f037211 */ /* 0x010fc400018f0eff */
[----:B------:R2:W-:Y:S01]  /*31c0*/  STL [R1+0x618], R5 ;  /* 0x0006180501007387 */ /* 0x0005e20000100800 */
[----:B------:R-:W-:Y:S01]  /*31d0*/  UIADD3.64 UR10, UR4, 0x1600, URZ ;  /* 0x00001600040a7897 */ /* 0x000fe2000fffe03f */
[----:B------:R-:W-:Y:S01]  /*31e0*/  CS2R R30, SRZ ;  /* 0x00000000001e7805 */ /* 0x000fe2000001ff00 */
        /* <DEDUP_REMOVED lines=8> */
[----:B------:R-:W-:Y:S01]  /*3270*/  CS2R R32, SRZ ;  /* 0x0000000000207805 */ /* 0x000fe2000001ff00 */
[----:B------:R-:W-:Y:S01]  /*3280*/  UIADD3.64 UR14, UR4, 0x1880, URZ ;  /* 0x00001880040e7897 */ /* 0x000fe2000fffe03f */
[----:B----4-:R-:W-:Y:S01]  /*3290*/  LEA R3, P2, R47, R8, 0x1 ;  /* 0x000000082f037211 */ /* 0x010fe200078408ff */
[----:B------:R2:W-:Y:S01]  /*32a0*/  STL [R1+0x5dc], R5 ;  /* 0x0005dc0501007387 */ /* 0x0005e20000100800 */
[----:B------:R-:W-:-:S02]  /*32b0*/  UIADD3.64 UR10, UR4, 0x1900, URZ ;  /* 0x00001900040a7897 */ /* 0x000fc4000fffe03f */
[----:B------:R-:W-:Y:S01]  /*32c0*/  UIADD3.64 UR18, UR4, 0x1980, URZ ;  /* 0x0000198004127897 */ /* 0x000fe2000fffe03f */
[----:B------:R4:W-:Y:S01]  /*32d0*/  STL [R1+0x628], R3 ;  /* 0x0006280301007387 */ /* 0x0009e20000100800 */
[----:B------:R-:W-:Y:S01]  /*32e0*/  UIADD3.64 UR14, UR4, 0x1a00, URZ ;  /* 0x00001a00040e7897 */ /* 0x000fe2000fffe03f */
[----:B0-----:R-:W-:Y:S02]  /*32f0*/  LEA.HI.X.SX32 R2, R35, R6, 0x1, P1 ;  /* 0x0000000623027211 */ /* 0x001fe400008f0eff */
[----:B------:R-:W-:Y:S01]  /*3300*/  CS2R R34, SRZ ;  /* 0x0000000000227805 */ /* 0x000fe2000001ff00 */
[----:B------:R-:W-:Y:S01]  /*3310*/  UIADD3.64 UR10, UR4, 0x1a80, URZ ;  /* 0x00001a80040a7897 */ /* 0x000fe2000fffe03f */
[----:B--2---:R-:W-:Y:S01]  /*3320*/  LEA R5, P1, R49, R8, 0x1 ;  /* 0x0000000831057211 */ /* 0x004fe200078208ff */
[----:B------:R0:W-:Y:S01]  /*3330*/  STL [R1+0x5e8], R2 ;  /* 0x0005e80201007387 */ /* 0x0001e20000100800 */
[----:B------:R-:W-:Y:S01]  /*3340*/  UIADD3.64 UR18, UR4, 0x1b00, URZ ;  /* 0x00001b0004127897 */ /* 0x000fe2000fffe03f */
[----:B----4-:R-:W-:-:S02]  /*3350*/  LEA.HI.X.SX32 R3, R37, R6, 0x1, P0 ;  /* 0x0000000625037211 */ /* 0x010fc400000f0eff */
[----:B------:R2:W-:Y:S01]  /*3360*/  STL [R1+0x630], R5 ;  /* 0x0006300501007387 */ /* 0x0005e20000100800 */
[----:B------:R-:W-:Y:S01]  /*3370*/  CS2R R36, SRZ ;  /* 0x0000000000247805 */ /* 0x000fe2000001ff00 */
[----:B------:R-:W-:Y:S02]  /*3380*/  UIADD3.64 UR14, UR4, 0x1b80, URZ ;  /* 0x00001b80040e7897 */ /* 0x000fe4000fffe03f */
        /* <DEDUP_REMOVED lines=48> */
[----:B------:R-:W-:-:S03]  /*3690*/  CS2R R48, SRZ ;  /* 0x0000000000307805 */ /* 0x000fc6000001ff00 */
[----:B------:R4:W-:Y:S01]  /*36a0*/  STL [R1+0x62c], R3 ;  /* 0x00062c0301007387 */ /* 0x0009e20000100800 */
[----:B0-----:R-:W-:Y:S02]  /*36b0*/  LEA R2, P1, R63, R8, 0x1 ;  /* 0x000000083f027211 */ /* 0x001fe400078208ff */
[----:B--2---:R-:W-:-:S03]  /*36c0*/  LEA.HI.X.SX32 R5, R51, R6, 0x1, P0 ;  /* 0x0000000633057211 */ /* 0x004fc600000f0eff */
[----:B------:R0:W-:Y:S01]  /*36d0*/  STL [R1+0x668], R2 ;  /* 0x0006680201007387 */ /* 0x0001e20000100800 */
[----:B------:R-:W-:Y:S02]  /*36e0*/  CS2R R50, SRZ ;  /* 0x0000000000327805 */ /* 0x000fe4000001ff00 */
[----:B----4-:R-:W-:Y:S01]  /*36f0*/  LEA R3, P0, R65, R8, 0x1 ;  /* 0x0000000841037211 */ /* 0x010fe200078008ff */
[----:B------:R2:W-:Y:S04]  /*3700*/  STL [R1+0x634], R5 ;  /* 0x0006340501007387 */ /* 0x0005e80000100800 */
[----:B------:R4:W-:Y:S01]  /*3710*/  STL [R1+0x670], R3 ;  /* 0x0006700301007387 */ /* 0x0009e20000100800 */
[----:B0-----:R-:W-:Y:S02]  /*3720*/  LEA.HI.X.SX32 R2, R53, R6, 0x1, P6 ;  /* 0x0000000635027211 */ /* 0x001fe400030f0eff */
[----:B------:R-:W-:-:S02]  /*3730*/  CS2R R52, SRZ ;  /* 0x0000000000347805 */ /* 0x000fc4000001ff00 */
[----:B--2---:R-:W-:Y:S01]  /*3740*/  LEA R5, P6, R67, R8, 0x1 ;  /* 0x0000000843057211 */ /* 0x004fe200078c08ff */
[----:B------:R0:W-:Y:S01]  /*3750*/  STL [R1+0x63c], R2 ;  /* 0x00063c0201007387 */ /* 0x0001e20000100800 */
[----:B----4-:R-:W-:-:S03]  /*3760*/  LEA.HI.X.SX32 R3, R55, R6, 0x1, P5 ;  /* 0x0000000637037211 */ /* 0x010fc600028f0eff */
[----:B------:R2:W-:Y:S01]  /*3770*/  STL [R1+0x678], R5 ;  /* 0x0006780501007387 */ /* 0x0005e20000100800 */
[----:B------:R-:W-:-:S03]  /*3780*/  CS2R R54, SRZ ;  /* 0x0000000000367805 */ /* 0x000fc6000001ff00 */
[----:B------:R4:W-:Y:S01]  /*3790*/  STL [R1+0x644], R3 ;  /* 0x0006440301007387 */ /* 0x0009e20000100800 */
[----:B0-----:R-:W-:Y:S02]  /*37a0*/  LEA R2, P5, R69, R8, 0x1 ;  /* 0x0000000845027211 */ /* 0x001fe400078a08ff */
[----:B--2---:R-:W-:-:S03]  /*37b0*/  LEA.HI.X.SX32 R5, R57, R6, 0x1, P4 ;  /* 0x0000000639057211 */ /* 0x004fc600020f0eff */
[----:B------:R0:W-:Y:S01]  /*37c0*/  STL [R1+0x680], R2 ;  /* 0x0006800201007387 */ /* 0x0001e20000100800 */
[----:B------:R-:W-:Y:S02]  /*37d0*/  CS2R R56, SRZ ;  /* 0x0000000000387805 */ /* 0x000fe4000001ff00 */
[C---:B----4-:R-:W-:Y:S01]  /*37e0*/  LEA R3, P4, R71.reuse, R8, 0x1 ;  /* 0x0000000847037211 */ /* 0x050fe200078808ff */
[----:B------:R2:W-:Y:S03]  /*37f0*/  STL [R1+0x64c], R5 ;  /* 0x00064c0501007387 */ /* 0x0005e60000100800 */
[-C--:B------:R-:W-:Y:S01]  /*3800*/  LEA.HI.X.SX32 R9, R71, R6.reuse, 0x1, P4 ;  /* 0x0000000647097211 */ /* 0x080fe200020f0eff */
[----:B------:R4:W-:Y:S01]  /*3810*/  STL [R1+0x688], R3 ;  /* 0x0006880301007387 */ /* 0x0009e20000100800 */
[----:B------:R-:W-:Y:S02]  /*3820*/  CS2R R70, SRZ ;  /* 0x0000000000467805 */ /* 0x000fe4000001ff00 */
[----:B0-----:R-:W-:-:S02]  /*3830*/  LEA.HI.X.SX32 R2, R59, R6, 0x1, P3 ;  /* 0x000000063b027211 */ /* 0x001fc400018f0eff */
[----:B------:R-:W-:Y:S02]  /*3840*/  CS2R R58, SRZ ;  /* 0x00000000003a7805 */ /* 0x000fe4000001ff00 */
        /* <DEDUP_REMOVED lines=11> */
[----:B------:R2:W-:Y:S01]  /*3900*/  STL [R1+0x664], R5 ;  /* 0x0006640501007387 */ /* 0x0005e20000100800 */
[-C--:B------:R-:W-:Y:S02]  /*3910*/  LEA.HI.X.SX32 R8, R67, R6.reuse, 0x1, P6 ;  /* 0x0000000643087211 */ /* 0x080fe400030f0eff */
[----:B------:R-:W-:Y:S02]  /*3920*/  CS2R R66, SRZ ;  /* 0x0000000000427805 */ /* 0x000fe4000001ff00 */
[-C--:B------:R-:W-:Y:S01]  /*3930*/  LEA.HI.X.SX32 R4, R4, R6.reuse, 0x1, P1 ;  /* 0x0000000604047211 */ /* 0x080fe200008f0eff */
[----:B------:R-:W-:Y:S01]  /*3940*/  STL [R1+0x6a0], R3 ;  /* 0x0006a00301007387 */ /* 0x000fe20000100800 */
[----:B0-----:R-:W-:-:S02]  /*3950*/  LEA.HI.X.SX32 R2, R65, R6, 0x1, P0 ;  /* 0x0000000641027211 */ /* 0x001fc400000f0eff */
[----:B------:R-:W-:Y:S02]  /*3960*/  CS2R R64, SRZ ;  /* 0x0000000000407805 */ /* 0x000fe4000001ff00 */
[----:B--2---:R-:W-:Y:S01]  /*3970*/  LEA.HI.X.SX32 R5, R69, R6, 0x1, P5 ;  /* 0x0000000645057211 */ /* 0x004fe200028f0eff */
[----:B------:R0:W-:Y:S01]  /*3980*/  STL [R1+0x66c], R2 ;  /* 0x00066c0201007387 */ /* 0x0001e20000100800 */
[----:B------:R-:W-:-:S03]  /*3990*/  CS2R R68, SRZ ;  /* 0x0000000000447805 */ /* 0x000fc6000001ff00 */
[----:B------:R2:W-:Y:S04]  /*39a0*/  STL [R1+0x674], R8 ;  /* 0x0006740801007387 */ /* 0x0005e80000100800 */
[----:B------:R4:W-:Y:S01]  /*39b0*/  STL [R1+0x67c], R5 ;  /* 0x00067c0501007387 */ /* 0x0009e20000100800 */
[----:B0-----:R-:W-:-:S03]  /*39c0*/  IMAD.WIDE R2, R7, 0x2, R188 ;  /* 0x0000000207027825 */ /* 0x001fc600078e02bc */
[----:B------:R0:W-:Y:S01]  /*39d0*/  STL [R1+0x684], R9 ;  /* 0x0006840901007387 */ /* 0x0001e20000100800 */
[-C--:B--2---:R-:W-:Y:S02]  /*39e0*/  LEA.HI.X.SX32 R8, R73, R6.reuse, 0x1, P3 ;  /* 0x0000000649087211 */ /* 0x084fe400018f0eff */
[----:B------:R-:W-:Y:S02]  /*39f0*/  CS2R R72, SRZ ;  /* 0x0000000000487805 */ /* 0x000fe4000001ff00 */
[----:B----4-:R-:W-:Y:S01]  /*3a00*/  LEA.HI.X.SX32 R5, R75, R6, 0x1, P2 ;  /* 0x000000064b057211 */ /* 0x010fe200010f0eff */
[----:B------:R-:W-:Y:S01]  /*3a10*/  STL [R1+0x68c], R8 ;  /* 0x00068c0801007387 */ /* 0x000fe20000100800 */
[----:B------:R-:W-:Y:S01]  /*3a20*/  CS2R R74, SRZ ;  /* 0x00000000004a7805 */ /* 0x000fe2000001ff00 */
[----:B0-----:R-:W-:Y:S02]  /*3a30*/  IMAD R9, R12, 0x7e, RZ ;  /* 0x0000007e0c097824 */ /* 0x001fe400078e02ff */
[----:B------:R-:W-:Y:S04]  /*3a40*/  STL [R1+0x694], R5 ;  /* 0x0006940501007387 */ /* 0x000fe80000100800 */
[----:B------:R-:W-:Y:S04]  /*3a50*/  STL [R1+0x6a8], R2 ;  /* 0x0006a80201007387 */ /* 0x000fe80000100800 */
[----:B------:R0:W-:Y:S04]  /*3a60*/  STL [R1+0x69c], R4 ;  /* 0x00069c0401007387 */ /* 0x0001e80000100800 */
[----:B------:R2:W-:Y:S01]  /*3a70*/  STL [R1+0x6a4], R3 ;  /* 0x0006a40301007387 */ /* 0x0005e20000100800 */
[----:B0-----:R-:W-:-:S04]  /*3a80*/  IMAD.WIDE R4, R7, 0x2, R192 ;  /* 0x0000000207047825 */ /* 0x001fc800078e02c0 */
[----:B--2---:R-:W-:-:S04]  /*3a90*/  IMAD.WIDE R2, R7, 0x2, R186 ;  /* 0x0000000207027825 */ /* 0x004fc800078e02ba */
[----:B------:R-:W-:Y:S01]  /*3aa0*/  IMAD.WIDE R6, R7, 0x2, R190 ;  /* 0x0000000207067825 */ /* 0x000fe200078e02be */
[----:B------:R-:W-:Y:S04]  /*3ab0*/  STL [R1+0x6b0], R2 ;  /* 0x0006b00201007387 */ /* 0x000fe80000100800 */
[----:B------:R0:W-:Y:S04]  /*3ac0*/  STL [R1+0x6ac], R3 ;  /* 0x0006ac0301007387 */ /* 0x0001e80000100800 */
[----:B------:R-:W-:Y:S04]  /*3ad0*/  STL [R1+0x6b8], R4 ;  /* 0x0006b80401007387 */ /* 0x000fe80000100800 */
[----:B------:R2:W-:Y:S01]  /*3ae0*/  STL [R1+0x6b4], R5 ;  /* 0x0006b40501007387 */ /* 0x0005e20000100800 */
[----:B0-----:R-:W-:-:S03]  /*3af0*/  IMAD.WIDE R2, R9, 0x2, R188 ;  /* 0x0000000209027825 */ /* 0x001fc600078e02bc */
[----:B------:R-:W-:Y:S04]  /*3b00*/  STL [R1+0x6c0], R6 ;  /* 0x0006c00601007387 */ /* 0x000fe80000100800 */
[----:B------:R0:W-:Y:S01]  /*3b10*/  STL [R1+0x6bc], R7 ;  /* 0x0006bc0701007387 */ /* 0x0001e20000100800 */
[----:B--2---:R-:W-:-:S03]  /*3b20*/  IMAD.WIDE R4, R9, 0x2, R186 ;  /* 0x0000000209047825 */ /* 0x004fc600078e02ba */
[----:B------:R-:W-:Y:S04]  /*3b30*/  STL [R1+0x6c8], R2 ;  /* 0x0006c80201007387 */ /* 0x000fe80000100800 */
[----:B------:R2:W-:Y:S01]  /*3b40*/  STL [R1+0x6c4], R3 ;  /* 0x0006c40301007387 */ /* 0x0005e20000100800 */
[----:B0-----:R-:W-:-:S03]  /*3b50*/  IMAD.WIDE R6, R9, 0x2, R190 ;  /* 0x0000000209067825 */ /* 0x001fc600078e02be */
[----:B------:R-:W-:Y:S04]  /*3b60*/  STL [R1+0x6d0], R4 ;  /* 0x0006d00401007387 */ /* 0x000fe80000100800 */
[----:B------:R0:W-:Y:S01]  /*3b70*/  STL [R1+0x6cc], R5 ;  /* 0x0006cc0501007387 */ /* 0x0001e20000100800 */
[----:B--2---:R-:W-:-:S04]  /*3b80*/  IMAD.WIDE R2, R9, 0x2, R192 ;  /* 0x0000000209027825 */ /* 0x004fc800078e02c0 */
[----:B------:R-:W-:Y:S01]  /*3b90*/  IMAD R9, R12, 0x7c, RZ ;  /* 0x0000007c0c097824 */ /* 0x000fe200078e02ff */
[----:B------:R-:W-:Y:S01]  /*3ba0*/  STL [R1+0x6d8], R2 ;  /* 0x0006d80201007387 */ /* 0x000fe20000100800 */
[----:B0-----:R-:W-:-:S03]  /*3bb0*/  IMAD.WIDE R4, R13, 0x2, R188 ;  /* 0x000000020d047825 */ /* 0x001fc600078e02bc */
        /* <DEDUP_REMOVED lines=9> */
[----:B0-----:R-:W-:-:S04]  /*3c50*/  IMAD.WIDE R4, R13, 0x2, R192 ;  /* 0x000000020d047825 */ /* 0x001fc800078e02c0 */
[----:B------:R-:W-:Y:S01]  /*3c60*/  IMAD R13, R12, 0x7b, RZ ;  /* 0x0000007b0c0d7824 */ /* 0x000fe200078e02ff */
[----:B------:R-:W-:Y:S01]  /*3c70*/  STL [R1+0x6f8], R4 ;  /* 0x0006f80401007387 */ /* 0x000fe20000100800 */
[----:B--2---:R-:W-:-:S03]  /*3c80*/  IMAD.WIDE R2, R9, 0x2, R188 ;  /* 0x0000000209027825 */ /* 0x004fc600078e02bc */
        /* <DEDUP_REMOVED lines=10> */
[C---:B------:R-:W-:Y:S01]  /*3d30*/  IMAD.WIDE R8, R13.reuse, 0x2, R190 ;  /* 0x000000020d087825 */ /* 0x040fe200078e02be */
[----:B------:R-:W-:Y:S03]  /*3d40*/  STL [R1+0x718], R2 ;  /* 0x0007180201007387 */ /* 0x000fe60000100800 */
[C---:B--2---:R-:W-:Y:S01]  /*3d50*/  IMAD.WIDE R4, R13.reuse, 0x2, R188 ;  /* 0x000000020d047825 */ /* 0x044fe200078e02bc */
[----:B------:R0:W-:Y:S04]  /*3d60*/  STL [R1+0x714], R3 ;  /* 0x0007140301007387 */ /* 0x0001e80000100800 */
[----:B------:R-:W-:Y:S04]  /*3d70*/  STL [R1+0x720], R6 ;  /* 0x0007200601007387 */ /* 0x000fe80000100800 */
[----:B------:R2:W-:Y:S01]  /*3d80*/  STL [R1+0x71c], R7 ;  /* 0x00071c0701007387 */ /* 0x0005e20000100800 */
[----:B0-----:R-:W-:-:S03]  /*3d90*/  IMAD.WIDE R2, R13, 0x2, R186 ;  /* 0x000000020d027825 */ /* 0x001fc600078e02ba */
[----:B------:R-:W-:Y:S04]  /*3da0*/  STL [R1+0x728], R4 ;  /* 0x0007280401007387 */ /* 0x000fe80000100800 */
[----:B------:R0:W-:Y:S01]  /*3db0*/  STL [R1+0x724], R5 ;  /* 0x0007240501007387 */ /* 0x0001e20000100800 */
[----:B--2---:R-:W-:-:S03]  /*3dc0*/  IMAD.WIDE R6, R13, 0x2, R192 ;  /* 0x000000020d067825 */ /* 0x004fc600078e02c0 */
[----:B------:R-:W-:Y:S01]  /*3dd0*/  STL [R1+0x730], R2 ;  /* 0x0007300201007387 */ /* 0x000fe20000100800 */
[----:B------:R-:W-:-:S03]  /*3de0*/  IMAD R13, R12, 0x78, RZ ;  /* 0x000000780c0d7824 */ /* 0x000fc600078e02ff */
        /* <DEDUP_REMOVED lines=10> */
[----:B--2---:R-:W-:-:S03]  /*3e90*/  IMAD R9, R12, 0x79, RZ ;  /* 0x000000790c097824 */ /* 0x004fc600078e02ff */
[----:B------:R-:W-:Y:S04]  /*3ea0*/  STL [R1+0x750], R2 ;  /* 0x0007500201007387 */ /* 0x000fe80000100800 */
[----:B------:R2:W-:Y:S01]  /*3eb0*/  STL [R1+0x74c], R3 ;  /* 0x00074c0301007387 */ /* 0x0005e20000100800 */
[----:B0-----:R-:W-:-:S03]  /*3ec0*/  IMAD.WIDE R4, R17, 0x2, R190 ;  /* 0x0000000211047825 */ /* 0x001fc600078e02be */
[----:B------:R-:W-:Y:S01]  /*3ed0*/  STL [R1+0x758], R6 ;  /* 0x0007580601007387 */ /* 0x000fe20000100800 */
[----:B------:R-:W-:-:S03]  /*3ee0*/  IMAD R17, R12, 0x71, RZ ;  /* 0x000000710c117824 */ /* 0x000fc600078e02ff */
[----:B------:R0:W-:Y:S01]  /*3ef0*/  STL [R1+0x754], R7 ;  /* 0x0007540701007387 */ /* 0x0001e20000100800 */
[----:B--2---:R-:W-:-:S03]  /*3f00*/  IMAD.WIDE R2, R9, 0x2, R188 ;  /* 0x0000000209027825 */ /* 0x004fc600078e02bc */
[----:B------:R-:W-:Y:S04]  /*3f10*/  STL [R1+0x760], R4 ;  /* 0x0007600401007387 */ /* 0x000fe80000100800 */
[----:B------:R2:W-:Y:S01]  /*3f20*/  STL [R1+0x75c], R5 ;  /* 0x00075c0501007387 */ /* 0x0005e20000100800 */
[----:B0-----:R-:W-:-:S03]  /*3f30*/  IMAD.WIDE R6, R9, 0x2, R192 ;  /* 0x0000000209067825 */ /* 0x001fc600078e02c0 */
[----:B------:R-:W-:Y:S04]  /*3f40*/  STL [R1+0x768], R2 ;  /* 0x0007680201007387 */ /* 0x000fe80000100800 */
[----:B------:R0:W-:Y:S01]  /*3f50*/  STL [R1+0x764], R3 ;  /* 0x0007640301007387 */ /* 0x0001e20000100800 */
[----:B--2---:R-:W-:-:S05]  /*3f60*/  IMAD.WIDE R4, R9, 0x2, R186 ;  /* 0x0000000209047825 */ /* 0x004fca00078e02ba */
[----:B------:R-:W-:Y:S01]  /*3f70*/  STL [R1+0x770], R4 ;  /* 0x0007700401007387 */ /* 0x000fe20000100800 */
[----:B0-----:R-:W-:-:S03]  /*3f80*/  IMAD.WIDE R2, R9, 0x2, R190 ;  /* 0x0000000209027825 */ /* 0x001fc600078e02be */
[----:B------:R0:W-:Y:S01]  /*3f90*/  STL [R1+0x76c], R5 ;  /* 0x00076c0501007387 */ /* 0x0001e20000100800 */
[----:B------:R-:W-:-:S03]  /*3fa0*/  IMAD R9, R12, 0x77, RZ ;  /* 0x000000770c097824 */ /* 0x000fc600078e02ff */
        /* <DEDUP_REMOVED lines=8> */
[----:B0-----:R-:W-:-:S05]  /*4030*/  IMAD.WIDE R2, R13, 0x2, R186 ;  /* 0x000000020d027825 */ /* 0x001fca00078e02ba */
[----:B------:R-:W-:Y:S01]  /*4040*/  STL [R1+0x1674], R2 ;  /* 0x0016740201007387 */ /* 0x000fe20000100800 */
[----:B--2---:R-:W-:-:S03]  /*4050*/  IMAD.WIDE R4, R13, 0x2, R190 ;  /* 0x000000020d047825 */ /* 0x004fc600078e02be */
        /* <DEDUP_REMOVED lines=66> */
[----:B------:R-:W-:-:S03]  /*4480*/  IMAD.WIDE R8, R17, 0x2, R188 ;  /* 0x0000000211087825 */ /* 0x000fc600078e02bc */
        /* <DEDUP_REMOVED lines=75> */
[----:B------:R-:W0:Y:S03]  /*4940*/  LDC R17, c[0x0][0x238] ;  /* 0x00008e00ff117b82 */ /* 0x000e260000000800 */
[----:B------:R4:W-:Y:S01]  /*4950*/  STL [R1+0x81c], R3 ;  /* 0x00081c0301007387 */ /* 0x0009e20000100800 */
[----:B--2---:R-:W-:-:S03]  /*4960*/  IMAD.WIDE R8, R14, 0x2, R188 ;  /* 0x000000020e087825 */ /* 0x004fc600078e02bc */
[----:B------:R-:W-:Y:S04]  /*4970*/  STL [R1+0x828], R4 ;  /* 0x0008280401007387 */ /* 0x000fe80000100800 */
[----:B------:R2:W-:Y:S01]  /*4980*/  STL [R1+0x824], R5 ;  /* 0x0008240501007387 */ /* 0x0005e20000100800 */
[----:B----4-:R-:W-:-:S03]  /*4990*/  IMAD.WIDE R2, R14, 0x2, R186 ;  /* 0x000000020e027825 */ /* 0x010fc600078e02ba */
[----:B------:R-:W-:Y:S04]  /*49a0*/  STL [R1+0x830], R6 ;  /* 0x0008300601007387 */ /* 0x000fe80000100800 */
[----:B------:R4:W-:Y:S01]  /*49b0*/  STL [R1+0x82c], R7 ;  /* 0x00082c0701007387 */ /* 0x0009e20000100800 */
[----:B--2---:R-:W-:-:S03]  /*49c0*/  IMAD.WIDE R4, R14, 0x2, R192 ;  /* 0x000000020e047825 */ /* 0x004fc600078e02c0 */
[----:B------:R-:W-:Y:S04]  /*49d0*/  STL [R1+0x838], R8 ;  /* 0x0008380801007387 */ /* 0x000fe80000100800 */
[----:B------:R2:W-:Y:S01]  /*49e0*/  STL [R1+0x834], R9 ;  /* 0x0008340901007387 */ /* 0x0005e20000100800 */
[----:B----4-:R-:W-:-:S03]  /*49f0*/  IMAD.WIDE R6, R14, 0x2, R190 ;  /* 0x000000020e067825 */ /* 0x010fc600078e02be */
[----:B------:R-:W-:Y:S01]  /*4a00*/  STL [R1+0x840], R2 ;  /* 0x0008400201007387 */ /* 0x000fe20000100800 */
[----:B------:R-:W-:-:S03]  /*4a10*/  IMAD R14, R12, 0x6a, RZ ;  /* 0x0000006a0c0e7824 */ /* 0x000fc600078e02ff */
        /* <DEDUP_REMOVED lines=545> */
[----:B------:R-:W-:-:S03]  /*6c30*/  IMAD.SHL.U32 R14, R12, 0x40, RZ ;  /* 0x000000400c0e7824 */ /* 0x000fc600078e00ff */
        /* <DEDUP_REMOVED lines=47> */
[----:B------:R2:W-:Y:S04]  /*6f30*/  STL [R1+0xdf8], R8 ;  /* 0x000df80801007387 */ /* 0x0005e80000100800 */
[----:B------:R-:W-:Y:S01]  /*6f40*/  STL [R1+0xdf4], R9 ;  /* 0x000df40901007387 */ /* 0x000fe20000100800 */
[----:B----4-:R-:W-:-:S03]  /*6f50*/  IMAD.WIDE R6, R14, 0x2, R190 ;  /* 0x000000020e067825 */ /* 0x010fc600078e02be */
[----:B------:R-:W-:Y:S01]  /*6f60*/  STL [R1+0xe00], R2 ;  /* 0x000e000201007387 */ /* 0x000fe20000100800 */
[----:B------:R-:W4:Y:S01]  /*6f70*/  LDC R14, c[0x0][0x238] ;  /* 0x00008e00ff0e7b82 */ /* 0x000f220000000800 */
[----:B--2---:R-:W-:Y:S02]  /*6f80*/  IMAD R8, R12, 0x3d, RZ ;  /* 0x0000003d0c087824 */ /* 0x004fe400078e02ff */
[----:B------:R2:W-:Y:S04]  /*6f90*/  STL [R1+0xdfc], R3 ;  /* 0x000dfc0301007387 */ /* 0x0005e80000100800 */
[----:B------:R-:W-:Y:S04]  /*6fa0*/  STL [R1+0xe08], R4 ;  /* 0x000e080401007387 */ /* 0x000fe80000100800 */
[----:B------:R5:W-:Y:S01]  /*6fb0*/  STL [R1+0xe04], R5 ;  /* 0x000e040501007387 */ /* 0x000be20000100800 */
[----:B--2---:R-:W-:-:S03]  /*6fc0*/  IMAD.WIDE R2, R8, 0x2, R188 ;  /* 0x0000000208027825 */ /* 0x004fc600078e02bc */
[----:B------:R-:W-:Y:S04]  /*6fd0*/  STL [R1+0xe10], R6 ;  /* 0x000e100601007387 */ /* 0x000fe80000100800 */
[----:B------:R2:W-:Y:S01]  /*6fe0*/  STL [R1+0xe0c], R7 ;  /* 0x000e0c0701007387 */ /* 0x0005e20000100800 */
[----:B-----5:R-:W-:-:S03]  /*6ff0*/  IMAD.WIDE R4, R8, 0x2, R192 ;  /* 0x0000000208047825 */ /* 0x020fc600078e02c0 */
[----:B------:R-:W-:Y:S04]  /*7000*/  STL [R1+0xe18], R2 ;  /* 0x000e180201007387 */ /* 0x000fe80000100800 */
[----:B------:R5:W-:Y:S01]  /*7010*/  STL [R1+0xe14], R3 ;  /* 0x000e140301007387 */ /* 0x000be20000100800 */
[----:B--2---:R-:W-:-:S04]  /*7020*/  IMAD.WIDE R6, R8, 0x2, R190 ;  /* 0x0000000208067825 */ /* 0x004fc800078e02be */
[----:B-----5:R-:W-:-:S04]  /*7030*/  IMAD.WIDE R2, R8, 0x2, R186 ;  /* 0x0000000208027825 */ /* 0x020fc800078e02ba */
[C---:B------:R-:W-:Y:S01]  /*7040*/  IMAD.WIDE R8, R13.reuse, 0x2, R188 ;  /* 0x000000020d087825 */ /* 0x040fe200078e02bc */
[----:B------:R-:W-:Y:S04]  /*7050*/  STL [R1+0xe20], R2 ;  /* 0x000e200201007387 */ /* 0x000fe80000100800 */
[----:B------:R2:W-:Y:S04]  /*7060*/  STL [R1+0xe1c], R3 ;  /* 0x000e1c0301007387 */ /* 0x0005e80000100800 */
[----:B------:R-:W-:Y:S04]  /*7070*/  STL [R1+0xe28], R4 ;  /* 0x000e280401007387 */ /* 0x000fe80000100800 */
[----:B------:R5:W-:Y:S01]  /*7080*/  STL [R1+0xe24], R5 ;  /* 0x000e240501007387 */ /* 0x000be20000100800 */
[----:B--2---:R-:W-:-:S03]  /*7090*/  IMAD.WIDE R2, R13, 0x2, R186 ;  /* 0x000000020d027825 */ /* 0x004fc600078e02ba */
[----:B------:R-:W-:Y:S04]  /*70a0*/  STL [R1+0xe30], R6 ;  /* 0x000e300601007387 */ /* 0x000fe80000100800 */
[----:B------:R-:W-:Y:S01]  /*70b0*/  STL [R1+0xe2c], R7 ;  /* 0x000e2c0701007387 */ /* 0x000fe20000100800 */
[----:B-----5:R-:W-:-:S03]  /*70c0*/  IMAD.WIDE R4, R13, 0x2, R192 ;  /* 0x000000020d047825 */ /* 0x020fc600078e02c0 */
[----:B------:R2:W-:Y:S04]  /*70d0*/  STL [R1+0xe38], R8 ;  /* 0x000e380801007387 */ /* 0x0005e80000100800 */
[----:B------:R4:W-:Y:S04]  /*70e0*/  STL [R1+0xe34], R9 ;  /* 0x000e340901007387 */ /* 0x0009e80000100800 */
[----:B------:R-:W-:Y:S04]  /*70f0*/  STL [R1+0xe40], R2 ;  /* 0x000e400201007387 */ /* 0x000fe80000100800 */
[----:B------:R5:W-:Y:S01]  /*7100*/  STL [R1+0xe3c], R3 ;  /* 0x000e3c0301007387 */ /* 0x000be20000100800 */
[----:B--2---:R-:W-:-:S02]  /*7110*/  IMAD R8, R12, 0x3b, RZ ;  /* 0x0000003b0c087824 */ /* 0x004fc400078e02ff */
[----:B----4-:R-:W-:Y:S01]  /*7120*/  IMAD R9, R14, 0x3a, RZ ;  /* 0x0000003a0e097824 */ /* 0x010fe200078e02ff */
[----:B------:R-:W-:Y:S01]  /*7130*/  STL [R1+0xe48], R4 ;  /* 0x000e480401007387 */ /* 0x000fe20000100800 */
[----:B------:R-:W-:Y:S01]  /*7140*/  IMAD.WIDE R6, R8, 0x2, R188 ;  /* 0x0000000208067825 */ /* 0x000fe200078e02bc */
[----:B------:R-:W2:Y:S02]  /*7150*/  LDC R14, c[0x0][0x238] ;  /* 0x00008e00ff0e7b82 */ /* 0x000ea40000000800 */
[----:B------:R4:W-:Y:S01]  /*7160*/  STL [R1+0xe44], R5 ;  /* 0x000e440501007387 */ /* 0x0009e20000100800 */
[----:B------:R-:W-:Y:S02]  /*7170*/  IMAD.SHL.U32 R12, R12, 0x80, RZ ;  /* 0x000000800c0c7824 */ /* 0x000fe400078e00ff */
[----:B-----5:R-:W-:-:S03]  /*7180*/  IMAD.WIDE R2, R13, 0x2, R190 ;  /* 0x000000020d027825 */ /* 0x020fc600078e02be */
[----:B------:R-:W5:Y:S02]  /*7190*/  LDC R13, c[0x0][0x238] ;  /* 0x00008e00ff0d7b82 */ /* 0x000f640000000800 */
[----:B------:R-:W-:Y:S01]  /*71a0*/  STL [R1+0xe50], R2 ;  /* 0x000e500201007387 */ /* 0x000fe20000100800 */
[----:B----4-:R-:W-:-:S03]  /*71b0*/  IMAD.WIDE R4, R8, 0x2, R192 ;  /* 0x0000000208047825 */ /* 0x010fc600078e02c0 */
[----:B------:R4:W-:Y:S04]  /*71c0*/  STL [R1+0xe4c], R3 ;  /* 0x000e4c0301007387 */ /* 0x0009e80000100800 */
[----:B------:R-:W-:Y:S04]  /*71d0*/  STL [R1+0xe58], R6 ;  /* 0x000e580601007387 */ /* 0x000fe80000100800 */
[----:B------:R3:W-:Y:S01]  /*71e0*/  STL [R1+0xe54], R7 ;  /* 0x000e540701007387 */ /* 0x0007e20000100800 */
[----:B----4-:R-:W-:-:S05]  /*71f0*/  IMAD.WIDE R2, R8, 0x2, R186 ;  /* 0x0000000208027825 */ /* 0x010fca00078e02ba */
[----:B------:R-:W-:Y:S01]  /*7200*/  STL [R1+0xe60], R2 ;  /* 0x000e600201007387 */ /* 0x000fe20000100800 */
[----:B---3--:R-:W-:-:S03]  /*7210*/  IMAD.WIDE R6, R9, 0x2, R188 ;  /* 0x0000000209067825 */ /* 0x008fc600078e02bc */
[----:B------:R3:W-:Y:S04]  /*7220*/  STL [R1+0xe5c], R3 ;  /* 0x000e5c0301007387 */ /* 0x0007e80000100800 */
[----:B------:R-:W-:Y:S04]  /*7230*/  STL [R1+0xe68], R4 ;  /* 0x000e680401007387 */ /* 0x000fe80000100800 */
[----:B------:R4:W-:Y:S01]  /*7240*/  STL [R1+0xe64], R5 ;  /* 0x000e640501007387 */ /* 0x0009e20000100800 */
[----:B---3--:R-:W-:-:S04]  /*7250*/  IMAD.WIDE R2, R8, 0x2, R190 ;  /* 0x0000000208027825 */ /* 0x008fc800078e02be */
[----:B-----5:R-:W-:Y:S01]  /*7260*/  IMAD R8, R13, 0x39, RZ ;  /* 0x000000390d087824 */ /* 0x020fe200078e02ff */
[----:B------:R-:W-:Y:S01]  /*7270*/  STL [R1+0xe70], R2 ;  /* 0x000e700201007387 */ /* 0x000fe20000100800 */
[----:B--2---:R-:W-:Y:S02]  /*7280*/  IMAD R13, R14, 0x38, RZ ;  /* 0x000000380e0d7824 */ /* 0x004fe400078e02ff */
[C---:B----4-:R-:W-:Y:S01]  /*7290*/  IMAD.WIDE R4, R9.reuse, 0x2, R192 ;  /* 0x0000000209047825 */ /* 0x050fe200078e02c0 */
[----:B------:R2:W-:Y:S01]  /*72a0*/  STL [R1+0xe6c], R3 ;  /* 0x000e6c0301007387 */ /* 0x0005e20000100800 */
[----:B------:R-:W3:Y:S03]  /*72b0*/  LDC R14, c[0x0][0x238] ;  /* 0x00008e00ff0e7b82 */ /* 0x000ee60000000800 */
[----:B------:R-:W-:Y:S04]  /*72c0*/  STL [R1+0xe78], R6 ;  /* 0x000e780601007387 */ /* 0x000fe80000100800 */
[----:B------:R4:W-:Y:S01]  /*72d0*/  STL [R1+0xe74], R7 ;  /* 0x000e740701007387 */ /* 0x0009e20000100800 */
[----:B--2---:R-:W-:-:S05]  /*72e0*/  IMAD.WIDE R2, R9, 0x2, R186 ;  /* 0x0000000209027825 */ /* 0x004fca00078e02ba */
[----:B------:R-:W-:Y:S01]  /*72f0*/  STL [R1+0xe80], R2 ;  /* 0x000e800201007387 */ /* 0x000fe20000100800 */
[----:B----4-:R-:W-:-:S03]  /*7300*/  IMAD.WIDE R6, R9, 0x2, R190 ;  /* 0x0000000209067825 */ /* 0x010fc600078e02be */
[----:B------:R2:W-:Y:S04]  /*7310*/  STL [R1+0xe7c], R3 ;  /* 0x000e7c0301007387 */ /* 0x0005e80000100800 */
[----:B------:R-:W-:Y:S04]  /*7320*/  STL [R1+0xe88], R4 ;  /* 0x000e880401007387 */ /* 0x000fe80000100800 */
[----:B------:R4:W-:Y:S01]  /*7330*/  STL [R1+0xe84], R5 ;  /* 0x000e840501007387 */ /* 0x0009e20000100800 */
[----:B--2---:R-:W-:-:S03]  /*7340*/  IMAD.WIDE R2, R8, 0x2, R188 ;  /* 0x0000000208027825 */ /* 0x004fc600078e02bc */
[----:B------:R-:W-:Y:S04]  /*7350*/  STL [R1+0xe90], R6 ;  /* 0x000e900601007387 */ /* 0x000fe80000100800 */
[----:B------:R2:W-:Y:S01]  /*7360*/  STL [R1+0xe8c], R7 ;  /* 0x000e8c0701007387 */ /* 0x0005e20000100800 */
[----:B----4-:R-:W-:-:S03]  /*7370*/  IMAD.WIDE R4, R8, 0x2, R192 ;  /* 0x0000000208047825 */ /* 0x010fc600078e02c0 */
[----:B------:R-:W-:Y:S04]  /*7380*/  STL [R1+0xe98], R2 ;  /* 0x000e980201007387 */ /* 0x000fe80000100800 */
[----:B------:R4:W-:Y:S01]  /*7390*/  STL [R1+0xe94], R3 ;  /* 0x000e940301007387 */ /* 0x0009e20000100800 */
[----:B--2---:R-:W-:-:S04]  /*73a0*/  IMAD.WIDE R6, R8, 0x2, R190 ;  /* 0x0000000208067825 */ /* 0x004fc800078e02be */
[----:B----4-:R-:W-:-:S04]  /*73b0*/  IMAD.WIDE R2, R8, 0x2, R186 ;  /* 0x0000000208027825 */ /* 0x010fc800078e02ba */
        /* <DEDUP_REMOVED lines=8> */
[----:B----4-:R-:W-:-:S03]  /*7440*/  IMAD.WIDE R4, R13, 0x2, R192 ;  /* 0x000000020d047825 */ /* 0x010fc600078e02c0 */
[----:B------:R0:W-:Y:S04]  /*7450*/  STL [R1+0xeb8], R8 ;  /* 0x000eb80801007387 */ /* 0x0001e80000100800 */
[----:B------:R2:W-:Y:S04]  /*7460*/  STL [R1+0xeb4], R9 ;  /* 0x000eb40901007387 */ /* 0x0005e80000100800 */
[----:B------:R-:W-:Y:S04]  /*7470*/  STL [R1+0xec0], R2 ;  /* 0x000ec00201007387 */ /* 0x000fe80000100800 */
[----:B------:R4:W-:Y:S01]  /*7480*/  STL [R1+0xebc], R3 ;  /* 0x000ebc0301007387 */ /* 0x0009e20000100800 */
[----:B0-----:R-:W-:-:S02]  /*7490*/  IMAD R8, R17, 0x37, RZ ;  /* 0x0000003711087824 */ /* 0x001fc400078e02ff */
[----:B--2---:R-:W-:Y:S01]  /*74a0*/  IMAD R9, R18, 0x36, RZ ;  /* 0x0000003612097824 */ /* 0x004fe200078e02ff */
[----:B------:R-:W-:Y:S01]  /*74b0*/  STL [R1+0xec8], R4 ;  /* 0x000ec80401007387 */ /* 0x000fe20000100800 */
[----:B------:R-:W-:Y:S01]  /*74c0*/  IMAD.WIDE R6, R8, 0x2, R188 ;  /* 0x0000000208067825 */ /* 0x000fe200078e02bc */
[----:B------:R-:W0:Y:S02]  /*74d0*/  LDC R17, c[0x0][0x238] ;  /* 0x00008e00ff117b82 */ /* 0x000e240000000800 */
[----:B------:R2:W-:Y:S01]  /*74e0*/  STL [R1+0xec4], R5 ;  /* 0x000ec40501007387 */ /* 0x0005e20000100800 */
[----:B----4-:R-:W-:-:S05]  /*74f0*/  IMAD.WIDE R2, R13, 0x2, R190 ;  /* 0x000000020d027825 */ /* 0x010fca00078e02be */
[----:B------:R-:W4:Y:S01]  /*7500*/  LDC R13, c[0x0][0x238] ;  /* 0x00008e00ff0d7b82 */ /* 0x000f220000000800 */
[----:B------:R-:W-:Y:S01]  /*7510*/  STL [R1+0xed0], R2 ;  /* 0x000ed00201007387 */ /* 0x000fe20000100800 */
[----:B--2---:R-:W-:-:S03]  /*7520*/  IMAD.WIDE R4, R8, 0x2, R192 ;  /* 0x0000000208047825 */ /* 0x004fc600078e02c0 */
[----:B------:R2:W-:Y:S03]  /*7530*/  STL [R1+0xecc], R3 ;  /* 0x000ecc0301007387 */ /* 0x0005e60000100800 */
[----:B------:R-:W5:Y:S01]  /*7540*/  LDC R18, c[0x0][0x238] ;  /* 0x00008e00ff127b82 */ /* 0x000f620000000800 */
[----:B------:R-:W-:Y:S04]  /*7550*/  STL [R1+0xed8], R6 ;  /* 0x000ed80601007387 */ /* 0x000fe80000100800 */
[----:B------:R1:W-:Y:S01]  /*7560*/  STL [R1+0xed4], R7 ;  /* 0x000ed40701007387 */ /* 0x0003e20000100800 */
[----:B--2---:R-:W-:-:S05]  /*7570*/  IMAD.WIDE R2, R8, 0x2, R186 ;  /* 0x0000000208027825 */ /* 0x004fca00078e02ba */
[----:B------:R-:W-:Y:S01]  /*7580*/  STL [R1+0xee0], R2 ;  /* 0x000ee00201007387 */ /* 0x000fe20000100800 */
[----:B-1----:R-:W-:-:S03]  /*7590*/  IMAD.WIDE R6, R9, 0x2, R188 ;  /* 0x0000000209067825 */ /* 0x002fc600078e02bc */
[----:B------:R1:W-:Y:S04]  /*75a0*/  STL [R1+0xedc], R3 ;  /* 0x000edc0301007387 */ /* 0x0003e80000100800 */
[----:B------:R-:W-:Y:S04]  /*75b0*/  STL [R1+0xee8], R4 ;  /* 0x000ee80401007387 */ /* 0x000fe80000100800 */
[----:B------:R2:W-:Y:S01]  /*75c0*/  STL [R1+0xee4], R5 ;  /* 0x000ee40501007387 */ /* 0x0005e20000100800 */
[----:B-1----:R-:W-:-:S04]  /*75d0*/  IMAD.WIDE R2, R8, 0x2, R190 ;  /* 0x0000000208027825 */ /* 0x002fc800078e02be */
[----:B----4-:R-:W-:Y:S01]  /*75e0*/  IMAD R8, R13, 0x35, RZ ;  /* 0x000000350d087824 */ /* 0x010fe200078e02ff */
[----:B------:R-:W-:Y:S01]  /*75f0*/  STL [R1+0xef0], R2 ;  /* 0x000ef00201007387 */ /* 0x000fe20000100800 */
[----:B---3--:R-:W-:Y:S02]  /*7600*/  IMAD R13, R14, 0x34, RZ ;  /* 0x000000340e0d7824 */ /* 0x008fe400078e02ff */
[C---:B--2---:R-:W-:Y:S01]  /*7610*/  IMAD.WIDE R4, R9.reuse, 0x2, R192 ;  /* 0x0000000209047825 */ /* 0x044fe200078e02c0 */
[----:B------:R1:W-:Y:S01]  /*7620*/  STL [R1+0xeec], R3 ;  /* 0x000eec0301007387 */ /* 0x0003e20000100800 */
[----:B------:R-:W2:Y:S03]  /*7630*/  LDC R14, c[0x0][0x238] ;  /* 0x00008e00ff0e7b82 */ /* 0x000ea60000000800 */
[----:B------:R-:W-:Y:S04]  /*7640*/  STL [R1+0xef8], R6 ;  /* 0x000ef80601007387 */ /* 0x000fe80000100800 */
[----:B------:R3:W-:Y:S01]  /*7650*/  STL [R1+0xef4], R7 ;  /* 0x000ef40701007387 */ /* 0x0007e20000100800 */
[----:B-1----:R-:W-:-:S05]  /*7660*/  IMAD.WIDE R2, R9, 0x2, R186 ;  /* 0x0000000209027825 */ /* 0x002fca00078e02ba */
[----:B------:R-:W-:Y:S01]  /*7670*/  STL [R1+0xf00], R2 ;  /* 0x000f000201007387 */ /* 0x000fe20000100800 */
[----:B---3--:R-:W-:-:S03]  /*7680*/  IMAD.WIDE R6, R9, 0x2, R190 ;  /* 0x0000000209067825 */ /* 0x008fc600078e02be */
[----:B------:R1:W-:Y:S04]  /*7690*/  STL [R1+0xefc], R3 ;  /* 0x000efc0301007387 */ /* 0x0003e80000100800 */
[----:B------:R-:W-:Y:S04]  /*76a0*/  STL [R1+0xf08], R4 ;  /* 0x000f080401007387 */ /* 0x000fe80000100800 */
[----:B------:R3:W-:Y:S01]  /*76b0*/  STL [R1+0xf04], R5 ;  /* 0x000f040501007387 */ /* 0x0007e20000100800 */
[----:B-1----:R-:W-:-:S03]  /*76c0*/  IMAD.WIDE R2, R8, 0x2, R188 ;  /* 0x0000000208027825 */ /* 0x002fc600078e02bc */
[----:B------:R-:W-:Y:S04]  /*76d0*/  STL [R1+0xf10], R6 ;  /* 0x000f100601007387 */ /* 0x000fe80000100800 */
[----:B------:R1:W-:Y:S01]  /*76e0*/  STL [R1+0xf0c], R7 ;  /* 0x000f0c0701007387 */ /* 0x0003e20000100800 */
[----:B---3--:R-:W-:-:S03]  /*76f0*/  IMAD.WIDE R4, R8, 0x2, R192 ;  /* 0x0000000208047825 */ /* 0x008fc600078e02c0 */
[----:B------:R-:W-:Y:S04]  /*7700*/  STL [R1+0xf18], R2 ;  /* 0x000f180201007387 */ /* 0x000fe80000100800 */
[----:B------:R3:W-:Y:S01]  /*7710*/  STL [R1+0xf14], R3 ;  /* 0x000f140301007387 */ /* 0x0007e20000100800 */
[----:B-1----:R-:W-:-:S04]  /*7720*/  IMAD.WIDE R6, R8, 0x2, R190 ;  /* 0x0000000208067825 */ /* 0x002fc800078e02be */
[----:B---3--:R-:W-:-:S04]  /*7730*/  IMAD.WIDE R2, R8, 0x2, R186 ;  /* 0x0000000208027825 */ /* 0x008fc800078e02ba */
[C---:B------:R-:W-:Y:S01]  /*7740*/  IMAD.WIDE R8, R13.reuse, 0x2, R188 ;  /* 0x000000020d087825 */ /* 0x040fe200078e02bc */
[----:B------:R-:W-:Y:S04]  /*7750*/  STL [R1+0xf20], R2 ;  /* 0x000f200201007387 */ /* 0x000fe80000100800 */
[----:B------:R1:W-:Y:S04]  /*7760*/  STL [R1+0xf1c], R3 ;  /* 0x000f1c0301007387 */ /* 0x0003e80000100800 */
[----:B------:R-:W-:Y:S04]  /*7770*/  STL [R1+0xf28], R4 ;  /* 0x000f280401007387 */ /* 0x000fe80000100800 */
[----:B------:R3:W-:Y:S01]  /*7780*/  STL [R1+0xf24], R5 ;  /* 0x000f240501007387 */ /* 0x0007e20000100800 */
[----:B-1----:R-:W-:-:S03]  /*7790*/  IMAD.WIDE R2, R13, 0x2, R186 ;  /* 0x000000020d027825 */ /* 0x002fc600078e02ba */
[----:B------:R-:W-:Y:S04]  /*77a0*/  STL [R1+0xf30], R6 ;  /* 0x000f300601007387 */ /* 0x000fe80000100800 */
[----:B------:R-:W-:Y:S01]  /*77b0*/  STL [R1+0xf2c], R7 ;  /* 0x000f2c0701007387 */ /* 0x000fe20000100800 */
[----:B---3--:R-:W-:-:S03]  /*77c0*/  IMAD.WIDE R4, R13, 0x2, R192 ;  /* 0x000000020d047825 */ /* 0x008fc600078e02c0 */
[----:B------:R0:W-:Y:S04]  /*77d0*/  STL [R1+0xf38], R8 ;  /* 0x000f380801007387 */ /* 0x0001e80000100800 */
[----:B------:R5:W-:Y:S04]  /*77e0*/  STL [R1+0xf34], R9 ;  /* 0x000f340901007387 */ /* 0x000be80000100800 */
[----:B------:R-:W-:Y:S04]  /*77f0*/  STL [R1+0xf40], R2 ;  /* 0x000f400201007387 */ /* 0x000fe80000100800 */
[----:B------:R1:W-:Y:S01]  /*7800*/  STL [R1+0xf3c], R3 ;  /* 0x000f3c0301007387 */ /* 0x0003e20000100800 */
[----:B0-----:R-:W-:-:S02]  /*7810*/  IMAD R8, R17, 0x33, RZ ;  /* 0x0000003311087824 */ /* 0x001fc400078e02ff */
[----:B-----5:R-:W-:Y:S01]  /*7820*/  IMAD R9, R18, 0x32, RZ ;  /* 0x0000003212097824 */ /* 0x020fe200078e02ff */
[----:B------:R-:W-:Y:S01]  /*7830*/  STL [R1+0xf48], R4 ;  /* 0x000f480401007387 */ /* 0x000fe20000100800 */
[----:B------:R-:W-:Y:S01]  /*7840*/  IMAD.WIDE R6, R8, 0x2, R188 ;  /* 0x0000000208067825 */ /* 0x000fe200078e02bc */
[----:B------:R-:W0:Y:S02]  /*7850*/  LDC R17, c[0x0][0x238] ;  /* 0x00008e00ff117b82 */ /* 0x000e240000000800 */
[----:B------:R3:W-:Y:S01]  /*7860*/  STL [R1+0xf44], R5 ;  /* 0x000f440501007387 */ /* 0x0007e20000100800 */
[----:B-1----:R-:W-:-:S05]  /*7870*/  IMAD.WIDE R2, R13, 0x2, R190 ;  /* 0x000000020d027825 */ /* 0x002fca00078e02be */
[----:B------:R-:W1:Y:S01]  /*7880*/  LDC R13, c[0x0][0x238] ;  /* 0x00008e00ff0d7b82 */ /* 0x000e620000000800 */
[----:B------:R-:W-:Y:S01]  /*7890*/  STL [R1+0xf50], R2 ;  /* 0x000f500201007387 */ /* 0x000fe20000100800 */
[----:B---3--:R-:W-:-:S03]  /*78a0*/  IMAD.WIDE R4, R8, 0x2, R192 ;  /* 0x0000000208047825 */ /* 0x008fc600078e02c0 */
[----:B------:R3:W-:Y:S03]  /*78b0*/  STL [R1+0xf4c], R3 ;  /* 0x000f4c0301007387 */ /* 0x0007e60000100800 */
[----:B------:R-:W4:Y:S01]  /*78c0*/  LDC R18, c[0x0][0x238] ;  /* 0x00008e00ff127b82 */ /* 0x000f220000000800 */
[----:B------:R-:W-:Y:S04]  /*78d0*/  STL [R1+0xf58], R6 ;  /* 0x000f580601007387 */ /* 0x000fe80000100800 */
[----:B------:R5:W-:Y:S01]  /*78e0*/  STL [R1+0xf54], R7 ;  /* 0x000f540701007387 */ /* 0x000be20000100800 */
[----:B---3--:R-:W-:-:S05]  /*78f0*/  IMAD.WIDE R2, R8, 0x2, R186 ;  /* 0x0000000208027825 */ /* 0x008fca00078e02ba */
[----:B------:R-:W-:Y:S01]  /*7900*/  STL [R1+0xf60], R2 ;  /* 0x000f600201007387 */ /* 0x000fe20000100800 */
[----:B-----5:R-:W-:-:S03]  /*7910*/  IMAD.WIDE R6, R9, 0x2, R188 ;  /* 0x0000000209067825 */ /* 0x020fc600078e02bc */
[----:B------:R3:W-:Y:S04]  /*7920*/  STL [R1+0xf5c], R3 ;  /* 0x000f5c0301007387 */ /* 0x0007e80000100800 */
[----:B------:R-:W-:Y:S04]  /*7930*/  STL [R1+0xf68], R4 ;  /* 0x000f680401007387 */ /* 0x000fe80000100800 */
[----:B------:R5:W-:Y:S01]  /*7940*/  STL [R1+0xf64], R5 ;  /* 0x000f640501007387 */ /* 0x000be20000100800 */
[----:B---3--:R-:W-:-:S04]  /*7950*/  IMAD.WIDE R2, R8, 0x2, R190 ;  /* 0x0000000208027825 */ /* 0x008fc800078e02be */
[----:B-1----:R-:W-:Y:S01]  /*7960*/  IMAD R8, R13, 0x31, RZ ;  /* 0x000000310d087824 */ /* 0x002fe200078e02ff */
[----:B------:R-:W-:Y:S01]  /*7970*/  STL [R1+0xf70], R2 ;  /* 0x000f700201007387 */ /* 0x000fe20000100800 */
[----:B--2---:R-:W-:Y:S02]  /*7980*/  IMAD R13, R14, 0x30, RZ ;  /* 0x000000300e0d7824 */ /* 0x004fe400078e02ff */
[C---:B-----5:R-:W-:Y:S01]  /*7990*/  IMAD.WIDE R4, R9.reuse, 0x2, R192 ;  /* 0x0000000209047825 */ /* 0x060fe200078e02c0 */
        /* <DEDUP_REMOVED lines=32> */
[----:B----4-:R-:W-:Y:S01]  /*7ba0*/  IMAD R9, R18, 0x2e, RZ ;  /* 0x0000002e12097824 */ /* 0x010fe200078e02ff */
        /* <DEDUP_REMOVED lines=189> */
[----:B--2---:R-:W-:Y:S02]  /*8780*/  IMAD.SHL.U32 R13, R14, 0x20, RZ ;  /* 0x000000200e0d7824 */ /* 0x004fe400078e00ff */
        /* <DEDUP_REMOVED lines=372> */
[----:B------:R-:W0:Y:S01]  /*9ed0*/  LDC R17, c[0x0][0x238] ;  /* 0x00008e00ff117b82 */ /* 0x000e220000000800 */
[----:B------:R-:W-:Y:S01]  /*9ee0*/  SHF.R.S32.HI R18, RZ, 0x1f, R12 ;  /* 0x0000001fff127819 */ /* 0x000fe2000001140c */
[----:B------:R3:W-:Y:S01]  /*9ef0*/  STL [R1+0x14c4], R5 ;  /* 0x0014c40501007387 */ /* 0x0007e20000100800 */
[----:B-1----:R-:W-:Y:S02]  /*9f00*/  IMAD.WIDE R2, R13, 0x2, R190 ;  /* 0x000000020d027825 */ /* 0x002fe400078e02be */
[----:B------:R-:W-:-:S03]  /*9f10*/  SHF.L.U64.HI R18, R12, 0x1, R18 ;  /* 0x000000010c127819 */ /* 0x000fc60000010212 */
[----:B------:R-:W1:Y:S01]  /*9f20*/  LDC R13, c[0x0][0x238] ;  /* 0x00008e00ff0d7b82 */ /* 0x000e620000000800 */
[----:B------:R-:W-:Y:S01]  /*9f30*/  STL [R1+0x14d0], R2 ;  /* 0x0014d00201007387 */ /* 0x000fe20000100800 */
[----:B---3--:R-:W-:-:S03]  /*9f40*/  IMAD.WIDE R4, R8, 0x2, R192 ;  /* 0x0000000208047825 */ /* 0x008fc600078e02c0 */
[----:B------:R3:W-:Y:S04]  /*9f50*/  STL [R1+0x14cc], R3 ;  /* 0x0014cc0301007387 */ /* 0x0007e80000100800 */
[----:B------:R-:W-:Y:S04]  /*9f60*/  STL [R1+0x14d8], R6 ;  /* 0x0014d80601007387 */ /* 0x000fe80000100800 */
[----:B------:R4:W-:Y:S01]  /*9f70*/  STL [R1+0x14d4], R7 ;  /* 0x0014d40701007387 */ /* 0x0009e20000100800 */
[----:B---3--:R-:W-:-:S05]  /*9f80*/  IMAD.WIDE R2, R8, 0x2, R186 ;  /* 0x0000000208027825 */ /* 0x008fca00078e02ba */
[----:B------:R-:W-:Y:S01]  /*9f90*/  STL [R1+0x14e0], R2 ;  /* 0x0014e00201007387 */ /* 0x000fe20000100800 */
[----:B----4-:R-:W-:-:S03]  /*9fa0*/  IMAD.WIDE R6, R9, 0x2, R188 ;  /* 0x0000000209067825 */ /* 0x010fc600078e02bc */
[----:B------:R3:W-:Y:S01]  /*9fb0*/  STL [R1+0x14dc], R3 ;  /* 0x0014dc0301007387 */ /* 0x0007e20000100800 */
[----:B-1----:R-:W-:-:S03]  /*9fc0*/  IMAD R13, R13, 0x5, RZ ;  /* 0x000000050d0d7824 */ /* 0x002fc600078e02ff */
[----:B------:R-:W-:Y:S04]  /*9fd0*/  STL [R1+0x14e8], R4 ;  /* 0x0014e80401007387 */ /* 0x000fe80000100800 */
[----:B------:R1:W-:Y:S01]  /*9fe0*/  STL [R1+0x14e4], R5 ;  /* 0x0014e40501007387 */ /* 0x0003e20000100800 */
[----:B---3--:R-:W-:-:S05]  /*9ff0*/  IMAD.WIDE R2, R8, 0x2, R190 ;  /* 0x0000000208027825 */ /* 0x008fca00078e02be */
[----:B------:R-:W-:Y:S01]  /*a000*/  STL [R1+0x14f0], R2 ;  /* 0x0014f00201007387 */ /* 0x000fe20000100800 */
[----:B-1----:R-:W-:-:S03]  /*a010*/  IMAD.WIDE R4, R9, 0x2, R192 ;  /* 0x0000000209047825 */ /* 0x002fc600078e02c0 */
[----:B------:R1:W-:Y:S04]  /*a020*/  STL [R1+0x14ec], R3 ;  /* 0x0014ec0301007387 */ /* 0x0003e80000100800 */
[----:B------:R-:W-:Y:S04]  /*a030*/  STL [R1+0x14f8], R6 ;  /* 0x0014f80601007387 */ /* 0x000fe80000100800 */
[----:B------:R3:W-:Y:S01]  /*a040*/  STL [R1+0x14f4], R7 ;  /* 0x0014f40701007387 */ /* 0x0007e20000100800 */
[----:B-1----:R-:W-:-:S05]  /*a050*/  IMAD.WIDE R2, R9, 0x2, R186 ;  /* 0x0000000209027825 */ /* 0x002fca00078e02ba */
[----:B------:R-:W-:Y:S01]  /*a060*/  STL [R1+0x1500], R2 ;  /* 0x0015000201007387 */ /* 0x000fe20000100800 */
[----:B---3--:R-:W-:-:S03]  /*a070*/  IMAD.WIDE R6, R9, 0x2, R190 ;  /* 0x0000000209067825 */ /* 0x008fc600078e02be */
[----:B------:R1:W-:Y:S01]  /*a080*/  STL [R1+0x14fc], R3 ;  /* 0x0014fc0301007387 */ /* 0x0003e20000100800 */
[----:B------:R-:W-:-:S03]  /*a090*/  IMAD.WIDE R8, R13, 0x2, R188 ;  /* 0x000000020d087825 */ /* 0x000fc600078e02bc */
[----:B------:R-:W-:Y:S04]  /*a0a0*/  STL [R1+0x1508], R4 ;  /* 0x0015080401007387 */ /* 0x000fe80000100800 */
[----:B------:R3:W-:Y:S01]  /*a0b0*/  STL [R1+0x1504], R5 ;  /* 0x0015040501007387 */ /* 0x0007e20000100800 */
[----:B-1----:R-:W-:-:S03]  /*a0c0*/  IMAD.WIDE R2, R13, 0x2, R186 ;  /* 0x000000020d027825 */ /* 0x002fc600078e02ba */
[----:B------:R2:W-:Y:S04]  /*a0d0*/  STL [R1+0x1510], R6 ;  /* 0x0015100601007387 */ /* 0x0005e80000100800 */
[----:B------:R-:W-:Y:S01]  /*a0e0*/  STL [R1+0x150c], R7 ;  /* 0x00150c0701007387 */ /* 0x000fe20000100800 */
[----:B---3--:R-:W-:-:S03]  /*a0f0*/  IMAD.WIDE R4, R13, 0x2, R192 ;  /* 0x000000020d047825 */ /* 0x008fc600078e02c0 */
[----:B------:R0:W-:Y:S04]  /*a100*/  STL [R1+0x1518], R8 ;  /* 0x0015180801007387 */ /* 0x0001e80000100800 */
[----:B------:R1:W-:Y:S01]  /*a110*/  STL [R1+0x1514], R9 ;  /* 0x0015140901007387 */ /* 0x0003e20000100800 */
[----:B--2---:R-:W-:Y:S02]  /*a120*/  IMAD.SHL.U32 R6, R14, 0x4, RZ ;  /* 0x000000040e067824 */ /* 0x004fe400078e00ff */
[----:B------:R-:W2:Y:S01]  /*a130*/  LDC R14, c[0x0][0x238] ;  /* 0x00008e00ff0e7b82 */ /* 0x000ea20000000800 */
[----:B------:R-:W-:Y:S04]  /*a140*/  STL [R1+0x1520], R2 ;  /* 0x0015200201007387 */ /* 0x000fe80000100800 */
[----:B------:R3:W-:Y:S01]  /*a150*/  STL [R1+0x151c], R3 ;  /* 0x00151c0301007387 */ /* 0x0007e20000100800 */
[----:B0-----:R-:W-:-:S02]  /*a160*/  IMAD R8, R17, 0x3, RZ ;  /* 0x0000000311087824 */ /* 0x001fc400078e02ff */
[----:B-1----:R-:W0:Y:S01]  /*a170*/  LDC R9, c[0x0][0x238] ;  /* 0x00008e00ff097b82 */ /* 0x002e220000000800 */
[----:B------:R-:W-:Y:S04]  /*a180*/  STL [R1+0x1528], R4 ;  /* 0x0015280401007387 */ /* 0x000fe80000100800 */
[----:B------:R1:W-:Y:S01]  /*a190*/  STL [R1+0x1524], R5 ;  /* 0x0015240501007387 */ /* 0x0003e20000100800 */
[----:B---3--:R-:W-:Y:S02]  /*a1a0*/  IMAD.WIDE R2, R13, 0x2, R190 ;  /* 0x000000020d027825 */ /* 0x008fe400078e02be */
[----:B------:R-:W3:Y:S03]  /*a1b0*/  LDC R17, c[0x0][0x238] ;  /* 0x00008e00ff117b82 */ /* 0x000ee60000000800 */
[----:B------:R-:W-:Y:S01]  /*a1c0*/  STL [R1+0x1530], R2 ;  /* 0x0015300201007387 */ /* 0x000fe20000100800 */
[----:B-1----:R-:W-:-:S03]  /*a1d0*/  IMAD.WIDE R4, R6, 0x2, R188 ;  /* 0x0000000206047825 */ /* 0x002fc600078e02bc */
[----:B------:R1:W-:Y:S01]  /*a1e0*/  STL [R1+0x152c], R3 ;  /* 0x00152c0301007387 */ /* 0x0003e20000100800 */
[----:B------:R-:W4:Y:S03]  /*a1f0*/  LDC R13, c[0x0][0x238] ;  /* 0x00008e00ff0d7b82 */ /* 0x000f260000000800 */
[----:B------:R-:W-:Y:S04]  /*a200*/  STL [R1+0x1538], R4 ;  /* 0x0015380401007387 */ /* 0x000fe80000100800 */
[----:B------:R5:W-:Y:S01]  /*a210*/  STL [R1+0x1534], R5 ;  /* 0x0015340501007387 */ /* 0x000be20000100800 */
[----:B0-----:R-:W-:Y:S02]  /*a220*/  IMAD.SHL.U32 R9, R9, 0x2, RZ ;  /* 0x0000000209097824 */ /* 0x001fe400078e00ff */
[----:B-1----:R-:W-:-:S05]  /*a230*/  IMAD.WIDE R2, R6, 0x2, R186 ;  /* 0x0000000206027825 */ /* 0x002fca00078e02ba */
[----:B------:R-:W-:Y:S01]  /*a240*/  STL [R1+0x1540], R2 ;  /* 0x0015400201007387 */ /* 0x000fe20000100800 */
[----:B-----5:R-:W-:-:S03]  /*a250*/  IMAD.WIDE R4, R6, 0x2, R192 ;  /* 0x0000000206047825 */ /* 0x020fc600078e02c0 */
[----:B------:R0:W-:Y:S01]  /*a260*/  STL [R1+0x153c], R3 ;  /* 0x00153c0301007387 */ /* 0x0001e20000100800 */
[----:B------:R-:W-:-:S03]  /*a270*/  IMAD.WIDE R6, R6, 0x2, R190 ;  /* 0x0000000206067825 */ /* 0x000fc600078e02be */
[----:B------:R-:W-:Y:S04]  /*a280*/  STL [R1+0x1548], R4 ;  /* 0x0015480401007387 */ /* 0x000fe80000100800 */
[----:B------:R1:W-:Y:S01]  /*a290*/  STL [R1+0x1544], R5 ;  /* 0x0015440501007387 */ /* 0x0003e20000100800 */
[----:B0-----:R-:W-:-:S03]  /*a2a0*/  IMAD.WIDE R2, R8, 0x2, R188 ;  /* 0x0000000208027825 */ /* 0x001fc600078e02bc */
[----:B------:R-:W-:Y:S04]  /*a2b0*/  STL [R1+0x1550], R6 ;  /* 0x0015500601007387 */ /* 0x000fe80000100800 */
[----:B------:R0:W-:Y:S01]  /*a2c0*/  STL [R1+0x154c], R7 ;  /* 0x00154c0701007387 */ /* 0x0001e20000100800 */
[----:B-1----:R-:W-:-:S03]  /*a2d0*/  IMAD.WIDE R4, R8, 0x2, R192 ;  /* 0x0000000208047825 */ /* 0x002fc600078e02c0 */
[----:B------:R-:W-:Y:S04]  /*a2e0*/  STL [R1+0x1558], R2 ;  /* 0x0015580201007387 */ /* 0x000fe80000100800 */
[----:B------:R1:W-:Y:S01]  /*a2f0*/  STL [R1+0x1554], R3 ;  /* 0x0015540301007387 */ /* 0x0003e20000100800 */
[----:B0-----:R-:W-:-:S04]  /*a300*/  IMAD.WIDE R6, R8, 0x2, R190 ;  /* 0x0000000208067825 */ /* 0x001fc800078e02be */
[----:B-1----:R-:W-:-:S05]  /*a310*/  IMAD.WIDE R2, R8, 0x2, R186 ;  /* 0x0000000208027825 */ /* 0x002fca00078e02ba */
[----:B------:R-:W-:Y:S04]  /*a320*/  STL [R1+0x1560], R2 ;  /* 0x0015600201007387 */ /* 0x000fe80000100800 */
[----:B------:R0:W-:Y:S04]  /*a330*/  STL [R1+0x155c], R3 ;  /* 0x00155c0301007387 */ /* 0x0001e80000100800 */
        /* <DEDUP_REMOVED lines=8> */
[----:B0-----:R-:W-:-:S03]  /*a3c0*/  IMAD.WIDE R6, R9, 0x2, R192 ;  /* 0x0000000209067825 */ /* 0x001fc600078e02c0 */
[----:B------:R-:W-:Y:S01]  /*a3d0*/  STL [R1+0x1580], R4 ;  /* 0x0015800401007387 */ /* 0x000fe20000100800 */
[----:B------:R-:W-:-:S03]  /*a3e0*/  IMAD.WIDE R8, R9, 0x2, R190 ;  /* 0x0000000209087825 */ /* 0x000fc600078e02be */
[----:B------:R2:W-:Y:S01]  /*a3f0*/  STL [R1+0x157c], R5 ;  /* 0x00157c0501007387 */ /* 0x0005e20000100800 */
[----:B----4-:R-:W-:Y:S01]  /*a400*/  IMAD.WIDE R2, R13, 0x2, R188 ;  /* 0x000000020d027825 */ /* 0x010fe200078e02bc */
[C---:B------:R-:W-:Y:S02]  /*a410*/  LOP3.LUT R13, R11.reuse, 0x30, RZ, 0x3c, !PT ;  /* 0x000000300b0d7812 */ /* 0x040fe400078e3cff */
[----:B------:R-:W-:Y:S04]  /*a420*/  STL [R1+0x1588], R6 ;  /* 0x0015880601007387 */ /* 0x000fe80000100800 */
[----:B------:R3:W-:Y:S01]  /*a430*/  STL [R1+0x1584], R7 ;  /* 0x0015840701007387 */ /* 0x0007e20000100800 */
[----:B--2---:R-:W-:Y:S01]  /*a440*/  IMAD.WIDE R4, R14, 0x2, R186 ;  /* 0x000000020e047825 */ /* 0x004fe200078e02ba */
[----:B------:R-:W-:-:S02]  /*a450*/  LOP3.LUT R14, R11, 0x40, RZ, 0x3c, !PT ;  /* 0x000000400b0e7812 */ /* 0x000fc400078e3cff */
[----:B------:R0:W-:Y:S04]  /*a460*/  STL [R1+0x1590], R8 ;  /* 0x0015900801007387 */ /* 0x0001e80000100800 */
[----:B------:R1:W-:Y:S01]  /*a470*/  STL [R1+0x158c], R9 ;  /* 0x00158c0901007387 */ /* 0x0003e20000100800 */
[----:B---3--:R-:W-:-:S03]  /*a480*/  IMAD.WIDE R6, R17, 0x2, R192 ;  /* 0x0000000211067825 */ /* 0x008fc600078e02c0 */
[----:B------:R-:W-:Y:S04]  /*a490*/  STL [R1+0x1598], R2 ;  /* 0x0015980201007387 */ /* 0x000fe80000100800 */
[----:B------:R2:W-:Y:S01]  /*a4a0*/  STL [R1+0x1594], R3 ;  /* 0x0015940301007387 */ /* 0x0005e20000100800 */
[C---:B0-----:R-:W-:Y:S02]  /*a4b0*/  LOP3.LUT R8, R10.reuse, 0x60, RZ, 0x3c, !PT ;  /* 0x000000600a087812 */ /* 0x041fe400078e3cff */
[----:B-1----:R-:W-:Y:S01]  /*a4c0*/  LOP3.LUT R9, R10, 0x70, RZ, 0x3c, !PT ;  /* 0x000000700a097812 */ /* 0x002fe200078e3cff */
[----:B------:R0:W-:Y:S02]  /*a4d0*/  STL [R1+0x15a0], R4 ;  /* 0x0015a00401007387 */ /* 0x0001e40000100800 */
[----:B------:R-:W-:-:S02]  /*a4e0*/  IMAD.IADD R8, R152, 0x1, R8 ;  /* 0x0000000198087824 */ /* 0x000fc400078e0208 */
[----:B------:R1:W-:Y:S01]  /*a4f0*/  STL [R1+0x159c], R5 ;  /* 0x00159c0501007387 */ /* 0x0003e20000100800 */
[----:B------:R-:W-:Y:S02]  /*a500*/  IMAD.IADD R9, R152, 0x1, R9 ;  /* 0x0000000198097824 */ /* 0x000fe400078e0209 */
[----:B--2---:R-:W-:Y:S01]  /*a510*/  IMAD.WIDE R2, R19, 0x2, R190 ;  /* 0x0000000213027825 */ /* 0x004fe200078e02be */
[----:B------:R2:W-:Y:S03]  /*a520*/  STL [R1+0x15a8], R6 ;  /* 0x0015a80601007387 */ /* 0x0005e60000100800 */
[----:B------:R-:W-:Y:S01]  /*a530*/  IMAD.SHL.U32 R19, R12, 0x2, RZ ;  /* 0x000000020c137824 */ /* 0x000fe200078e00ff */
[----:B------:R3:W-:Y:S01]  /*a540*/  STL [R1+0x15a4], R7 ;  /* 0x0015a40701007387 */ /* 0x0007e20000100800 */
[----:B0-----:R-:W-:Y:S02]  /*a550*/  SHF.R.S32.HI R4, RZ, 0x7, R15 ;  /* 0x00000007ff047819 */ /* 0x001fe4000001140f */
[----:B------:R-:W-:Y:S01]  /*a560*/  LOP3.LUT R12, R11, 0x20, RZ, 0x3c, !PT ;  /* 0x000000200b0c7812 */ /* 0x000fe200078e3cff */
[----:B------:R0:W-:Y:S01]  /*a570*/  STL [R1+0x15b0], R2 ;  /* 0x0015b00201007387 */ /* 0x0001e20000100800 */
[----:B-1----:R-:W-:-:S02]  /*a580*/  LOP3.LUT R5, R10, 0x30, RZ, 0x3c, !PT ;  /* 0x000000300a057812 */ /* 0x002fc400078e3cff */
[C---:B------:R-:W-:Y:S01]  /*a590*/  LOP3.LUT R15, R11.reuse, 0x50, RZ, 0x3c, !PT ;  /* 0x000000500b0f7812 */ /* 0x040fe200078e3cff */
[----:B------:R1:W-:Y:S01]  /*a5a0*/  STL [R1+0x15ac], R3 ;  /* 0x0015ac0301007387 */ /* 0x0003e20000100800 */
[----:B--2---:R-:W-:Y:S01]  /*a5b0*/  LOP3.LUT R6, R10, 0x40, RZ, 0x3c, !PT ;  /* 0x000000400a067812 */ /* 0x004fe200078e3cff */
[----:B------:R-:W-:Y:S01]  /*a5c0*/  IMAD.IADD R5, R152, 0x1, R5 ;  /* 0x0000000198057824 */ /* 0x000fe200078e0205 */
[----:B---3--:R-:W-:Y:S01]  /*a5d0*/  LOP3.LUT R7, R10, 0x50, RZ, 0x3c, !PT ;  /* 0x000000500a077812 */ /* 0x008fe200078e3cff */
[----:B------:R2:W-:Y:S02]  /*a5e0*/  STL [R1+0x16b0], R4 ;  /* 0x0016b00401007387 */ /* 0x0005e40000100800 */
[----:B------:R-:W-:Y:S02]  /*a5f0*/  IMAD.IADD R6, R152, 0x1, R6 ;  /* 0x0000000198067824 */ /* 0x000fe400078e0206 */
[----:B0-----:R-:W-:Y:S02]  /*a600*/  IMAD.MOV.U32 R2, RZ, RZ, RZ ;  /* 0x000000ffff027224 */ /* 0x001fe400078e00ff */
[----:B-1----:R-:W-:Y:S01]  /*a610*/  IMAD.SHL.U32 R3, R16, 0x80, RZ ;  /* 0x0000008010037824 */ /* 0x002fe200078e00ff */
[----:B------:R-:W-:Y:S01]  /*a620*/  LOP3.LUT R16, R11, 0x70, RZ, 0x3c, !PT ;  /* 0x000000700b107812 */ /* 0x000fe200078e3cff */
[----:B------:R-:W-:Y:S01]  /*a630*/  IMAD.IADD R7, R152, 0x1, R7 ;  /* 0x0000000198077824 */ /* 0x000fe200078e0207 */
[----:B--2---:R-:W-:-:S02]  /*a640*/  LOP3.LUT R4, R10, 0x20, RZ, 0x3c, !PT ;  /* 0x000000200a047812 */ /* 0x004fc400078e3cff */
[----:B------:R-:W-:Y:S01]  /*a650*/  SHF.R.S32.HI R17, RZ, 0x1f, R3 ;  /* 0x0000001fff117819 */ /* 0x000fe20000011403 */
[C---:B------:R-:W-:Y:S02]  /*a660*/  IMAD.IADD R16, R152.reuse, 0x1, R16 ;  /* 0x0000000198107824 */ /* 0x040fe400078e0210 */
[----:B------:R-:W-:Y:S01]  /*a670*/  IMAD.IADD R4, R152, 0x1, R4 ;  /* 0x0000000198047824 */ /* 0x000fe200078e0204 */
[----:B------:R-:W-:Y:S02]  /*a680*/  SHF.L.U64.HI R17, R3, 0x1, R17 ;  /* 0x0000000103117819 */ /* 0x000fe40000010211 */
[----:B------:R-:W-:Y:S02]  /*a690*/  LOP3.LUT R3, R10, 0x10, RZ, 0x3c, !PT ;  /* 0x000000100a037812 */ /* 0x000fe400078e3cff */
[----:B------:R-:W-:Y:S01]  /*a6a0*/  LOP3.LUT R10, R11, 0x10, RZ, 0x3c, !PT ;  /* 0x000000100b0a7812 */ /* 0x000fe200078e3cff */
[C---:B------:R-:W-:Y:S02]  /*a6b0*/  IMAD.IADD R11, R152.reuse, 0x1, R12 ;  /* 0x00000001980b7824 */ /* 0x040fe400078e020c */
[----:B------:R-:W-:-:S02]  /*a6c0*/  IMAD.IADD R12, R152, 0x1, R13 ;  /* 0x00000001980c7824 */ /* 0x000fc400078e020d */
[C---:B------:R-:W-:Y:S02]  /*a6d0*/  IMAD.IADD R13, R152.reuse, 0x1, R14 ;  /* 0x00000001980d7824 */ /* 0x040fe400078e020e */
[C---:B------:R-:W-:Y:S02]  /*a6e0*/  IMAD.IADD R14, R152.reuse, 0x1, R15 ;  /* 0x00000001980e7824 */ /* 0x040fe400078e020f */
[C---:B------:R-:W-:Y:S02]  /*a6f0*/  IMAD.IADD R3, R152.reuse, 0x1, R3 ;  /* 0x0000000198037824 */ /* 0x040fe400078e0203 */
[C---:B------:R-:W-:Y:S02]  /*a700*/  IMAD.IADD R10, R152.reuse, 0x1, R10 ;  /* 0x00000001980a7824 */ /* 0x040fe400078e020a */
[----:B------:R-:W-:-:S07]  /*a710*/  IMAD.IADD R15, R152, 0x1, R22 ;  /* 0x00000001980f7824 */ /* 0x000fce00078e0216 */
.L_x_1:
[----:B------:R-:W-:Y:S04]  /*a720*/  STL [R1+0x1d70], R187 ;  /* 0x001d70bb01007387 */ /* 0x000fe80000100800 */
        /* <DEDUP_REMOVED lines=325> */
[----:B-----5:R-:W-:Y:S04]  /*bb80*/  STL [R1+0x1858], R20 ;  /* 0x0018581401007387 */ /* 0x020fe80000100800 */
        /* <DEDUP_REMOVED lines=11> */
[----:B------:R-:W-:Y:S01]  /*bc40*/  STL [R1+0x16f8], R13 ;  /* 0x0016f80d01007387 */ /* 0x000fe20000100800 */
[----:B------:R-:W-:-:S03]  /*bc50*/  MOV R19, UR49 ;  /* 0x0000003100137c02 */ /* 0x000fc60008000f00 */
[----:B------:R-:W-:Y:S04]  /*bc60*/  STL [R1+0x16f4], R14 ;  /* 0x0016f40e01007387 */ /* 0x000fe80000100800 */
[----:B------:R-:W-:Y:S01]  /*bc70*/  STL [R1+0x16f0], R15 ;  /* 0x0016f00f01007387 */ /* 0x000fe20000100800 */
[----:B------:R-:W-:-:S03]  /*bc80*/  MOV R22, UR53 ;  /* 0x0000003500167c02 */ /* 0x000fc60008000f00 */
[----:B------:R-:W-:Y:S04]  /*bc90*/  STL [R1+0x16ec], R16 ;  /* 0x0016ec1001007387 */ /* 0x000fe80000100800 */
[----:B0-----:R0:W-:Y:S04]  /*bca0*/  STL [R1+0x16e8], R18 ;  /* 0x0016e81201007387 */ /* 0x0011e80000100800 */
[----:B------:R1:W-:Y:S01]  /*bcb0*/  STL [R1+0x16e0], R17 ;  /* 0x0016e01101007387 */ /* 0x0003e20000100800 */
[----:B0-----:R-:W-:-:S03]  /*bcc0*/  MOV R18, UR48 ;  /* 0x0000003000127c02 */ /* 0x001fc60008000f00 */
[----:B-1----:R-:W2:Y:S01]  /*bcd0*/  LDL.LU R17, [R1+0x6bc] ;  /* 0x0006bc0001117983 */ /* 0x002ea20000300800 */
[----:B------:R-:W-:Y:S02]  /*bce0*/  PRMT R187, RZ, 0x7610, R187 ;  /* 0x00007610ffbb7816 */ /* 0x000fe400000000bb */
[----:B------:R-:W-:Y:S01]  /*bcf0*/  PRMT R188, RZ, 0x7610, R188 ;  /* 0x00007610ffbc7816 */ /* 0x000fe200000000bc */
[----:B------:R-:W-:Y:S04]  /*bd00*/  STL [R1+0x16b8], R0 ;  /* 0x0016b80001007387 */ /* 0x000fe80000100800 */
[----:B------:R0:W-:Y:S04]  /*bd10*/  STL [R1+0x16a8], R19 ;  /* 0x0016a81301007387 */ /* 0x0001e80000100800 */
[----:B------:R1:W-:Y:S04]  /*bd20*/  STL [R1+0x16a4], R18 ;  /* 0x0016a41201007387 */ /* 0x0003e80000100800 */
[----:B------:R3:W-:Y:S01]  /*bd30*/  STL [R1+0x16a0], R22 ;  /* 0x0016a01601007387 */ /* 0x0007e20000100800 */
[----:B0-----:R-:W-:-:S02]  /*bd40*/  MOV R19, UR52 ;  /* 0x0000003400137c02 */ /* 0x001fc40008000f00 */
[----:B-1----:R-:W-:Y:S01]  /*bd50*/  MOV R18, UR57 ;  /* 0x0000003900127c02 */ /* 0x002fe20008000f00 */
[----:B---3--:R-:W0:Y:S04]  /*bd60*/  LDC R22, c[0x0][0x230] ;  /* 0x00008c00ff167b82 */ /* 0x008e280000000800 */
[----:B------:R-:W-:Y:S04]  /*bd70*/  STL [R1+0x170c], R18 ;  /* 0x00170c1201007387 */ /* 0x000fe80000100800 */
[----:B------:R1:W-:Y:S02]  /*bd80*/  STL [R1+0x169c], R19 ;  /* 0x00169c1301007387 */ /* 0x0003e40000100800 */
[----:B-1----:R-:W-:-:S05]  /*bd90*/  MOV R19, UR56 ;  /* 0x0000003800137c02 */ /* 0x002fca0008000f00 */
[----:B------:R-:W-:Y:S01]  /*bda0*/  STL [R1+0x1710], R19 ;  /* 0x0017101301007387 */ /* 0x000fe20000100800 */
[----:B0-----:R-:W-:-:S03]  /*bdb0*/  IMAD R22, R2, -0x80, R22 ;  /* 0xffffff8002167824 */ /* 0x001fc600078e0216 */
[----:B------:R-:W-:Y:S02]  /*bdc0*/  STL [R1+0x1714], R2 ;  /* 0x0017140201007387 */ /* 0x000fe40000100800 */
[C---:B------:R-:W-:Y:S02]  /*bdd0*/  ISETP.GT.AND P0, PT, R22.reuse, RZ, PT ;  /* 0x000000ff1600720c */ /* 0x040fe40003f04270 */
[----:B------:R-:W-:Y:S01]  /*bde0*/  STL [R1+0x171c], R190 ;  /* 0x00171cbe01007387 */ /* 0x000fe20000100800 */
[----:B------:R-:W-:Y:S02]  /*bdf0*/  PRMT R189, RZ, 0x7610, R189 ;  /* 0x00007610ffbd7816 */ /* 0x000fe400000000bd */
[----:B------:R-:W-:Y:S01]  /*be00*/  PRMT R194, RZ, 0x7610, R194 ;  /* 0x00007610ffc27816 */ /* 0x000fe200000000c2 */
[----:B------:R-:W-:Y:S01]  /*be10*/  STL [R1+0x1718], R191 ;  /* 0x001718bf01007387 */ /* 0x000fe20000100800 */
[----:B------:R-:W-:-:S06]  /*be20*/  ISETP.GT.AND P1, PT, R22, 0x1, PT ;  /* 0x000000011600780c */ /* 0x000fcc0003f24270 */
[----:B------:R-:W-:Y:S02]  /*be30*/  @P0 IMAD.MOV.U32 R152, RZ, RZ, R190 ;  /* 0x000000ffff980224 */ /* 0x000fe400078e00be */
[----:B------:R-:W-:-:S05]  /*be40*/  @P0 IMAD.MOV.U32 R153, RZ, RZ, R191 ;  /* 0x000000ffff990224 */ /* 0x000fca00078e00bf */
[----:B------:R-:W3:Y:S04]  /*be50*/  @P0 LDG.E.U16 R187, desc[UR60][R152.64] ;  /* 0x0000003c98bb0981 */ /* 0x000ee8000c1e1500 */
[----:B---3--:R0:W-:Y:S04]  /*be60*/  STL [R1+0x580], R187 ;  /* 0x000580bb01007387 */ /* 0x0081e80000100800 */
[----:B0-----:R-:W3:Y:S01]  /*be70*/  LDL.LU R187, [R1+0x1d70] ;  /* 0x001d700001bb7983 */ /* 0x001ee20000300800 */
[----:B------:R-:W-:Y:S02]  /*be80*/  @P0 IMAD.MOV.U32 R152, RZ, RZ, R192 ;  /* 0x000000ffff980224 */ /* 0x000fe400078e00c0 */
[----:B------:R-:W-:Y:S01]  /*be90*/  @P0 IMAD.MOV.U32 R153, RZ, RZ, R193 ;  /* 0x000000ffff990224 */ /* 0x000fe200078e00c1 */
[----:B------:R-:W-:Y:S04]  /*bea0*/  STL [R1+0x1724], R192 ;  /* 0x001724c001007387 */ /* 0x000fe80000100800 */
[----:B------:R0:W4:Y:S04]  /*beb0*/  @P0 LDG.E.U16 R188, desc[UR60][R152.64] ;  /* 0x0000003c98bc0981 */ /* 0x000128000c1e1500 */
[----:B------:R-:W-:Y:S01]  /*bec0*/  STL [R1+0x1720], R193 ;  /* 0x001720c101007387 */ /* 0x000fe20000100800 */
[----:B0-----:R-:W-:-:S02]  /*bed0*/  @P0 IMAD.MOV.U32 R152, RZ, RZ, R186 ;  /* 0x000000ffff980224 */ /* 0x001fc400078e00ba */
[----:B---3--:R-:W-:-:S05]  /*bee0*/  @P0 IMAD.MOV.U32 R153, RZ, RZ, R187 ;  /* 0x000000ffff990224 */ /* 0x008fca00078e00bb */
[----:B------:R-:W3:Y:S04]  /*bef0*/  @P0 LDG.E.U16 R189, desc[UR60][R152.64] ;  /* 0x0000003c98bd0981 */ /* 0x000ee8000c1e1500 */
[----:B----4-:R0:W-:Y:S04]  /*bf00*/  STL [R1+0x57c], R188 ;  /* 0x00057cbc01007387 */ /* 0x0101e80000100800 */
[----:B0-----:R-:W4:Y:S04]  /*bf10*/  LDL.LU R188, [R1+0x1d6c] ;  /* 0x001d6c0001bc7983 */ /* 0x001f280000300800 */
[----:B------:R-:W-:Y:S04]  /*bf20*/  STL [R1+0x172c], R186 ;  /* 0x00172cba01007387 */ /* 0x000fe80000100800 */
[----:B------:R-:W-:Y:S04]  /*bf30*/  STL [R1+0x1728], R187 ;  /* 0x001728bb01007387 */ /* 0x000fe80000100800 */
[----:B---3--:R0:W-:Y:S04]  /*bf40*/  STL [R1+0x578], R189 ;  /* 0x000578bd01007387 */ /* 0x0081e80000100800 */
[----:B0-----:R-:W3:Y:S01]  /*bf50*/  LDL.LU R189, [R1+0x1d68] ;  /* 0x001d680001bd7983 */ /* 0x001ee20000300800 */
[----:B----4-:R-:W-:-:S02]  /*bf60*/  @P0 IMAD.MOV.U32 R152, RZ, RZ, R188 ;  /* 0x000000ffff980224 */ /* 0x010fc400078e00bc */
[----:B---3--:R-:W-:-:S05]  /*bf70*/  @P0 IMAD.MOV.U32 R153, RZ, RZ, R189 ;  /* 0x000000ffff990224 */ /* 0x008fca00078e00bd */
[----:B------:R-:W3:Y:S04]  /*bf80*/  @P0 LDG.E.U16 R194, desc[UR60][R152.64] ;  /* 0x0000003c98c20981 */ /* 0x000ee8000c1e1500 */
[----:B------:R-:W-:Y:S04]  /*bf90*/  STL [R1+0x1734], R188 ;  /* 0x001734bc01007387 */ /* 0x000fe80000100800 */
[----:B------:R-:W-:Y:S04]  /*bfa0*/  STL [R1+0x1730], R189 ;  /* 0x001730bd01007387 */ /* 0x000fe80000100800 */
[----:B---3--:R0:W-:Y:S04]  /*bfb0*/  STL [R1+0x574], R194 ;  /* 0x000574c201007387 */ /* 0x0081e80000100800 */
[----:B0-----:R-:W3:Y:S04]  /*bfc0*/  LDL.LU R194, [R1+0x1d64] ;  /* 0x001d640001c27983 */ /* 0x001ee80000300800 */
[----:B------:R-:W4:Y:S04]  /*bfd0*/  LDL R152, [R1+0x15ac] ;  /* 0x0015ac0001987983 */ /* 0x000f280000100800 */
[----:B------:R-:W4:Y:S01]  /*bfe0*/  LDL R153, [R1+0x15b0] ;  /* 0x0015b00001997983 */ /* 0x000f220000100800 */
[----:B------:R-:W-:-:S02]  /*bff0*/  PRMT R195, RZ, 0x7610, R195 ;  /* 0x00007610ffc37816 */ /* 0x000fc400000000c3 */
[----:B----4-:R-:W-:-:S04]  /*c000*/  @P1 LOP3.LUT R153, R153, R152, RZ, 0x3c, !PT ;  /* 0x0000009899991212 */ /* 0x010fc800078e3cff */
[----:B------:R-:W-:-:S04]  /*c010*/  @P1 LOP3.LUT R152, R153, R152, RZ, 0x3c, !PT ;  /* 0x0000009899981212 */ /* 0x000fc800078e3cff */
[----:B------:R-:W-:-:S05]  /*c020*/  @P1 LOP3.LUT R153, R153, R152, RZ, 0x3c, !PT ;  /* 0x0000009899991212 */ /* 0x000fca00078e3cff */
[----:B------:R-:W4:Y:S04]  /*c030*/  @P1 LDG.E.U16 R195, desc[UR60][R152.64] ;  /* 0x0000003c98c31981 */ /* 0x000f28000c1e1500 */
[----:B----4-:R0:W-:Y:S04]  /*c040*/  STL [R1+0x570], R195 ;  /* 0x000570c301007387 */ /* 0x0101e80000100800 */
[----:B0-----:R-:W4:Y:S04]  /*c050*/  LDL.LU R195, [R1+0x1d60] ;  /* 0x001d600001c37983 */ /* 0x001f280000300800 */
[----:B------:R-:W2:Y:S04]  /*c060*/  LDL R152, [R1+0x15a4] ;  /* 0x0015a40001987983 */ /* 0x000ea80000100800 */
[----:B------:R-:W2:Y:S01]  /*c070*/  LDL R153, [R1+0x15a8] ;  /* 0x0015a80001997983 */ /* 0x000ea20000100800 */
[----:B---3--:R-:W-:-:S02]  /*c080*/  PRMT R194, RZ, 0x7610, R194 ;  /* 0x00007610ffc27816 */ /* 0x008fc400000000c2 */
[----:B--2---:R-:W-:-:S04]  /*c090*/  @P1 LOP3.LUT R153, R153, R152, RZ, 0x3c, !PT ;  /* 0x0000009899991212 */ /* 0x004fc800078e3cff */
[----:B------:R-:W-:-:S04]  /*c0a0*/  @P1 LOP3.LUT R152, R153, R152, RZ, 0x3c, !PT ;  /* 0x0000009899981212 */ /* 0x000fc800078e3cff */
[----:B------:R-:W-:-:S05]  /*c0b0*/  @P1 LOP3.LUT R153, R153, R152, RZ, 0x3c, !PT ;  /* 0x0000009899991212 */ /* 0x000fca00078e3cff */
[----:B------:R-:W2:Y:S04]  /*c0c0*/  @P1 LDG.E.U16 R194, desc[UR60][R152.64] ;  /* 0x0000003c98c21981 */ /* 0x000ea8000c1e1500 */
[----:B--2---:R0:W-:Y:S04]  /*c0d0*/  STL [R1+0x56c], R194 ;  /* 0x00056cc201007387 */ /* 0x0041e80000100800 */
[----:B0-----:R-:W2:Y:S04]  /*c0e0*/  LDL.LU R194, [R1+0x1d5c] ;  /* 0x001d5c0001c27983 */ /* 0x001ea80000300800 */
[----:B------:R-:W3:Y:S04]  /*c0f0*/  LDL R152, [R1+0x159c] ;  /* 0x00159c0001987983 */ /* 0x000ee80000100800 */
[----:B------:R-:W3:Y:S01]  /*c100*/  LDL R153, [R1+0x15a0] ;  /* 0x0015a00001997983 */ /* 0x000ee20000100800 */
[----:B----4-:R-:W-:-:S02]  /*c110*/  PRMT R195, RZ, 0x7610, R195 ;  /* 0x00007610ffc37816 */ /* 0x010fc400000000c3 */
[----:B---3--:R-:W-:-:S04]  /*c120*/  @P1 LOP3.LUT R153, R153, R152, RZ, 0x3c, !PT ;  /* 0x0000009899991212 */ /* 0x008fc800078e3cff */
[----:B------:R-:W-:-:S04]  /*c130*/  @P1 LOP3.LUT R152, R153, R152, RZ, 0x3c, !PT ;  /* 0x0000009899981212 */ /* 0x000fc800078e3cff */
[----:B------:R-:W-:-:S05]  /*c140*/  @P1 LOP3.LUT R153, R153, R152, RZ, 0x3c, !PT ;  /* 0x0000009899991212 */ /* 0x000fca00078e3cff */
[----:B------:R-:W3:Y:S04]  /*c150*/  @P1 LDG.E.U16 R195, desc[UR60][R152.64] ;  /* 0x0000003c98c31981 */ /* 0x000ee8000c1e1500 */
[----:B---3--:R0:W-:Y:S04]  /*c160*/  STL [R1+0x568], R195 ;  /* 0x000568c301007387 */ /* 0x0081e80000100800 */
[----:B0-----:R-:W3:Y:S04]  /*c170*/  LDL.LU R195, [R1+0x1d58] ;  /* 0x001d580001c37983 */ /* 0x001ee80000300800 */
[----:B------:R-:W4:Y:S04]  /*c180*/  LDL R152, [R1+0x1594] ;  /* 0x0015940001987983 */ /* 0x000f280000100800 */
[----:B------:R-:W4:Y:S01]  /*c190*/  LDL R153, [R1+0x1598] ;  /* 0x0015980001997983 */ /* 0x000f220000100800 */
[----:B--2---:R-:W-:-:S02]  /*c1a0*/  PRMT R194, RZ, 0x7610, R194 ;  /* 0x00007610ffc27816 */ /* 0x004fc400000000c2 */
[----:B----4-:R-:W-:-:S04]  /*c1b0*/  @P1 LOP3.LUT R153, R153, R152, RZ, 0x3c, !PT ;  /* 0x0000009899991212 */ /* 0x010fc800078e3cff */
[----:B------:R-:W-:-:S04]  /*c1c0*/  @P1 LOP3.LUT R152, R153, R152, RZ, 0x3c, !PT ;  /* 0x0000009899981212 */ /* 0x000fc800078e3cff */
[----:B------:R-:W-:-:S05]  /*c1d0*/  @P1 LOP3.LUT R153, R153, R152, RZ, 0x3c, !PT ;  /* 0x0000009899991212 */ /* 0x000fca00078e3cff */
[----:B------:R-:W2:Y:S01]  /*c1e0*/  @P1 LDG.E.U16 R194, desc[UR60][R152.64] ;  /* 0x0000003c98c21981 */ /* 0x000ea2000c1e1500 */
[----:B------:R-:W-:-:S03]  /*c1f0*/  ISETP.GT.AND P0, PT, R22, 0x2, PT ;  /* 0x000000021600780c */ /* 0x000fc60003f04270 */
[----:B--2---:R0:W-:Y:S04]  /*c200*/  STL [R1+0x564], R194 ;  /* 0x000564c201007387 */ /* 0x0041e80000100800 */
[----:B0-----:R-:W2:Y:S04]  /*c210*/  LDL.LU R194, [R1+0x1d54] ;  /* 0x001d540001c27983 */ /* 0x001ea80000300800 */
[----:B------:R-:W4:Y:S04]  /*c220*/  LDL R152, [R1+0x158c] ;  /* 0x00158c0001987983 */ /* 0x000f280000100800 */
[----:B------:R-:W4:Y:S01]  /*c230*/  LDL R153, [R1+0x1590] ;  /* 0x0015900001997983 */ /* 0x000f220000100800 */
[----:B---3--:R-:W-:-:S02]  /*c240*/  PRMT R195, RZ, 0x7610, R195 ;  /* 0x00007610ffc37816 */ /* 0x008fc400000000c3 */
[----:B----4-:R-:W-:-:S04]  /*c250*/  @P0 LOP3.LUT R153, R153, R152, RZ, 0x3c, !PT ;  /* 0x0000009899990212 */ /* 0x010fc800078e3cff */
        /* <DEDUP_REMOVED lines=11> */
[----:B------:R-:W2:Y:S04]  /*c310*/  @P0 LDG.E.U16 R194, desc[UR60][R152.64] ;  /* 0x0000003c98c20981 */ /* 0x000ea8000c1e1500 */
        /* <DEDUP_REMOVED lines=1318> */
[----:B------:R-:W-:-:S02]  /*11580*/  PRMT R0, RZ, 0x7610, R0 ;  /* 0x00007610ff007816 */ /* 0x000fc40000000000 */
[----:B----4-:R-:W-:-:S04]  /*11590*/  @P0 LOP3.LUT R153, R153, R152, RZ, 0x3c, !PT ;  /* 0x0000009899990212 */ /* 0x010fc800078e3cff */
[----:B------:R-:W-:-:S04]  /*115a0*/  @P0 LOP3.LUT R152, R153, R152, RZ, 0x3c, !PT ;  /* 0x0000009899980212 */ /* 0x000fc800078e3cff */
[----:B------:R-:W-:-:S05]  /*115b0*/  @P0 LOP3.LUT R153, R153, R152, RZ, 0x3c, !PT ;  /* 0x0000009899990212 */ /* 0x000fca00078e3cff */
[----:B------:R0:W4:Y:S04]  /*115c0*/  @P0 LDG.E.U16 R0, desc[UR60][R152.64] ;  /* 0x0000003c98000981 */ /* 0x000128000c1e1500 */
[----:B------:R-:W0:Y:S04]  /*115d0*/  LDL R152, [R1+0x1104] ;  /* 0x0011040001987983 */ /* 0x000e280000100800 */
[----:B------:R-:W0:Y:S01]  /*115e0*/  LDL R153, [R1+0x1108] ;  /* 0x0011080001997983 */ /* 0x000e220000100800 */
[----:B--2---:R-:W-:Y:S02]  /*115f0*/  PRMT R194, RZ, 0x7610, R194 ;  /* 0x00007610ffc27816 */ /* 0x004fe400000000c2 */
[----:B0-----:R-:W-:-:S04]  /*11600*/  @P0 LOP3.LUT R153, R153, R152, RZ, 0x3c, !PT ;  /* 0x0000009899990212 */ /* 0x001fc800078e3cff */
[----:B------:R-:W-:-:S04]  /*11610*/  @P0 LOP3.LUT R152, R153, R152, RZ, 0x3c, !PT ;  /* 0x0000009899980212 */ /* 0x000fc800078e3cff */
[----:B------:R-:W-:-:S05]  /*11620*/  @P0 LOP3.LUT R153, R153, R152, RZ, 0x3c, !PT ;  /* 0x0000009899990212 */ /* 0x000fca00078e3cff */
[----:B------:R-:W2:Y:S04]  /*11630*/  @P0 LDG.E.U16 R194, desc[UR60][R152.64] ;  /* 0x0000003c98c20981 */ /* 0x000ea8000c1e1500 */
[----:B----4-:R-:W-:Y:S04]  /*11640*/  STL [R1+0x17c0], R0 ;  /* 0x0017c00001007387 */ /* 0x010fe80000100800 */
        /* <DEDUP_REMOVED lines=781> */
[----:B------:R-:W-:-:S02]  /*14720*/  PRMT R180, RZ, 0x7610, R180 ;  /* 0x00007610ffb47816 */ /* 0x000fc400000000b4 */
        /* <DEDUP_REMOVED lines=8> */
[----:B------:R-:W-:-:S02]  /*147b0*/  PRMT R165, RZ, 0x7610, R165 ;  /* 0x00007610ffa57816 */ /* 0x000fc400000000a5 */
[----:B---3--:R-:W-:-:S04]  /*147c0*/  @P1 LOP3.LUT R153, R153, R152, RZ, 0x3c, !PT ;  /* 0x0000009899991212 */ /* 0x008fc800078e3cff */
[----:B------:R-:W-:-:S04]  /*147d0*/  @P1 LOP3.LUT R152, R153, R152, RZ, 0x3c, !PT ;  /* 0x0000009899981212 */ /* 0x000fc800078e3cff */
[----:B------:R-:W-:-:S05]  /*147e0*/  @P1 LOP3.LUT R153, R153, R152, RZ, 0x3c, !PT ;  /* 0x0000009899991212 */ /* 0x000fca00078e3cff */
[----:B------:R-:W3:Y:S01]  /*147f0*/  @P1 LDG.E.U16 R165, desc[UR60][R152.64] ;  /* 0x0000003c98a51981 */ /* 0x000ee2000c1e1500 */
[----:B------:R-:W-:-:S03]  /*14800*/  ISETP.GT.AND P0, PT, R22, 0x3c, PT ;  /* 0x0000003c1600780c */ /* 0x000fc60003f04270 */
        /* <DEDUP_REMOVED lines=35> */
[----:B------:R-:W4:Y:S01]  /*14a40*/  @P0 LDG.E.U16 R157, desc[UR60][R152.64] ;  /* 0x0000003c989d0981 */ /* 0x000f22000c1e1500 */
[----:B------:R-:W-:-:S03]  /*14a50*/  ISETP.GT.AND P1, PT, R22, 0x3d, PT ;  /* 0x0000003d1600780c */ /* 0x000fc60003f24270 */
        /* <DEDUP_REMOVED lines=35> */
[----:B------:R-:W2:Y:S01]  /*14c90*/  @P1 LDG.E.U16 R154, desc[UR60][R152.64] ;  /* 0x0000003c989a1981 */ /* 0x000ea2000c1e1500 */
[----:B------:R-:W-:-:S03]  /*14ca0*/  ISETP.GT.AND P0, PT, R22, 0x3e, PT ;  /* 0x0000003e1600780c */ /* 0x000fc60003f04270 */
        /* <DEDUP_REMOVED lines=353> */
[----:B------:R-:W-:Y:S02]  /*162c0*/  PRMT R189, RZ, 0x7610, R189 ;  /* 0x00007610ffbd7816 */ /* 0x000fe400000000bd */
[----:B0-----:R-:W-:-:S04]  /*162d0*/  @P1 LOP3.LUT R153, R153, R152, RZ, 0x3c, !PT ;  /* 0x0000009899991212 */ /* 0x001fc800078e3cff */
[----:B------:R-:W-:-:S04]  /*162e0*/  @P1 LOP3.LUT R152, R153, R152, RZ, 0x3c, !PT ;  /* 0x0000009899981212 */ /* 0x000fc800078e3cff */
[----:B------:R-:W-:Y:S01]  /*162f0*/  @P1 LOP3.LUT R153, R153, R152, RZ, 0x3c, !PT ;  /* 0x0000009899991212 */ /* 0x000fe200078e3cff */
[----:B----4-:R-:W-:Y:S04]  /*16300*/  STL [R1+0x1738], R188 ;  /* 0x001738bc01007387 */ /* 0x010fe80000100800 */
[----:B------:R0:W4:Y:S04]  /*16310*/  @P1 LDG.E.U16 R189, desc[UR60][R152.64] ;  /* 0x0000003c98bd1981 */ /* 0x000128000c1e1500 */
[----:B------:R-:W0:Y:S04]  /*16320*/  LDL R152, [R1+0xcd4] ;  /* 0x000cd40001987983 */ /* 0x000e280000100800 */
[----:B------:R-:W0:Y:S01]  /*16330*/  LDL R153, [R1+0xcd8] ;  /* 0x000cd80001997983 */ /* 0x000e220000100800 */
[----:B------:R-:W-:-:S02]  /*16340*/  PRMT R186, RZ, 0x7610, R186 ;  /* 0x00007610ffba7816 */ /* 0x000fc400000000ba */
[----:B0-----:R-:W-:-:S04]  /*16350*/  @P1 LOP3.LUT R153, R153, R152, RZ, 0x3c, !PT ;  /* 0x0000009899991212 */ /* 0x001fc800078e3cff */
[----:B------:R-:W-:-:S04]  /*16360*/  @P1 LOP3.LUT R152, R153, R152, RZ, 0x3c, !PT ;  /* 0x0000009899981212 */ /* 0x000fc800078e3cff */
[----:B------:R-:W-:Y:S01]  /*16370*/  @P1 LOP3.LUT R153, R153, R152, RZ, 0x3c, !PT ;  /* 0x0000009899991212 */ /* 0x000fe200078e3cff */
[----:B----4-:R-:W-:Y:S04]  /*16380*/  STL [R1+0x173c], R189 ;  /* 0x00173cbd01007387 */ /* 0x010fe80000100800 */
[----:B------:R0:W4:Y:S04]  /*16390*/  @P1 LDG.E.U16 R186, desc[UR60][R152.64] ;  /* 0x0000003c98ba1981 */ /* 0x000128000c1e1500 */
[----:B------:R-:W0:Y:S04]  /*163a0*/  LDL R152, [R1+0xccc] ;  /* 0x000ccc0001987983 */ /* 0x000e280000100800 */
[----:B------:R-:W0:Y:S01]  /*163b0*/  LDL R153, [R1+0xcd0] ;  /* 0x000cd00001997983 */ /* 0x000e220000100800 */
[----:B------:R-:W-:-:S02]  /*163c0*/  ISETP.GT.AND P0, PT, R22, 0x48, PT ;  /* 0x000000481600780c */ /* 0x000fc40003f04270 */
[----:B------:R-:W-:-:S11]  /*163d0*/  PRMT R215, RZ, 0x7610, R215 ;  /* 0x00007610ffd77816 */ /* 0x000fd600000000d7 */
        /* <DEDUP_REMOVED lines=295> */
[----:B------:R-:W3:Y:S04]  /*17650*/  @P0 LDG.E.U16 R226, desc[UR60][R152.64] ;  /* 0x0000003c98e20981 */ /* 0x000ee8000c1e1500 */
[----:B----4-:R-:W-:Y:S04]  /*17660*/  STL [R1+0x1750], R190 ;  /* 0x001750be01007387 */ /* 0x010fe80000100800 */
        /* <DEDUP_REMOVED lines=100> */
[----:B------:R0:W2:Y:S04]  /*17cb0*/  @P0 LDG.E.U16 R194, desc[UR60][R152.64] ;  /* 0x0000003c98c20981 */ /* 0x0000a8000c1e1500 */
[----:B------:R-:W0:Y:S04]  /*17cc0*/  LDL R152, [R1+0xb6c] ;  /* 0x000b6c0001987983 */ /* 0x000e280000100800 */
[----:B------:R-:W0:Y:S01]  /*17cd0*/  LDL R153, [R1+0xb70] ;  /* 0x000b700001997983 */ /* 0x000e220000100800 */
[----:B------:R-:W-:Y:S02]  /*17ce0*/  ISETP.GT.AND P1, PT, R22, 0x53, PT ;  /* 0x000000531600780c */ /* 0x000fe40003f24270 */
[----:B------:R-:W-:-:S11]  /*17cf0*/  PRMT R248, RZ, 0x7610, R248 ;  /* 0x00007610fff87816 */ /* 0x000fd600000000f8 */
[----:B0-----:R-:W-:-:S04]  /*17d00*/  @P1 LOP3.LUT R153, R153, R152, RZ, 0x3c, !PT ;  /* 0x0000009899991212 */ /* 0x001fc800078e3cff */
[----:B------:R-:W-:-:S04]  /*17d10*/  @P1 LOP3.LUT R152, R153, R152, RZ, 0x3c, !PT ;  /* 0x0000009899981212 */ /* 0x000fc800078e3cff */
[----:B------:R-:W-:-:S05]  /*17d20*/  @P1 LOP3.LUT R153, R153, R152, RZ, 0x3c, !PT ;  /* 0x0000009899991212 */ /* 0x000fca00078e3cff */
[----:B------:R-:W3:Y:S04]  /*17d30*/  @P1 LDG.E.U16 R248, desc[UR60][R152.64] ;  /* 0x0000003c98f81981 */ /* 0x000ee8000c1e1500 */
[----:B--2---:R0:W-:Y:S04]  /*17d40*/  STL [R1+0x8c], R194 ;  /* 0x00008cc201007387 */ /* 0x0041e80000100800 */
[----:B0-----:R-:W2:Y:S04]  /*17d50*/  LDL R194, [R1+0xb50] ;  /* 0x000b500001c27983 */ /* 0x001ea80000100800 */
        /* <DEDUP_REMOVED lines=20> */
[----:B------:R-:W-:Y:S02]  /*17ea0*/  PRMT R252, RZ, 0x7610, R252 ;  /* 0x00007610fffc7816 */ /* 0x000fe400000000fc */
[----:B0-----:R-:W-:-:S04]  /*17eb0*/  @P1 LOP3.LUT R153, R153, R152, RZ, 0x3c, !PT ;  /* 0x0000009899991212 */ /* 0x001fc800078e3cff */
[----:B------:R-:W-:-:S04]  /*17ec0*/  @P1 LOP3.LUT R152, R153, R152, RZ, 0x3c, !PT ;  /* 0x0000009899981212 */ /* 0x000fc800078e3cff */
[----:B------:R-:W-:-:S05]  /*17ed0*/  @P1 LOP3.LUT R153, R153, R152, RZ, 0x3c, !PT ;  /* 0x0000009899991212 */ /* 0x000fca00078e3cff */
[----:B------:R-:W3:Y:S04]  /*17ee0*/  @P1 LDG.E.U16 R252, desc[UR60][R152.64] ;  /* 0x0000003c98fc1981 */ /* 0x000ee8000c1e1500 */
[----:B--2---:R0:W-:Y:S04]  /*17ef0*/  STL [R1+0x80], R195 ;  /* 0x000080c301007387 */ /* 0x0041e80000100800 */
[----:B0-----:R-:W2:Y:S01]  /*17f00*/  LDL R195, [R1+0xb38] ;  /* 0x000b380001c37983 */ /* 0x001ea20000100800 */
[----:B------:R-:W-:-:S03]  /*17f10*/  ISETP.GT.AND P0, PT, R22, 0x54, PT ;  /* 0x000000541600780c */ /* 0x000fc60003f04270 */
[----:B---3--:R0:W-:Y:S04]  /*17f20*/  STL [R1+0x7c], R252 ;  /* 0x00007cfc01007387 */ /* 0x0081e80000100800 */
[----:B0-----:R-:W3:Y:S04]  /*17f30*/  LDL.LU R252, [R1+0x185c] ;  /* 0x00185c0001fc7983 */ /* 0x001ee80000300800 */
[----:B------:R-:W4:Y:S01]  /*17f40*/  LDL R153, [R1+0xb4c] ;  /* 0x000b4c0001997983 */ /* 0x000f220000100800 */
[----:B------:R-:W-:Y:S01]  /*17f50*/  PRMT R20, RZ, 0x7610, R20 ;  /* 0x00007610ff147816 */ /* 0x000fe20000000014 */
[----:B------:R-:W-:-:S02]  /*17f60*/  @P0 IMAD.MOV.U32 R152, RZ, RZ, R194 ;  /* 0x000000ffff980224 */ /* 0x000fc400078e00c2 */
[----:B------:R-:W3:Y:S04]  /*17f70*/  LDL R194, [R1+0xb30] ;  /* 0x000b300001c27983 */ /* 0x000ee80000100800 */
[----:B----4-:R-:W4:Y:S04]  /*17f80*/  @P0 LDG.E.U16 R20, desc[UR60][R152.64] ;  /* 0x0000003c98140981 */ /* 0x010f28000c1e1500 */
        /* <DEDUP_REMOVED lines=14> */
[----:B------:R-:W-:Y:S01]  /*18070*/  @P0 LOP3.LUT R153, R153, R152, RZ, 0x3c, !PT ;  /* 0x0000009899990212 */ /* 0x000fe200078e3cff */
[----:B--2---:R0:W-:Y:S04]  /*18080*/  STL [R1+0x74], R182 ;  /* 0x000074b601007387 */ /* 0x0041e80000100800 */
[----:B------:R1:W2:Y:S01]  /*18090*/  @P0 LDG.E.U16 R180, desc[UR60][R152.64] ;  /* 0x0000003c98b40981 */ /* 0x0002a2000c1e1500 */
[----:B------:R-:W-:-:S03]  /*180a0*/  PRMT R165, RZ, 0x7610, R165 ;  /* 0x00007610ffa57816 */ /* 0x000fc600000000a5 */
[----:B0-----:R-:W4:Y:S04]  /*180b0*/  LDL R182, [R1+0xb28] ;  /* 0x000b280001b67983 */ /* 0x001f280000100800 */
[----:B------:R-:W3:Y:S01]  /*180c0*/  LDL R153, [R1+0xb34] ;  /* 0x000b340001997983 */ /* 0x000ee20000100800 */
[----:B-1----:R-:W-:Y:S01]  /*180d0*/  @P0 IMAD.MOV.U32 R152, RZ, RZ, R195 ;  /* 0x000000ffff980224 */ /* 0x002fe200078e00c3 */
[----:B------:R-:W-:Y:S02]  /*180e0*/  ISETP.GT.AND P1, PT, R22, 0x55, PT ;  /* 0x000000551600780c */ /* 0x000fe40003f24270 */
[----:B--2---:R0:W-:Y:S01]  /*180f0*/  STL [R1+0x70], R180 ;  /* 0x000070b401007387 */ /* 0x0041e20000100800 */
[----:B------:R-:W-:-:S03]  /*18100*/  PRMT R183, RZ, 0x7610, R183 ;  /* 0x00007610ffb77816 */ /* 0x000fc600000000b7 */
[----:B------:R-:W2:Y:S04]  /*18110*/  LDL R195, [R1+0xb14] ;  /* 0x000b140001c37983 */ /* 0x000ea80000100800 */
[----:B---3--:R1:W3:Y:S04]  /*18120*/  @P0 LDG.E.U16 R165, desc[UR60][R152.64] ;  /* 0x0000003c98a50981 */ /* 0x0082e8000c1e1500 */
[----:B0-----:R-:W2:Y:S04]  /*18130*/  LDL R180, [R1+0xb20] ;  /* 0x000b200001b47983 */ /* 0x001ea80000100800 */
[----:B------:R-:W4:Y:S01]  /*18140*/  LDL R153, [R1+0xb2c] ;  /* 0x000b2c0001997983 */ /* 0x000f220000100800 */
[----:B-1----:R-:W-:-:S03]  /*18150*/  @P1 IMAD.MOV.U32 R152, RZ, RZ, R194 ;  /* 0x000000ffff981224 */ /* 0x002fc600078e00c2 */
[----:B---3--:R0:W-:Y:S01]  /*18160*/  STL [R1+0x6c], R165 ;  /* 0x00006ca501007387 */ /* 0x0081e20000100800 */
[----:B------:R-:W-:-:S03]  /*18170*/  PRMT R181, RZ, 0x7610, R181 ;  /* 0x00007610ffb57816 */ /* 0x000fc600000000b5 */
[----:B------:R-:W3:Y:S04]  /*18180*/  LDL R194, [R1+0xb0c] ;  /* 0x000b0c0001c27983 */ /* 0x000ee80000100800 */
[----:B----4-:R1:W4:Y:S04]  /*18190*/  @P1 LDG.E.U16 R183, desc[UR60][R152.64] ;  /* 0x0000003c98b71981 */ /* 0x010328000c1e1500 */
[----:B0-----:R-:W3:Y:S04]  /*181a0*/  LDL R165, [R1+0xb18] ;  /* 0x000b180001a57983 */ /* 0x001ee80000100800 */
[----:B------:R-:W2:Y:S01]  /*181b0*/  LDL R153, [R1+0xb24] ;  /* 0x000b240001997983 */ /* 0x000ea20000100800 */
[----:B-1----:R-:W-:-:S03]  /*181c0*/  @P1 IMAD.MOV.U32 R152, RZ, RZ, R182 ;  /* 0x000000ffff981224 */ /* 0x002fc600078e00b6 */
[----:B----4-:R0:W-:Y:S01]  /*181d0*/  STL [R1+0x68], R183 ;  /* 0x000068b701007387 */ /* 0x0101e20000100800 */
[----:B------:R-:W-:Y:S02]  /*181e0*/  ISETP.GT.AND P0, PT, R22, 0x56, PT ;  /* 0x000000561600780c */ /* 0x000fe40003f04270 */
[----:B------:R-:W-:Y:S02]  /*181f0*/  PRMT R171, RZ, 0x7610, R171 ;  /* 0x00007610ffab7816 */ /* 0x000fe400000000ab */
[----:B------:R-:W-:Y:S02]  /*18200*/  PRMT R157, RZ, 0x7610, R157 ;  /* 0x00007610ff9d7816 */ /* 0x000fe4000000009d */
[----:B------:R-:W-:Y:S01]  /*18210*/  PRMT R9, RZ, 0x7610, R9 ;  /* 0x00007610ff097816 */ /* 0x000fe20000000009 */
[----:B------:R-:W4:Y:S04]  /*18220*/  LDL R182, [R1+0xb04] ;  /* 0x000b040001b67983 */ /* 0x000f280000100800 */
[----:B--2---:R1:W2:Y:S04]  /*18230*/  @P1 LDG.E.U16 R181, desc[UR60][R152.64] ;  /* 0x0000003c98b51981 */ /* 0x0042a8000c1e1500 */
[----:B0-----:R-:W4:Y:S04]  /*18240*/  LDL R183, [R1+0xb10] ;  /* 0x000b100001b77983 */ /* 0x001f280000100800 */
[----:B------:R-:W3:Y:S01]  /*18250*/  LDL R153, [R1+0xb1c] ;  /* 0x000b1c0001997983 */ /* 0x000ee20000100800 */
[----:B-1----:R-:W-:-:S05]  /*18260*/  @P1 IMAD.MOV.U32 R152, RZ, RZ, R180 ;  /* 0x000000ffff981224 */ /* 0x002fca00078e00b4 */
[----:B---3--:R0:W3:Y:S02]  /*18270*/  @P1 LDG.E.U16 R171, desc[UR60][R152.64] ;  /* 0x0000003c98ab1981 */ /* 0x0080e4000c1e1500 */
[----:B0-----:R-:W-:Y:S02]  /*18280*/  @P1 IMAD.MOV.U32 R152, RZ, RZ, R165 ;  /* 0x000000ffff981224 */ /* 0x001fe400078e00a5 */
[----:B------:R-:W-:-:S05]  /*18290*/  @P1 IMAD.MOV.U32 R153, RZ, RZ, R195 ;  /* 0x000000ffff991224 */ /* 0x000fca00078e00c3 */
[----:B------:R4:W3:Y:S04]  /*182a0*/  @P1 LDG.E.U16 R157, desc[UR60][R152.64] ;  /* 0x0000003c989d1981 */ /* 0x0008e8000c1e1500 */
[----:B--2---:R0:W-:Y:S04]  /*182b0*/  STL [R1+0x64], R181 ;  /* 0x000064b501007387 */ /* 0x0041e80000100800 */
[----:B------:R-:W2:Y:S01]  /*182c0*/  LDL R180, [R1+0xafc] ;  /* 0x000afc0001b47983 */ /* 0x000ea20000100800 */
[----:B----4-:R-:W-:Y:S02]  /*182d0*/  @P0 IMAD.MOV.U32 R152, RZ, RZ, R183 ;  /* 0x000000ffff980224 */ /* 0x010fe400078e00b7 */
[----:B------:R-:W-:Y:S01]  /*182e0*/  @P0 IMAD.MOV.U32 R153, RZ, RZ, R194 ;  /* 0x000000ffff990224 */ /* 0x000fe200078e00c2 */
[----:B0-----:R-:W4:Y:S04]  /*182f0*/  LDL R181, [R1+0xb08] ;  /* 0x000b080001b57983 */ /* 0x001f280000100800 */
[----:B------:R0:W2:Y:S01]  /*18300*/  @P0 LDG.E.U16 R9, desc[UR60][R152.64] ;  /* 0x0000003c98090981 */ /* 0x0000a2000c1e1500 */
[----:B------:R-:W-:Y:S01]  /*18310*/  PRMT R193, RZ, 0x7610, R193 ;  /* 0x00007610ffc17816 */ /* 0x000fe200000000c1 */
[----:B0-----:R-:W-:-:S02]  /*18320*/  @P0 IMAD.MOV.U32 R153, RZ, RZ, R182 ;  /* 0x000000ffff990224 */ /* 0x001fc400078e00b6 */
[----:B---3--:R0:W-:Y:S04]  /*18330*/  STL [R1+0x60], R171 ;  /* 0x000060ab01007387 */ /* 0x0081e80000100800 */
[----:B------:R-:W3:Y:S04]  /*18340*/  LDL R165, [R1+0xaf4] ;  /* 0x000af40001a57983 */ /* 0x000ee80000100800 */
[----:B0-----:R-:W3:Y:S04]  /*18350*/  LDL R171, [R1+0xb00] ;  /* 0x000b000001ab7983 */ /* 0x001ee80000100800 */
[----:B------:R0:W-:Y:S04]  /*18360*/  STL [R1+0x5c], R157 ;  /* 0x00005c9d01007387 */ /* 0x0001e80000100800 */
[----:B0-----:R-:W3:Y:S01]  /*18370*/  LDL R157, [R1+0xaf8] ;  /* 0x000af800019d7983 */ /* 0x001ee20000100800 */
[----:B----4-:R-:W-:-:S03]  /*18380*/  @P0 IMAD.MOV.U32 R152, RZ, RZ, R181 ;  /* 0x000000ffff980224 */ /* 0x010fc600078e00b5 */
[----:B--2---:R-:W-:Y:S04]  /*18390*/  STL [R1+0x1780], R9 ;  /* 0x0017800901007387 */ /* 0x004fe80000100800 */
[----:B------:R-:W2:Y:S04]  /*183a0*/  LDL R194, [R1+0xaec] ;  /* 0x000aec0001c27983 */ /* 0x000ea80000100800 */
[----:B------:R-:W4:Y:S04]  /*183b0*/  LDL R183, [R1+0xaf0] ;  /* 0x000af00001b77983 */ /* 0x000f280000100800 */
[----:B------:R0:W2:Y:S01]  /*183c0*/  @P0 LDG.E.U16 R193, desc[UR60][R152.64] ;  /* 0x0000003c98c10981 */ /* 0x0000a2000c1e1500 */
[----:B------:R-:W-:-:S02]  /*183d0*/  ISETP.GT.AND P1, PT, R22, 0x57, PT ;  /* 0x000000571600780c */ /* 0x000fc40003f24270 */
[----:B------:R-:W-:Y:S02]  /*183e0*/  PRMT R192, RZ, 0x7610, R192 ;  /* 0x00007610ffc07816 */ /* 0x000fe400000000c0 */
[----:B------:R-:W-:Y:S01]  /*183f0*/  PRMT R190, RZ, 0x7610, R190 ;  /* 0x00007610ffbe7816 */ /* 0x000fe200000000be */
[----:B0-----:R-:W-:Y:S01]  /*18400*/  @P0 IMAD.MOV.U32 R153, RZ, RZ, R180 ;  /* 0x000000ffff990224 */ /* 0x001fe200078e00b4 */
[----:B------:R-:W-:Y:S01]  /*18410*/  PRMT R191, RZ, 0x7610, R191 ;  /* 0x00007610ffbf7816 */ /* 0x000fe200000000bf */
[----:B---3--:R-:W-:-:S05]  /*18420*/  @P0 IMAD.MOV.U32 R152, RZ, RZ, R171 ;  /* 0x000000ffff980224 */ /* 0x008fca00078e00ab */
[----:B------:R0:W3:Y:S02]  /*18430*/  @P0 LDG.E.U16 R192, desc[UR60][R152.64] ;  /* 0x0000003c98c00981 */ /* 0x0000e4000c1e1500 */
[----:B0-----:R-:W-:Y:S02]  /*18440*/  @P0 IMAD.MOV.U32 R153, RZ, RZ, R165 ;  /* 0x000000ffff990224 */ /* 0x001fe400078e00a5 */
[----:B------:R-:W-:-:S05]  /*18450*/  @P0 IMAD.MOV.U32 R152, RZ, RZ, R157 ;  /* 0x000000ffff980224 */ /* 0x000fca00078e009d */
[----:B------:R4:W3:Y:S04]  /*18460*/  @P0 LDG.E.U16 R190, desc[UR60][R152.64] ;  /* 0x0000003c98be0981 */ /* 0x0008e8000c1e1500 */
[----:B--2---:R-:W-:Y:S04]  /*18470*/  STL [R1+0x1784], R193 ;  /* 0x001784c101007387 */ /* 0x004fe80000100800 */
[----:B------:R-:W2:Y:S04]  /*18480*/  LDL R180, [R1+0xae8] ;  /* 0x000ae80001b47983 */ /* 0x000ea80000100800 */
[----:B------:R-:W2:Y:S01]  /*18490*/  LDL R182, [R1+0xae4] ;  /* 0x000ae40001b67983 */ /* 0x000ea20000100800 */
[----:B----4-:R-:W-:-:S02]  /*184a0*/  @P1 IMAD.MOV.U32 R152, RZ, RZ, R183 ;  /* 0x000000ffff981224 */ /* 0x010fc400078e00b7 */
[----:B------:R-:W-:-:S05]  /*184b0*/  @P1 IMAD.MOV.U32 R153, RZ, RZ, R194 ;  /* 0x000000ffff991224 */ /* 0x000fca00078e00c2 */
[----:B------:R2:W4:Y:S01]  /*184c0*/  @P1 LDG.E.U16 R191, desc[UR60][R152.64] ;  /* 0x0000003c98bf1981 */ /* 0x000522000c1e1500 */
[----:B------:R-:W-:-:S03]  /*184d0*/  PRMT R2, RZ, 0x7610, R2 ;  /* 0x00007610ff027816 */ /* 0x000fc60000000002 */
[----:B---3--:R-:W-:Y:S04]  /*184e0*/  STL [R1+0x1788], R192 ;  /* 0x001788c001007387 */ /* 0x008fe80000100800 */
[----:B------:R-:W3:Y:S04]  /*184f0*/  LDL R181, [R1+0xadc] ;  /* 0x000adc0001b57983 */ /* 0x000ee80000100800 */
[----:B------:R-:W3:Y:S04]  /*18500*/  LDL R171, [R1+0xae0] ;  /* 0x000ae00001ab7983 */ /* 0x000ee80000100800 */
[----:B------:R-:W3:Y:S04]  /*18510*/  LDL R165, [R1+0xad4] ;  /* 0x000ad40001a57983 */ /* 0x000ee80000100800 */
[----:B------:R-:W3:Y:S04]  /*18520*/  LDL R157, [R1+0xad8] ;  /* 0x000ad800019d7983 */ /* 0x000ee80000100800 */
[----:B------:R-:W-:Y:S01]  /*18530*/  STL [R1+0x178c], R190 ;  /* 0x00178cbe01007387 */ /* 0x000fe20000100800 */
[----:B--2---:R-:W-:-:S02]  /*18540*/  @P1 IMAD.MOV.U32 R152, RZ, RZ, R180 ;  /* 0x000000ffff981224 */ /* 0x004fc400078e00b4 */
[----:B------:R-:W-:-:S05]  /*18550*/  @P1 IMAD.MOV.U32 R153, RZ, RZ, R182 ;  /* 0x000000ffff991224 */ /* 0x000fca00078e00b6 */
[----:B------:R3:W2:Y:S04]  /*18560*/  @P1 LDG.E.U16 R2, desc[UR60][R152.64] ;  /* 0x0000003c98021981 */ /* 0x0006a8000c1e1500 */
[----:B----4-:R-:W-:Y:S04]  /*18570*/  STL [R1+0x1754], R191 ;  /* 0x001754bf01007387 */ /* 0x010fe80000100800 */
[----:B------:R-:W4:Y:S04]  /*18580*/  LDL R194, [R1+0xacc] ;  /* 0x000acc0001c27983 */ /* 0x000f280000100800 */
[----:B------:R-:W2:Y:S01]  /*18590*/  LDL R180, [R1+0xad0] ;  /* 0x000ad00001b47983 */ /* 0x000ea20000100800 */
[----:B------:R-:W-:-:S02]  /*185a0*/  ISETP.GT.AND P0, PT, R22, 0x58, PT ;  /* 0x000000581600780c */ /* 0x000fc40003f04270 */
[----:B------:R-:W-:Y:S02]  /*185b0*/  PRMT R19, RZ, 0x7610, R19 ;  /* 0x00007610ff137816 */ /* 0x000fe40000000013 */
[----:B------:R-:W-:Y:S02]  /*185c0*/  PRMT R18, RZ, 0x7610, R18 ;  /* 0x00007610ff127816 */ /* 0x000fe40000000012 */
[----:B------:R-:W-:Y:S01]  /*185d0*/  PRMT R155, RZ, 0x7610, R155 ;  /* 0x00007610ff9b7816 */ /* 0x000fe2000000009b */
[----:B---3--:R-:W-:Y:S02]  /*185e0*/  @P1 IMAD.MOV.U32 R153, RZ, RZ, R181 ;  /* 0x000000ffff991224 */ /* 0x008fe400078e00b5 */
[----:B------:R-:W-:-:S05]  /*185f0*/  @P1 IMAD.MOV.U32 R152, RZ, RZ, R171 ;  /* 0x000000ffff981224 */ /* 0x000fca00078e00ab */
[----:B------:R0:W3:Y:S02]  /*18600*/  @P1 LDG.E.U16 R19, desc[UR60][R152.64] ;  /* 0x0000003c98131981 */ /* 0x0000e4000c1e1500 */
[----:B0-----:R-:W-:Y:S02]  /*18610*/  @P1 IMAD.MOV.U32 R152, RZ, RZ, R157 ;  /* 0x000000ffff981224 */ /* 0x001fe400078e009d */
[----:B------:R-:W-:-:S05]  /*18620*/  @P1 IMAD.MOV.U32 R153, RZ, RZ, R165 ;  /* 0x000000ffff991224 */ /* 0x000fca00078e00a5 */
[----:B------:R4:W3:Y:S02]  /*18630*/  @P1 LDG.E.U16 R18, desc[UR60][R152.64] ;  /* 0x0000003c98121981 */ /* 0x0008e4000c1e1500 */
[----:B----4-:R-:W-:Y:S02]  /*18640*/  @P0 IMAD.MOV.U32 R153, RZ, RZ, R194 ;  /* 0x000000ffff990224 */ /* 0x010fe400078e00c2 */
[----:B--2---:R-:W-:-:S05]  /*18650*/  @P0 IMAD.MOV.U32 R152, RZ, RZ, R180 ;  /* 0x000000ffff980224 */ /* 0x004fca00078e00b4 */
[----:B------:R-:W2:Y:S04]  /*18660*/  @P0 LDG.E.U16 R155, desc[UR60][R152.64] ;  /* 0x0000003c989b0981 */ /* 0x000ea8000c1e1500 */
[----:B------:R-:W-:Y:S04]  /*18670*/  STL [R1+0x1758], R2 ;  /* 0x0017580201007387 */ /* 0x000fe80000100800 */
[----:B------:R-:W4:Y:S04]  /*18680*/  LDL R183, [R1+0xac4] ;  /* 0x000ac40001b77983 */ /* 0x000f280000100800 */
[----:B------:R-:W4:Y:S01]  /*18690*/  LDL R171, [R1+0xac8] ;  /* 0x000ac80001ab7983 */ /* 0x000f220000100800 */
[----:B------:R-:W-:-:S03]  /*186a0*/  PRMT R161, RZ, 0x7610, R161 ;  /* 0x00007610ffa17816 */ /* 0x000fc600000000a1 */
[----:B---3--:R-:W-:Y:S04]  /*186b0*/  STL [R1+0x175c], R19 ;  /* 0x00175c1301007387 */ /* 0x008fe80000100800 */
[----:B------:R-:W3:Y:S04]  /*186c0*/  LDL R182, [R1+0xabc] ;  /* 0x000abc0001b67983 */ /* 0x000ee80000100800 */
[----:B------:R-:W3:Y:S04]  /*186d0*/  LDL R165, [R1+0xac0] ;  /* 0x000ac00001a57983 */ /* 0x000ee80000100800 */
[----:B------:R-:W3:Y:S04]  /*186e0*/  LDL R181, [R1+0xab4] ;  /* 0x000ab40001b57983 */ /* 0x000ee80000100800 */
[----:B------:R-:W3:Y:S04]  /*186f0*/  LDL R157, [R1+0xab8] ;  /* 0x000ab800019d7983 */ /* 0x000ee80000100800 */
[----:B------:R-:W-:Y:S04]  /*18700*/  STL [R1+0x1760], R18 ;  /* 0x0017601201007387 */ /* 0x000fe80000100800 */
[----:B------:R-:W3:Y:S04]  /*18710*/  LDL R180, [R1+0xaac] ;  /* 0x000aac0001b47983 */ /* 0x000ee80000100800 */
[----:B--2---:R0:W-:Y:S01]  /*18720*/  STL [R1+0x58], R155 ;  /* 0x0000589b01007387 */ /* 0x0041e20000100800 */
[----:B----4-:R-:W-:-:S02]  /*18730*/  @P0 IMAD.MOV.U32 R153, RZ, RZ, R183 ;  /* 0x000000ffff990224 */ /* 0x010fc400078e00b7 */
[----:B------:R-:W-:Y:S01]  /*18740*/  @P0 IMAD.MOV.U32 R152, RZ, RZ, R171 ;  /* 0x000000ffff980224 */ /* 0x000fe200078e00ab */
[----:B------:R-:W-:Y:S02]  /*18750*/  ISETP.GT.AND P1, PT, R22, 0x59, PT ;  /* 0x000000591600780c */ /* 0x000fe40003f24270 */
[----:B------:R-:W-:Y:S02]  /*18760*/  PRMT R156, RZ, 0x7610, R156 ;  /* 0x00007610ff9c7816 */ /* 0x000fe4000000009c */
[----:B------:R-:W-:Y:S02]  /*18770*/  PRMT R154, RZ, 0x7610, R154 ;  /* 0x00007610ff9a7816 */ /* 0x000fe4000000009a */
[----:B------:R-:W-:Y:S01]  /*18780*/  PRMT R159, RZ, 0x7610, R159 ;  /* 0x00007610ff9f7816 */ /* 0x000fe2000000009f */
[----:B------:R3:W2:Y:S04]  /*18790*/  @P0 LDG.E.U16 R161, desc[UR60][R152.64] ;  /* 0x0000003c98a10981 */ /* 0x0006a8000c1e1500 */
[----:B0-----:R-:W4:Y:S04]  /*187a0*/  LDL R155, [R1+0xab0] ;  /* 0x000ab000019b7983 */ /* 0x001f280000100800 */
[----:B------:R-:W2:Y:S01]  /*187b0*/  LDL R171, [R1+0xaa4] ;  /* 0x000aa40001ab7983 */ /* 0x000ea20000100800 */
[----:B---3--:R-:W-:-:S02]  /*187c0*/  @P0 IMAD.MOV.U32 R153, RZ, RZ, R182 ;  /* 0x000000ffff990224 */ /* 0x008fc400078e00b6 */
[----:B------:R-:W-:-:S05]  /*187d0*/  @P0 IMAD.MOV.U32 R152, RZ, RZ, R165 ;  /* 0x000000ffff980224 */ /* 0x000fca00078e00a5 */
[----:B------:R0:W3:Y:S02]  /*187e0*/  @P0 LDG.E.U16 R156, desc[UR60][R152.64] ;  /* 0x0000003c989c0981 */ /* 0x0000e4000c1e1500 */
[----:B0-----:R-:W-:Y:S02]  /*187f0*/  @P0 IMAD.MOV.U32 R152, RZ, RZ, R157 ;  /* 0x000000ffff980224 */ /* 0x001fe400078e009d */
[----:B------:R-:W-:-:S05]  /*18800*/  @P0 IMAD.MOV.U32 R153, RZ, RZ, R181 ;  /* 0x000000ffff990224 */ /* 0x000fca00078e00b5 */
[----:B------:R0:W3:Y:S02]  /*18810*/  @P0 LDG.E.U16 R154, desc[UR60][R152.64] ;  /* 0x0000003c989a0981 */ /* 0x0000e4000c1e1500 */
[----:B0-----:R-:W-:Y:S02]  /*18820*/  @P1 IMAD.MOV.U32 R153, RZ, RZ, R180 ;  /* 0x000000ffff991224 */ /* 0x001fe400078e00b4 */
[----:B----4-:R-:W-:-:S05]  /*18830*/  @P1 IMAD.MOV.U32 R152, RZ, RZ, R155 ;  /* 0x000000ffff981224 */ /* 0x010fca00078e009b */
[----:B------:R0:W4:Y:S04]  /*18840*/  @P1 LDG.E.U16 R159, desc[UR60][R152.64] ;  /* 0x0000003c989f1981 */ /* 0x000128000c1e1500 */
[----:B--2---:R1:W-:Y:S04]  /*18850*/  STL [R1+0x54], R161 ;  /* 0x000054a101007387 */ /* 0x0043e80000100800 */
[----:B------:R-:W2:Y:S04]  /*18860*/  LDL R165, [R1+0xa9c] ;  /* 0x000a9c0001a57983 */ /* 0x000ea80000100800 */
[----:B-1----:R-:W2:Y:S01]  /*18870*/  LDL R161, [R1+0xaa8] ;  /* 0x000aa80001a17983 */ /* 0x002ea20000100800 */
[----:B0-----:R-:W-:-:S03]  /*18880*/  @P1 IMAD.MOV.U32 R153, RZ, RZ, R171 ;  /* 0x000000ffff991224 */ /* 0x001fc600078e00ab */
[----:B---3--:R0:W-:Y:S04]  /*18890*/  STL [R1+0x50], R156 ;  /* 0x0000509c01007387 */ /* 0x0081e80000100800 */
[----:B------:R-:W3:Y:S04]  /*188a0*/  LDL R157, [R1+0xa94] ;  /* 0x000a9400019d7983 */ /* 0x000ee80000100800 */
[----:B0-----:R-:W3:Y:S04]  /*188b0*/  LDL R156, [R1+0xaa0] ;  /* 0x000aa000019c7983 */ /* 0x001ee80000100800 */
[----:B------:R0:W-:Y:S04]  /*188c0*/  STL [R1+0x4c], R154 ;  /* 0x00004c9a01007387 */ /* 0x0001e80000100800 */
[----:B------:R-:W3:Y:S04]  /*188d0*/  LDL R155, [R1+0xa90] ;  /* 0x000a9000019b7983 */ /* 0x000ee80000100800 */
[----:B0-----:R-:W3:Y:S04]  /*188e0*/  LDL R154, [R1+0xa98] ;  /* 0x000a9800019a7983 */ /* 0x001ee80000100800 */
[----:B----4-:R0:W-:Y:S04]  /*188f0*/  STL [R1+0x48], R159 ;  /* 0x0000489f01007387 */ /* 0x0101e80000100800 */
[----:B------:R-:W4:Y:S04]  /*18900*/  LDL R171, [R1+0xa84] ;  /* 0x000a840001ab7983 */ /* 0x000f280000100800 */
[----:B0-----:R-:W4:Y:S01]  /*18910*/  LDL R159, [R1+0xa8c] ;  /* 0x000a8c00019f7983 */ /* 0x001f220000100800 */
[----:B--2---:R-:W-:-:S03]  /*18920*/  @P1 IMAD.MOV.U32 R152, RZ, RZ, R161 ;  /* 0x000000ffff981224 */ /* 0x004fc600078e00a1 */
[----:B------:R-:W2:Y:S01]  /*18930*/  LDL R161, [R1+0xa88] ;  /* 0x000a880001a17983 */ /* 0x000ea20000100800 */
[----:B------:R-:W-:Y:S02]  /*18940*/  PRMT R179, RZ, 0x7610, R179 ;  /* 0x00007610ffb37816 */ /* 0x000fe400000000b3 */
[----:B------:R-:W-:Y:S02]  /*18950*/  ISETP.GT.AND P0, PT, R22, 0x5a, PT ;  /* 0x0000005a1600780c */ /* 0x000fe40003f04270 */
[----:B------:R-:W-:Y:S02]  /*18960*/  PRMT R178, RZ, 0x7610, R178 ;  /* 0x00007610ffb27816 */ /* 0x000fe400000000b2 */
[----:B------:R0:W2:Y:S01]  /*18970*/  @P1 LDG.E.U16 R179, desc[UR60][R152.64] ;  /* 0x0000003c98b31981 */ /* 0x0000a2000c1e1500 */
[----:B------:R-:W-:Y:S01]  /*18980*/  PRMT R177, RZ, 0x7610, R177 ;  /* 0x00007610ffb17816 */ /* 0x000fe200000000b1 */
[----:B0-----:R-:W-:Y:S02]  /*18990*/  @P1 IMAD.MOV.U32 R153, RZ, RZ, R165 ;  /* 0x000000ffff991224 */ /* 0x001fe400078e00a5 */
[----:B------:R-:W2:Y:S01]  /*189a0*/  LDL R165, [R1+0xa7c] ;  /* 0x000a7c0001a57983 */ /* 0x000ea20000100800 */
[----:B------:R-:W-:Y:S01]  /*189b0*/  PRMT R176, RZ, 0x7610, R176 ;  /* 0x00007610ffb07816 */ /* 0x000fe200000000b0 */
[----:B---3--:R-:W-:-:S02]  /*189c0*/  @P1 IMAD.MOV.U32 R152, RZ, RZ, R156 ;  /* 0x000000ffff981224 */ /* 0x008fc400078e009c */
[----:B------:R-:W3:Y:S04]  /*189d0*/  LDL R156, [R1+0xa80] ;  /* 0x000a8000019c7983 */ /* 0x000ee80000100800 */
[----:B------:R0:W3:Y:S02]  /*189e0*/  @P1 LDG.E.U16 R178, desc[UR60][R152.64] ;  /* 0x0000003c98b21981 */ /* 0x0000e4000c1e1500 */
[----:B0-----:R-:W-:Y:S02]  /*189f0*/  @P1 IMAD.MOV.U32 R153, RZ, RZ, R157 ;  /* 0x000000ffff991224 */ /* 0x001fe400078e009d */
[----:B------:R-:W3:Y:S01]  /*18a00*/  LDL R157, [R1+0xa74] ;  /* 0x000a7400019d7983 */ /* 0x000ee20000100800 */
[----:B------:R-:W-:-:S03]  /*18a10*/  @P1 IMAD.MOV.U32 R152, RZ, RZ, R154 ;  /* 0x000000ffff981224 */ /* 0x000fc600078e009a */
[----:B------:R-:W3:Y:S04]  /*18a20*/  LDL R154, [R1+0xa78] ;  /* 0x000a7800019a7983 */ /* 0x000ee80000100800 */
[----:B------:R0:W3:Y:S02]  /*18a30*/  @P1 LDG.E.U16 R177, desc[UR60][R152.64] ;  /* 0x0000003c98b11981 */ /* 0x0000e4000c1e1500 */
[----:B0-----:R-:W-:Y:S02]  /*18a40*/  @P0 IMAD.MOV.U32 R152, RZ, RZ, R155 ;  /* 0x000000ffff980224 */ /* 0x001fe400078e009b */
[----:B------:R-:W3:Y:S01]  /*18a50*/  LDL R155, [R1+0xa70] ;  /* 0x000a7000019b7983 */ /* 0x000ee20000100800 */
[----:B----4-:R-:W-:-:S03]  /*18a60*/  @P0 IMAD.MOV.U32 R153, RZ, RZ, R159 ;  /* 0x000000ffff990224 */ /* 0x010fc600078e009f */
[----:B------:R-:W4:Y:S04]  /*18a70*/  LDL R159, [R1+0xa6c] ;  /* 0x000a6c00019f7983 */ /* 0x000f280000100800 */
[----:B------:R2:W4:Y:S02]  /*18a80*/  @P0 LDG.E.U16 R176, desc[UR60][R152.64] ;  /* 0x0000003c98b00981 */ /* 0x000524000c1e1500 */
[----:B--2---:R-:W-:Y:S02]  /*18a90*/  @P0 IMAD.MOV.U32 R152, RZ, RZ, R161 ;  /* 0x000000ffff980224 */ /* 0x004fe400078e00a1 */
[----:B------:R-:W-:Y:S01]  /*18aa0*/  @P0 IMAD.MOV.U32 R153, RZ, RZ, R171 ;  /* 0x000000ffff990224 */ /* 0x000fe200078e00ab */
[----:B------:R-:W2:Y:S04]  /*18ab0*/  LDL R161, [R1+0xa68] ;  /* 0x000a680001a17983 */ /* 0x000ea80000100800 */
[----:B------:R-:W2:Y:S01]  /*18ac0*/  LDL R171, [R1+0xa64] ;  /* 0x000a640001ab7983 */ /* 0x000ea20000100800 */
[----:B------:R-:W-:-:S02]  /*18ad0*/  PRMT R175, RZ, 0x7610, R175 ;  /* 0x00007610ffaf7816 */ /* 0x000fc400000000af */
[----:B------:R-:W-:Y:S02]  /*18ae0*/  ISETP.GT.AND P1, PT, R22, 0x5b, PT ;  /* 0x0000005b1600780c */ /* 0x000fe40003f24270 */
[----:B------:R-:W-:Y:S02]  /*18af0*/  PRMT R174, RZ, 0x7610, R174 ;  /* 0x00007610ffae7816 */ /* 0x000fe400000000ae */
[----:B------:R0:W2:Y:S01]  /*18b00*/  @P0 LDG.E.U16 R175, desc[UR60][R152.64] ;  /* 0x0000003c98af0981 */ /* 0x0000a2000c1e1500 */
[----:B------:R-:W-:Y:S01]  /*18b10*/  PRMT R173, RZ, 0x7610, R173 ;  /* 0x00007610ffad7816 */ /* 0x000fe200000000ad */
[----:B0-----:R-:W-:Y:S01]  /*18b20*/  @P0 IMAD.MOV.U32 R153, RZ, RZ, R165 ;  /* 0x000000ffff990224 */ /* 0x001fe200078e00a5 */
[----:B------:R-:W-:Y:S01]  /*18b30*/  PRMT R172, RZ, 0x7610, R172 ;  /* 0x00007610ffac7816 */ /* 0x000fe200000000ac */
[----:B------:R-:W2:Y:S01]  /*18b40*/  LDL R165, [R1+0xa5c] ;  /* 0x000a5c0001a57983 */ /* 0x000ea20000100800 */
[----:B------:R-:W-:Y:S01]  /*18b50*/  PRMT R166, RZ, 0x7610, R166 ;  /* 0x00007610ffa67816 */ /* 0x000fe200000000a6 */
[----:B---3--:R-:W-:-:S02]  /*18b60*/  @P0 IMAD.MOV.U32 R152, RZ, RZ, R156 ;  /* 0x000000ffff980224 */ /* 0x008fc400078e009c */
[----:B------:R-:W3:Y:S04]  /*18b70*/  LDL R156, [R1+0xa60] ;  /* 0x000a6000019c7983 */ /* 0x000ee80000100800 */
[----:B------:R0:W3:Y:S02]  /*18b80*/  @P0 LDG.E.U16 R174, desc[UR60][R152.64] ;  /* 0x0000003c98ae0981 */ /* 0x0000e4000c1e1500 */
[----:B0-----:R-:W-:Y:S02]  /*18b90*/  @P0 IMAD.MOV.U32 R153, RZ, RZ, R157 ;  /* 0x000000ffff990224 */ /* 0x001fe400078e009d */
[----:B------:R-:W-:Y:S01]  /*18ba0*/  @P0 IMAD.MOV.U32 R152, RZ, RZ, R154 ;  /* 0x000000ffff980224 */ /* 0x000fe200078e009a */
[----:B------:R-:W3:Y:S04]  /*18bb0*/  LDL R157, [R1+0xa54] ;  /* 0x000a5400019d7983 */ /* 0x000ee80000100800 */
[----:B------:R-:W3:Y:S04]  /*18bc0*/  LDL R154, [R1+0xa58] ;  /* 0x000a5800019a7983 */ /* 0x000ee80000100800 */
[----:B------:R0:W3:Y:S02]  /*18bd0*/  @P0 LDG.E.U16 R173, desc[UR60][R152.64] ;  /* 0x0000003c98ad0981 */ /* 0x0000e4000c1e1500 */
[----:B0-----:R-:W-:-:S02]  /*18be0*/  @P1 IMAD.MOV.U32 R152, RZ, RZ, R155 ;  /* 0x000000ffff981224 */ /* 0x001fc400078e009b */
[----:B----4-:R-:W-:-:S05]  /*18bf0*/  @P1 IMAD.MOV.U32 R153, RZ, RZ, R159 ;  /* 0x000000ffff991224 */ /* 0x010fca00078e009f */
[----:B------:R2:W4:Y:S02]  /*18c00*/  @P1 LDG.E.U16 R172, desc[UR60][R152.64] ;  /* 0x0000003c98ac1981 */ /* 0x000524000c1e1500 */
[----:B--2---:R-:W-:Y:S02]  /*18c10*/  @P1 IMAD.MOV.U32 R152, RZ, RZ, R161 ;  /* 0x000000ffff981224 */ /* 0x004fe400078e00a1 */
[----:B------:R-:W-:-:S05]  /*18c20*/  @P1 IMAD.MOV.U32 R153, RZ, RZ, R171 ;  /* 0x000000ffff991224 */ /* 0x000fca00078e00ab */
[----:B------:R0:W2:Y:S04]  /*18c30*/  @P1 LDG.E.U16 R166, desc[UR60][R152.64] ;  /* 0x0000003c98a61981 */ /* 0x0000a8000c1e1500 */
[----:B------:R-:W-:Y:S04]  /*18c40*/  STL [R1+0x44], R179 ;  /* 0x000044b301007387 */ /* 0x000fe80000100800 */
[----:B------:R-:W4:Y:S04]  /*18c50*/  LDL R159, [R1+0xa4c] ;  /* 0x000a4c00019f7983 */ /* 0x000f280000100800 */
[----:B------:R-:W4:Y:S04]  /*18c60*/  LDL R155, [R1+0xa50] ;  /* 0x000a5000019b7983 */ /* 0x000f280000100800 */
[----:B------:R-:W-:Y:S04]  /*18c70*/  STL [R1+0x40], R178 ;  /* 0x000040b201007387 */ /* 0x000fe80000100800 */
[----:B------:R-:W4:Y:S04]  /*18c80*/  LDL R161, [R1+0xa48] ;  /* 0x000a480001a17983 */ /* 0x000f280000100800 */
[----:B------:R-:W-:Y:S01]  /*18c90*/  STL [R1+0x3c], R177 ;  /* 0x00003cb101007387 */ /* 0x000fe20000100800 */
[----:B0-----:R-:W-:-:S03]  /*18ca0*/  @P1 IMAD.MOV.U32 R153, RZ, RZ, R165 ;  /* 0x000000ffff991224 */ /* 0x001fc600078e00a5 */
[----:B------:R-:W4:Y:S01]  /*18cb0*/  LDL R165, [R1+0xa44] ;  /* 0x000a440001a57983 */ /* 0x000f220000100800 */
[----:B---3--:R-:W-:-:S03]  /*18cc0*/  @P1 IMAD.MOV.U32 R152, RZ, RZ, R156 ;  /* 0x000000ffff981224 */ /* 0x008fc600078e009c */
[----:B--2---:R0:W-:Y:S04]  /*18cd0*/  STL [R1+0x24], R166 ;  /* 0x000024a601007387 */ /* 0x0041e80000100800 */
[----:B------:R-:W2:Y:S04]  /*18ce0*/  LDL R156, [R1+0xa40] ;  /* 0x000a4000019c7983 */ /* 0x000ea80000100800 */
[----:B0-----:R-:W3:Y:S01]  /*18cf0*/  LDL R166, [R1+0xa3c] ;  /* 0x000a3c0001a67983 */ /* 0x001ee20000100800 */
[----:B------:R-:W-:Y:S02]  /*18d00*/  ISETP.GT.AND P0, PT, R22, 0x5c, PT ;  /* 0x0000005c1600780c */ /* 0x000fe40003f04270 */
[----:B------:R-:W-:-:S02]  /*18d10*/  PRMT R170, RZ, 0x7610, R170 ;  /* 0x00007610ffaa7816 */ /* 0x000fc400000000aa */
[----:B------:R-:W-:-:S04]  /*18d20*/  PRMT R160, RZ, 0x7610, R160 ;  /* 0x00007610ffa07816 */ /* 0x000fc800000000a0 */
[----:B------:R0:W3:Y:S01]  /*18d30*/  @P1 LDG.E.U16 R170, desc[UR60][R152.64] ;  /* 0x0000003c98aa1981 */ /* 0x0000e2000c1e1500 */
[----:B------:R-:W-:Y:S01]  /*18d40*/  PRMT R168, RZ, 0x7610, R168 ;  /* 0x00007610ffa87816 */ /* 0x000fe200000000a8 */
[----:B0-----:R-:W-:Y:S02]  /*18d50*/  @P1 IMAD.MOV.U32 R152, RZ, RZ, R154 ;  /* 0x000000ffff981224 */ /* 0x001fe400078e009a */
[----:B------:R-:W-:-:S05]  /*18d60*/  @P1 IMAD.MOV.U32 R153, RZ, RZ, R157 ;  /* 0x000000ffff991224 */ /* 0x000fca00078e009d */
[----:B------:R4:W3:Y:S01]  /*18d70*/  @P1 LDG.E.U16 R160, desc[UR60][R152.64] ;  /* 0x0000003c98a01981 */ /* 0x0008e2000c1e1500 */
[----:B------:R-:W-:Y:S01]  /*18d80*/  PRMT R193, RZ, 0x7610, R193 ;  /* 0x00007610ffc17816 */ /* 0x000fe200000000c1 */
[----:B----4-:R-:W-:Y:S02]  /*18d90*/  @P0 IMAD.MOV.U32 R152, RZ, RZ, R155 ;  /* 0x000000ffff980224 */ /* 0x010fe400078e009b */
[----:B------:R-:W-:-:S05]  /*18da0*/  @P0 IMAD.MOV.U32 R153, RZ, RZ, R159 ;  /* 0x000000ffff990224 */ /* 0x000fca00078e009f */
[----:B------:R0:W4:Y:S01]  /*18db0*/  @P0 LDG.E.U16 R168, desc[UR60][R152.64] ;  /* 0x0000003c98a80981 */ /* 0x000122000c1e1500 */
[----:B------:R-:W-:Y:S01]  /*18dc0*/  PRMT R192, RZ, 0x7610, R192 ;  /* 0x00007610ffc07816 */ /* 0x000fe200000000c0 */
[----:B0-----:R-:W-:Y:S02]  /*18dd0*/  @P0 IMAD.MOV.U32 R152, RZ, RZ, R161 ;  /* 0x000000ffff980224 */ /* 0x001fe400078e00a1 */
[----:B------:R-:W-:-:S05]  /*18de0*/  @P0 IMAD.MOV.U32 R153, RZ, RZ, R165 ;  /* 0x000000ffff990224 */ /* 0x000fca00078e00a5 */
[----:B------:R2:W4:Y:S04]  /*18df0*/  @P0 LDG.E.U16 R193, desc[UR60][R152.64] ;  /* 0x0000003c98c10981 */ /* 0x000528000c1e1500 */
[----:B------:R-:W-:Y:S04]  /*18e00*/  STL [R1+0x38], R176 ;  /* 0x000038b001007387 */ /* 0x000fe80000100800 */
[----:B------:R-:W4:Y:S04]  /*18e10*/  LDL R157, [R1+0xa34] ;  /* 0x000a3400019d7983 */ /* 0x000f280000100800 */
[----:B------:R-:W4:Y:S04]  /*18e20*/  LDL R154, [R1+0xa38] ;  /* 0x000a3800019a7983 */ /* 0x000f280000100800 */
[----:B------:R-:W-:Y:S04]  /*18e30*/  STL [R1+0x34], R175 ;  /* 0x000034af01007387 */ /* 0x000fe80000100800 */
[----:B------:R-:W4:Y:S04]  /*18e40*/  LDL R159, [R1+0xa2c] ;  /* 0x000a2c00019f7983 */ /* 0x000f280000100800 */
[----:B------:R-:W-:Y:S04]  /*18e50*/  STL [R1+0x30], R174 ;  /* 0x000030ae01007387 */ /* 0x000fe80000100800 */
[----:B------:R-:W4:Y:S01]  /*18e60*/  LDL R155, [R1+0xa30] ;  /* 0x000a3000019b7983 */ /* 0x000f220000100800 */
[----:B--2---:R-:W-:-:S02]  /*18e70*/  @P0 IMAD.MOV.U32 R152, RZ, RZ, R156 ;  /* 0x000000ffff980224 */ /* 0x004fc400078e009c */
[----:B---3--:R-:W-:-:S05]  /*18e80*/  @P0 IMAD.MOV.U32 R153, RZ, RZ, R166 ;  /* 0x000000ffff990224 */ /* 0x008fca00078e00a6 */
[----:B------:R0:W2:Y:S01]  /*18e90*/  @P0 LDG.E.U16 R192, desc[UR60][R152.64] ;  /* 0x0000003c98c00981 */ /* 0x0000a2000c1e1500 */
[----:B------:R-:W-:-:S03]  /*18ea0*/  ISETP.GT.AND P1, PT, R22, 0x5d, PT ;  /* 0x0000005d1600780c */ /* 0x000fc60003f24270 */
[----:B------:R1:W-:Y:S04]  /*18eb0*/  STL [R1+0x1c], R160 ;  /* 0x00001ca001007387 */ /* 0x0003e80000100800 */
[----:B-1----:R-:W3:Y:S04]  /*18ec0*/  LDL R160, [R1+0xa28] ;  /* 0x000a280001a07983 */ /* 0x002ee80000100800 */
[----:B------:R-:W-:Y:S04]  /*18ed0*/  STL [R1+0x2c], R173 ;  /* 0x00002cad01007387 */ /* 0x000fe80000100800 */
[----:B------:R-:W3:Y:S04]  /*18ee0*/  LDL R161, [R1+0xa24] ;  /* 0x000a240001a17983 */ /* 0x000ee80000100800 */
[----:B------:R-:W3:Y:S01]  /*18ef0*/  LDL R165, [R1+0xa20] ;  /* 0x000a200001a57983 */ /* 0x000ee20000100800 */
[----:B------:R-:W-:-:S03]  /*18f00*/  PRMT R169, RZ, 0x7610, R169 ;  /* 0x00007610ffa97816 */ /* 0x000fc600000000a9 */
[----:B----4-:R-:W-:Y:S04]  /*18f10*/  STL [R1+0x17d8], R193 ;  /* 0x0017d8c101007387 */ /* 0x010fe80000100800 */
[----:B------:R-:W-:Y:S04]  /*18f20*/  STL [R1+0x28], R172 ;  /* 0x000028ac01007387 */ /* 0x000fe80000100800 */
[----:B------:R1:W-:Y:S04]  /*18f30*/  STL [R1+0x18], R168 ;  /* 0x000018a801007387 */ /* 0x0003e80000100800 */
[----:B------:R-:W4:Y:S01]  /*18f40*/  LDL R156, [R1+0xa18] ;  /* 0x000a1800019c7983 */ /* 0x000f220000100800 */
[----:B0-----:R-:W-:-:S03]  /*18f50*/  @P0 IMAD.MOV.U32 R153, RZ, RZ, R157 ;  /* 0x000000ffff990224 */ /* 0x001fc600078e009d */
[----:B-1----:R-:W4:Y:S01]  /*18f60*/  LDL R168, [R1+0xa1c] ;  /* 0x000a1c0001a87983 */ /* 0x002f220000100800 */
[----:B------:R-:W-:Y:S01]  /*18f70*/  @P0 IMAD.MOV.U32 R152, RZ, RZ, R154 ;  /* 0x000000ffff980224 */ /* 0x000fe200078e009a */
[----:B------:R-:W-:-:S04]  /*18f80*/  PRMT R191, RZ, 0x7610, R191 ;  /* 0x00007610ffbf7816 */ /* 0x000fc800000000bf */
[----:B------:R0:W4:Y:S02]  /*18f90*/  @P0 LDG.E.U16 R169, desc[UR60][R152.64] ;  /* 0x0000003c98a90981 */ /* 0x000124000c1e1500 */
[----:B0-----:R-:W-:Y:S02]  /*18fa0*/  @P1 IMAD.MOV.U32 R152, RZ, RZ, R155 ;  /* 0x000000ffff981224 */ /* 0x001fe400078e009b */
[----:B------:R-:W-:-:S05]  /*18fb0*/  @P1 IMAD.MOV.U32 R153, RZ, RZ, R159 ;  /* 0x000000ffff991224 */ /* 0x000fca00078e009f */
[----:B------:R3:W4:Y:S04]  /*18fc0*/  @P1 LDG.E.U16 R191, desc[UR60][R152.64] ;  /* 0x0000003c98bf1981 */ /* 0x000728000c1e1500 */
[----:B--2---:R-:W-:Y:S04]  /*18fd0*/  STL [R1+0x17dc], R192 ;  /* 0x0017dcc001007387 */ /* 0x004fe80000100800 */
[----:B------:R-:W2:Y:S04]  /*18fe0*/  LDL R157, [R1+0xa14] ;  /* 0x000a1400019d7983 */ /* 0x000ea80000100800 */
[----:B------:R-:W2:Y:S04]  /*18ff0*/  LDL R166, [R1+0xa0c] ;  /* 0x000a0c0001a67983 */ /* 0x000ea80000100800 */
[----:B------:R-:W2:Y:S04]  /*19000*/  LDL R154, [R1+0xa10] ;  /* 0x000a1000019a7983 */ /* 0x000ea80000100800 */
[----:B------:R-:W-:Y:S04]  /*19010*/  STL [R1+0x20], R170 ;  /* 0x000020aa01007387 */ /* 0x000fe80000100800 */
[----:B------:R-:W2:Y:S04]  /*19020*/  LDL R159, [R1+0xa04] ;  /* 0x000a0400019f7983 */ /* 0x000ea80000100800 */
[----:B------:R-:W2:Y:S01]  /*19030*/  LDL R155, [R1+0xa08] ;  /* 0x000a0800019b7983 */ /* 0x000ea20000100800 */
[----:B------:R-:W-:-:S02]  /*19040*/  PRMT R190, RZ, 0x7610, R190 ;  /* 0x00007610ffbe7816 */ /* 0x000fc400000000be */
[----:B------:R-:W-:Y:S02]  /*19050*/  ISETP.GT.AND P0, PT, R22, 0x5e, PT ;  /* 0x0000005e1600780c */ /* 0x000fe40003f04270 */
[----:B------:R-:W-:Y:S02]  /*19060*/  PRMT R189, RZ, 0x7610, R189 ;  /* 0x00007610ffbd7816 */ /* 0x000fe400000000bd */
[----:B------:R-:W-:Y:S01]  /*19070*/  PRMT R188, RZ, 0x7610, R188 ;  /* 0x00007610ffbc7816 */ /* 0x000fe200000000bc */
[----:B---3--:R-:W-:Y:S02]  /*19080*/  @P1 IMAD.MOV.U32 R152, RZ, RZ, R160 ;  /* 0x000000ffff981224 */ /* 0x008fe400078e00a0 */
[----:B------:R-:W-:-:S05]  /*19090*/  @P1 IMAD.MOV.U32 R153, RZ, RZ, R161 ;  /* 0x000000ffff991224 */ /* 0x000fca00078e00a1 */
[----:B------:R0:W3:Y:S02]  /*190a0*/  @P1 LDG.E.U16 R190, desc[UR60][R152.64] ;  /* 0x0000003c98be1981 */ /* 0x0000e4000c1e1500 */
[----:B0-----:R-:W-:Y:S01]  /*190b0*/  @P1 IMAD.MOV.U32 R152, RZ, RZ, R165 ;  /* 0x000000ffff981224 */ /* 0x001fe200078e00a5 */
[----:B------:R-:W-:Y:S01]  /*190c0*/  PRMT R187, RZ, 0x7610, R187 ;  /* 0x00007610ffbb7816 */ /* 0x000fe200000000bb */
[----:B----4-:R-:W-:-:S05]  /*190d0*/  @P1 IMAD.MOV.U32 R153, RZ, RZ, R168 ;  /* 0x000000ffff991224 */ /* 0x010fca00078e00a8 */
[----:B------:R0:W4:Y:S02]  /*190e0*/  @P1 LDG.E.U16 R189, desc[UR60][R152.64] ;  /* 0x0000003c98bd1981 */ /* 0x000124000c1e1500 */
[----:B0-----:R-:W-:Y:S01]  /*190f0*/  @P1 IMAD.MOV.U32 R152, RZ, RZ, R156 ;  /* 0x000000ffff981224 */ /* 0x001fe200078e009c */
[----:B------:R-:W-:Y:S01]  /*19100*/  PRMT R186, RZ, 0x7610, R186 ;  /* 0x00007610ffba7816 */ /* 0x000fe200000000ba */
[----:B------:R-:W-:Y:S04]  /*19110*/  STL [R1+0x17c8], R191 ;  /* 0x0017c8bf01007387 */ /* 0x000fe80000100800 */
[----:B------:R-:W4:Y:S04]  /*19120*/  LDL R161, [R1+0x9fc] ;  /* 0x0009fc0001a17983 */ /* 0x000f280000100800 */
[----:B------:R-:W4:Y:S01]  /*19130*/  LDL R160, [R1+0xa00] ;  /* 0x000a000001a07983 */ /* 0x000f220000100800 */
[----:B--2---:R-:W-:-:S05]  /*19140*/  @P1 IMAD.MOV.U32 R153, RZ, RZ, R157 ;  /* 0x000000ffff991224 */ /* 0x004fca00078e009d */
[----:B------:R0:W2:Y:S02]  /*19150*/  @P1 LDG.E.U16 R188, desc[UR60][R152.64] ;  /* 0x0000003c98bc1981 */ /* 0x0000a4000c1e1500 */
[----:B0-----:R-:W-:Y:S02]  /*19160*/  @P0 IMAD.MOV.U32 R152, RZ, RZ, R154 ;  /* 0x000000ffff980224 */ /* 0x001fe400078e009a */
[----:B------:R-:W-:-:S05]  /*19170*/  @P0 IMAD.MOV.U32 R153, RZ, RZ, R166 ;  /* 0x000000ffff990224 */ /* 0x000fca00078e00a6 */
[----:B------:R0:W2:Y:S02]  /*19180*/  @P0 LDG.E.U16 R187, desc[UR60][R152.64] ;  /* 0x0000003c98bb0981 */ /* 0x0000a4000c1e1500 */
[----:B0-----:R-:W-:Y:S02]  /*19190*/  @P0 IMAD.MOV.U32 R152, RZ, RZ, R155 ;  /* 0x000000ffff980224 */ /* 0x001fe400078e009b */
[----:B------:R-:W-:-:S05]  /*191a0*/  @P0 IMAD.MOV.U32 R153, RZ, RZ, R159 ;  /* 0x000000ffff990224 */ /* 0x000fca00078e009f */
[----:B------:R0:W2:Y:S04]  /*191b0*/  @P0 LDG.E.U16 R186, desc[UR60][R152.64] ;  /* 0x0000003c98ba0981 */ /* 0x0000a8000c1e1500 */
[----:B---3--:R-:W-:Y:S04]  /*191c0*/  STL [R1+0x17cc], R190 ;  /* 0x0017ccbe01007387 */ /* 0x008fe80000100800 */
[----:B------:R1:W-:Y:S04]  /*191d0*/  STL [R1+0x14], R169 ;  /* 0x000014a901007387 */ /* 0x0003e80000100800 */
[----:B------:R-:W3:Y:S04]  /*191e0*/  LDL R165, [R1+0x9f8] ;  /* 0x0009f80001a57983 */ /* 0x000ee80000100800 */
[----:B-1----:R-:W3:Y:S01]  /*191f0*/  LDL R169, [R1+0x9f4] ;  /* 0x0009f40001a97983 */ /* 0x002ee20000100800 */
[----:B------:R-:W-:-:S03]  /*19200*/  PRMT R19, RZ, 0x7610, R19 ;  /* 0x00007610ff137816 */ /* 0x000fc60000000013 */
[----:B----4-:R-:W-:Y:S04]  /*19210*/  STL [R1+0x17d0], R189 ;  /* 0x0017d0bd01007387 */ /* 0x010fe80000100800 */
[----:B------:R-:W4:Y:S04]  /*19220*/  LDL R157, [R1+0x9ec] ;  /* 0x0009ec00019d7983 */ /* 0x000f280000100800 */
[----:B------:R-:W4:Y:S01]  /*19230*/  LDL R156, [R1+0x9f0] ;  /* 0x0009f000019c7983 */ /* 0x000f220000100800 */
[----:B0-----:R-:W-:Y:S02]  /*19240*/  @P0 IMAD.MOV.U32 R153, RZ, RZ, R161 ;  /* 0x000000ffff990224 */ /* 0x001fe400078e00a1 */
[----:B------:R-:W-:-:S05]  /*19250*/  @P0 IMAD.MOV.U32 R152, RZ, RZ, R160 ;  /* 0x000000ffff980224 */ /* 0x000fca00078e00a0 */
[----:B------:R3:W4:Y:S04]  /*19260*/  @P0 LDG.E.U16 R19, desc[UR60][R152.64] ;  /* 0x0000003c98130981 */ /* 0x000728000c1e1500 */
[----:B--2---:R-:W-:Y:S04]  /*19270*/  STL [R1+0x17e0], R188 ;  /* 0x0017e0bc01007387 */ /* 0x004fe80000100800 */
[----:B------:R-:W2:Y:S04]  /*19280*/  LDL R168, [R1+0x9e4] ;  /* 0x0009e40001a87983 */ /* 0x000ea80000100800 */
[----:B------:R-:W2:Y:S04]  /*19290*/  LDL R154, [R1+0x9e8] ;  /* 0x0009e800019a7983 */ /* 0x000ea80000100800 */
[----:B------:R-:W-:Y:S04]  /*192a0*/  STL [R1+0x1790], R187 ;  /* 0x001790bb01007387 */ /* 0x000fe80000100800 */
[----:B------:R-:W2:Y:S04]  /*192b0*/  LDL R166, [R1+0x9dc] ;  /* 0x0009dc0001a67983 */ /* 0x000ea80000100800 */
[----:B------:R-:W2:Y:S04]  /*192c0*/  LDL R155, [R1+0x9e0] ;  /* 0x0009e000019b7983 */ /* 0x000ea80000100800 */
[----:B------:R-:W2:Y:S04]  /*192d0*/  LDL R159, [R1+0x9d8] ;  /* 0x0009d800019f7983 */ /* 0x000ea80000100800 */
[----:B------:R-:W-:Y:S04]  /*192e0*/  STL [R1+0x1794], R186 ;  /* 0x001794ba01007387 */ /* 0x000fe80000100800 */
[----:B------:R-:W2:Y:S01]  /*192f0*/  LDL R161, [R1+0x9d4] ;  /* 0x0009d40001a17983 */ /* 0x000ea20000100800 */
[----:B------:R-:W-:-:S02]  /*19300*/  ISETP.GT.AND P1, PT, R22, 0x5f, PT ;  /* 0x0000005f1600780c */ /* 0x000fc40003f24270 */
[----:B------:R-:W-:Y:S01]  /*19310*/  PRMT R18, RZ, 0x7610, R18 ;  /* 0x00007610ff127816 */ /* 0x000fe20000000012 */
[----:B---3--:R-:W-:Y:S01]  /*19320*/  @P0 IMAD.MOV.U32 R152, RZ, RZ, R165 ;  /* 0x000000ffff980224 */ /* 0x008fe200078e00a5 */
[----:B------:R-:W-:Y:S02]  /*19330*/  PRMT R21, RZ, 0x7610, R21 ;  /* 0x00007610ff157816 */ /* 0x000fe40000000015 */
[----:B------:R-:W-:Y:S02]  /*19340*/  PRMT R10, RZ, 0x7610, R10 ;  /* 0x00007610ff0a7816 */ /* 0x000fe4000000000a */
[----:B------:R-:W-:Y:S02]  /*19350*/  PRMT R11, RZ, 0x7610, R11 ;  /* 0x00007610ff0b7816 */ /* 0x000fe4000000000b */
[----:B------:R-:W-:Y:S01]  /*19360*/  PRMT R12, RZ, 0x7610, R12 ;  /* 0x00007610ff0c7816 */ /* 0x000fe2000000000c */
[----:B------:R-:W3:Y:S01]  /*19370*/  LDL R160, [R1+0x9d0] ;  /* 0x0009d00001a07983 */ /* 0x000ee20000100800 */
[----:B------:R-:W-:-:S05]  /*19380*/  @P0 IMAD.MOV.U32 R153, RZ, RZ, R169 ;  /* 0x000000ffff990224 */ /* 0x000fca00078e00a9 */
[----:B------:R4:W3:Y:S02]  /*19390*/  @P0 LDG.E.U16 R18, desc[UR60][R152.64] ;  /* 0x0000003c98120981 */ /* 0x0008e4000c1e1500 */
[----:B----4-:R-:W-:Y:S02]  /*193a0*/  @P1 IMAD.MOV.U32 R153, RZ, RZ, R157 ;  /* 0x000000ffff991224 */ /* 0x010fe400078e009d */
[----:B------:R-:W-:-:S05]  /*193b0*/  @P1 IMAD.MOV.U32 R152, RZ, RZ, R156 ;  /* 0x000000ffff981224 */ /* 0x000fca00078e009c */
[----:B------:R2:W4:Y:S04]  /*193c0*/  @P1 LDG.E.U16 R21, desc[UR60][R152.64] ;  /* 0x0000003c98151981 */ /* 0x000528000c1e1500 */
[----:B------:R-:W-:Y:S04]  /*193d0*/  STL [R1+0x1798], R19 ;  /* 0x0017981301007387 */ /* 0x000fe80000100800 */
[----:B------:R-:W4:Y:S01]  /*193e0*/  LDL R165, [R1+0x9cc] ;  /* 0x0009cc0001a57983 */ /* 0x000f220000100800 */
[----:B--2---:R-:W-:Y:S02]  /*193f0*/  @P1 IMAD.MOV.U32 R153, RZ, RZ, R168 ;  /* 0x000000ffff991224 */ /* 0x004fe400078e00a8 */
[----:B------:R-:W-:-:S05]  /*19400*/  @P1 IMAD.MOV.U32 R152, RZ, RZ, R154 ;  /* 0x000000ffff981224 */ /* 0x000fca00078e009a */
        /* <DEDUP_REMOVED lines=8> */
[----:B------:R-:W3:Y:S04]  /*19490*/  LDL R157, [R1+0x9c4] ;  /* 0x0009c400019d7983 */ /* 0x000ee80000100800 */
[----:B------:R-:W3:Y:S01]  /*194a0*/  LDL R156, [R1+0x9c8] ;  /* 0x0009c800019c7983 */ /* 0x000ee20000100800 */
[----:B------:R-:W-:-:S02]  /*194b0*/  ISETP.GT.AND P0, PT, R22, 0x60, PT ;  /* 0x000000601600780c */ /* 0x000fc40003f04270 */
[----:B------:R-:W-:Y:S01]  /*194c0*/  PRMT R164, RZ, 0x7610, R164 ;  /* 0x00007610ffa47816 */ /* 0x000fe200000000a4 */
[----:B----4-:R-:W-:Y:S04]  /*194d0*/  STL [R1+0x1764], R21 ;  /* 0x0017641501007387 */ /* 0x010fe80000100800 */
[----:B------:R-:W4:Y:S06]  /*194e0*/  LDL R154, [R1+0x9c0] ;  /* 0x0009c000019a7983 */ /* 0x000f2c0000100800 */
[----:B0-----:R-:W-:-:S02]  /*194f0*/  @P0 IMAD.MOV.U32 R152, RZ, RZ, R160 ;  /* 0x000000ffff980224 */ /* 0x001fc400078e00a0 */
[----:B------:R-:W-:-:S05]  /*19500*/  @P0 IMAD.MOV.U32 R153, RZ, RZ, R165 ;  /* 0x000000ffff990224 */ /* 0x000fca00078e00a5 */
[----:B------:R3:W4:Y:S04]  /*19510*/  @P0 LDG.E.U16 R164, desc[UR60][R152.64] ;  /* 0x0000003c98a40981 */ /* 0x000728000c1e1500 */
[----:B--2---:R-:W-:Y:S04]  /*19520*/  STL [R1+0x1768], R10 ;  /* 0x0017680a01007387 */ /* 0x004fe80000100800 */
[----:B------:R-:W2:Y:S04]  /*19530*/  LDL R155, [R1+0x9bc] ;  /* 0x0009bc00019b7983 */ /* 0x000ea80000100800 */
[----:B------:R-:W-:Y:S04]  /*19540*/  STL [R1+0x176c], R11 ;  /* 0x00176c0b01007387 */ /* 0x000fe80000100800 */
        /* <DEDUP_REMOVED lines=8> */
[----:B------:R-:W-:Y:S02]  /*195d0*/  PRMT R3, RZ, 0x7610, R3 ;  /* 0x00007610ff037816 */ /* 0x000fe40000000003 */
[----:B------:R-:W-:Y:S01]  /*195e0*/  PRMT R158, RZ, 0x7610, R158 ;  /* 0x00007610ff9e7816 */ /* 0x000fe2000000009e */
[----:B------:R-:W2:Y:S01]  /*195f0*/  LDL R165, [R1+0x9a4] ;  /* 0x0009a40001a57983 */ /* 0x000ea20000100800 */
[----:B---3--:R-:W-:Y:S02]  /*19600*/  @P0 IMAD.MOV.U32 R153, RZ, RZ, R157 ;  /* 0x000000ffff990224 */ /* 0x008fe400078e009d */
[----:B------:R-:W-:-:S05]  /*19610*/  @P0 IMAD.MOV.U32 R152, RZ, RZ, R156 ;  /* 0x000000ffff980224 */ /* 0x000fca00078e009c */
[----:B------:R4:W3:Y:S02]  /*19620*/  @P0 LDG.E.U16 R162, desc[UR60][R152.64] ;  /* 0x0000003c98a20981 */ /* 0x0008e4000c1e1500 */
[----:B----4-:R-:W-:Y:S02]  /*19630*/  @P0 IMAD.MOV.U32 R152, RZ, RZ, R154 ;  /* 0x000000ffff980224 */ /* 0x010fe400078e009a */
[----:B------:R0:W-:Y:S04]  /*19640*/  STL [R1+0x10], R164 ;  /* 0x000010a401007387 */ /* 0x0001e80000100800 */
[----:B------:R-:W4:Y:S04]  /*19650*/  LDL R157, [R1+0x99c] ;  /* 0x00099c00019d7983 */ /* 0x000f280000100800 */
[----:B------:R-:W4:Y:S04]  /*19660*/  LDL R156, [R1+0x9a0] ;  /* 0x0009a000019c7983 */ /* 0x000f280000100800 */
[----:B0-----:R-:W4:Y:S01]  /*19670*/  LDL R164, [R1+0x9a8] ;  /* 0x0009a80001a47983 */ /* 0x001f220000100800 */
        /* <DEDUP_REMOVED lines=8> */
[----:B---3--:R1:W-:Y:S04]  /*19700*/  STL [R1+0xc], R162 ;  /* 0x00000ca201007387 */ /* 0x0083e80000100800 */
[----:B------:R-:W3:Y:S04]  /*19710*/  LDL R155, [R1+0x998] ;  /* 0x00099800019b7983 */ /* 0x000ee80000100800 */
[----:B------:R-:W3:Y:S04]  /*19720*/  LDL R154, [R1+0x990] ;  /* 0x00099000019a7983 */ /* 0x000ee80000100800 */
[----:B------:R-:W3:Y:S04]  /*19730*/  LDL R161, [R1+0x98c] ;  /* 0x00098c0001a17983 */ /* 0x000ee80000100800 */
[----:B------:R-:W3:Y:S04]  /*19740*/  LDL R159, [R1+0x988] ;  /* 0x00098800019f7983 */ /* 0x000ee80000100800 */
[----:B-1----:R-:W3:Y:S01]  /*19750*/  LDL R162, [R1+0x994] ;  /* 0x0009940001a27983 */ /* 0x002ee20000100800 */
[----:B------:R-:W-:Y:S01]  /*19760*/  PRMT R163, RZ, 0x7610, R163 ;  /* 0x00007610ffa37816 */ /* 0x000fe200000000a3 */
[----:B0-----:R-:W-:Y:S01]  /*19770*/  @P1 IMAD.MOV.U32 R153, RZ, RZ, R165 ;  /* 0x000000ffff991224 */ /* 0x001fe200078e00a5 */
[----:B------:R-:W-:Y:S01]  /*19780*/  PRMT R192, RZ, 0x7610, R192 ;  /* 0x00007610ffc07816 */ /* 0x000fe200000000c0 */
[----:B----4-:R-:W-:-:S05]  /*19790*/  @P1 IMAD.MOV.U32 R152, RZ, RZ, R164 ;  /* 0x000000ffff981224 */ /* 0x010fca00078e00a4 */
[----:B------:R0:W4:Y:S02]  /*197a0*/  @P1 LDG.E.U16 R163, desc[UR60][R152.64] ;  /* 0x0000003c98a31981 */ /* 0x000124000c1e1500 */
[----:B0-----:R-:W-:Y:S02]  /*197b0*/  @P1 IMAD.MOV.U32 R152, RZ, RZ, R156 ;  /* 0x000000ffff981224 */ /* 0x001fe400078e009c */
[----:B------:R-:W-:-:S05]  /*197c0*/  @P1 IMAD.MOV.U32 R153, RZ, RZ, R157 ;  /* 0x000000ffff991224 */ /* 0x000fca00078e009d */
[----:B------:R3:W4:Y:S04]  /*197d0*/  @P1 LDG.E.U16 R192, desc[UR60][R152.64] ;  /* 0x0000003c98c01981 */ /* 0x000728000c1e1500 */
[----:B--2---:R-:W-:Y:S04]  /*197e0*/  STL [R1+0x1844], R3 ;  /* 0x0018440301007387 */ /* 0x004fe80000100800 */
[----:B------:R-:W2:Y:S04]  /*197f0*/  LDL R160, [R1+0x984] ;  /* 0x0009840001a07983 */ /* 0x000ea80000100800 */
[----:B------:R0:W-:Y:S04]  /*19800*/  STL [R1+0x4], R158 ;  /* 0x0000049e01007387 */ /* 0x0001e80000100800 */
[----:B------:R-:W2:Y:S04]  /*19810*/  LDL R164, [R1+0x97c] ;  /* 0x00097c0001a47983 */ /* 0x000ea80000100800 */
[----:B------:R-:W2:Y:S04]  /*19820*/  LDL R157, [R1+0x974] ;  /* 0x00097400019d7983 */ /* 0x000ea80000100800 */
[----:B------:R-:W2:Y:S04]  /*19830*/  LDL R156, [R1+0x978] ;  /* 0x00097800019c7983 */ /* 0x000ea80000100800 */
[----:B0-----:R-:W2:Y:S01]  /*19840*/  LDL R158, [R1+0x980] ;  /* 0x00098000019e7983 */ /* 0x001ea20000100800 */
[----:B------:R-:W-:-:S02]  /*19850*/  ISETP.GT.AND P0, PT, R22, 0x62, PT ;  /* 0x000000621600780c */ /* 0x000fc40003f04270 */
[----:B------:R-:W-:Y:S01]  /*19860*/  PRMT R4, RZ, 0x7610, R4 ;  /* 0x00007610ff047816 */ /* 0x000fe20000000004 */
[----:B---3--:R-:W-:Y:S02]  /*19870*/  @P1 IMAD.MOV.U32 R152, RZ, RZ, R155 ;  /* 0x000000ffff981224 */ /* 0x008fe400078e009b */
[----:B------:R-:W-:Y:S01]  /*19880*/  @P1 IMAD.MOV.U32 R153, RZ, RZ, R162 ;  /* 0x000000ffff991224 */ /* 0x000fe200078e00a2 */
[----:B------:R-:W-:-:S04]  /*19890*/  PRMT R188, RZ, 0x7610, R188 ;  /* 0x00007610ffbc7816 */ /* 0x000fc800000000bc */
[----:B------:R0:W3:Y:S03]  /*198a0*/  @P1 LDG.E.U16 R4, desc[UR60][R152.64] ;  /* 0x0000003c98041981 */ /* 0x0000e6000c1e1500 */
[----:B0-----:R-:W-:Y:S02]  /*198b0*/  @P0 IMAD.MOV.U32 R152, RZ, RZ, R154 ;  /* 0x000000ffff980224 */ /* 0x001fe400078e009a */
[----:B------:R-:W-:-:S05]  /*198c0*/  @P0 IMAD.MOV.U32 R153, RZ, RZ, R161 ;  /* 0x000000ffff990224 */ /* 0x000fca00078e00a1 */
[----:B------:R0:W3:Y:S01]  /*198d0*/  @P0 LDG.E.U16 R188, desc[UR60][R152.64] ;  /* 0x0000003c98bc0981 */ /* 0x0000e2000c1e1500 */
[----:B------:R-:W-:Y:S02]  /*198e0*/  PRMT R186, RZ, 0x7610, R186 ;  /* 0x00007610ffba7816 */ /* 0x000fe400000000ba */
[----:B------:R-:W-:Y:S01]  /*198f0*/  PRMT R21, RZ, 0x7610, R21 ;  /* 0x00007610ff157816 */ /* 0x000fe20000000015 */
[----:B0-----:R-:W-:Y:S01]  /*19900*/  @P0 IMAD.MOV.U32 R152, RZ, RZ, R159 ;  /* 0x000000ffff980224 */ /* 0x001fe200078e009f */
[----:B------:R-:W-:Y:S01]  /*19910*/  PRMT R5, RZ, 0x7610, R5 ;  /* 0x00007610ff057816 */ /* 0x000fe20000000005 */
[----:B----4-:R-:W-:Y:S04]  /*19920*/  STL [R1+0x181c], R192 ;  /* 0x00181cc001007387 */ /* 0x010fe80000100800 */
        /* <DEDUP_REMOVED lines=11> */
[----:B------:R-:W-:Y:S04]  /*199e0*/  STL [R1+0x8], R167 ;  /* 0x000008a701007387 */ /* 0x000fe80000100800 */
[----:B------:R0:W-:Y:S04]  /*199f0*/  STL [R1], R163 ;  /* 0x000000a301007387 */ /* 0x0001e80000100800 */
[----:B------:R-:W3:Y:S04]  /*19a00*/  LDL R154, [R1+0x968] ;  /* 0x00096800019a7983 */ /* 0x000ee80000100800 */
[----:B0-----:R-:W3:Y:S04]  /*19a10*/  LDL R163, [R1+0x964] ;  /* 0x0009640001a37983 */ /* 0x001ee80000100800 */
[----:B------:R-:W-:Y:S04]  /*19a20*/  STL [R1+0x17e8], R188 ;  /* 0x0017e8bc01007387 */ /* 0x000fe80000100800 */
[----:B------:R-:W3:Y:S04]  /*19a30*/  LDL R162, [R1+0x95c] ;  /* 0x00095c0001a27983 */ /* 0x000ee80000100800 */
[----:B------:R-:W3:Y:S04]  /*19a40*/  LDL R161, [R1+0x960] ;  /* 0x0009600001a17983 */ /* 0x000ee80000100800 */
[----:B------:R-:W3:Y:S04]  /*19a50*/  LDL R160, [R1+0x954] ;  /* 0x0009540001a07983 */ /* 0x000ee80000100800 */
[----:B------:R-:W3:Y:S01]  /*19a60*/  LDL R159, [R1+0x958] ;  /* 0x00095800019f7983 */ /* 0x000ee20000100800 */
[----:B------:R-:W-:-:S13]  /*19a70*/  ISETP.GT.AND P1, PT, R22, 0x63, PT ;  /* 0x000000631600780c */ /* 0x000fda0003f24270 */
[----:B----4-:R-:W-:Y:S02]  /*19a80*/  @P1 IMAD.MOV.U32 R153, RZ, RZ, R155 ;  /* 0x000000ffff991224 */ /* 0x010fe400078e009b */
[----:B------:R-:W-:Y:S01]  /*19a90*/  @P1 IMAD.MOV.U32 R152, RZ, RZ, R3 ;  /* 0x000000ffff981224 */ /* 0x000fe200078e0003 */
[----:B--2---:R-:W-:Y:S04]  /*19aa0*/  STL [R1+0x17ec], R186 ;  /* 0x0017ecba01007387 */ /* 0x004fe80000100800 */
[----:B------:R-:W2:Y:S04]  /*19ab0*/  LDL R158, [R1+0x94c] ;  /* 0x00094c00019e7983 */ /* 0x000ea80000100800 */
[----:B------:R-:W4:Y:S04]  /*19ac0*/  LDL R4, [R1+0x950] ;  /* 0x0009500001047983 */ /* 0x000f280000100800 */
[----:B------:R0:W-:Y:S04]  /*19ad0*/  STL [R1+0x17f0], R21 ;  /* 0x0017f01501007387 */ /* 0x0001e80000100800 */
[----:B------:R-:W4:Y:S04]  /*19ae0*/  LDL R157, [R1+0x944] ;  /* 0x00094400019d7983 */ /* 0x000f280000100800 */
[----:B------:R-:W4:Y:S04]  /*19af0*/  LDL R156, [R1+0x948] ;  /* 0x00094800019c7983 */ /* 0x000f280000100800 */
[----:B------:R-:W-:Y:S04]  /*19b00*/  STL [R1+0x17f4], R5 ;  /* 0x0017f40501007387 */ /* 0x000fe80000100800 */
[----:B------:R-:W4:Y:S04]  /*19b10*/  LDL R155, [R1+0x93c] ;  /* 0x00093c00019b7983 */ /* 0x000f280000100800 */
[----:B------:R-:W4:Y:S01]  /*19b20*/  LDL R3, [R1+0x940] ;  /* 0x0009400001037983 */ /* 0x000f220000100800 */
[----:B------:R-:W-:-:S02]  /*19b30*/  PRMT R19, RZ, 0x7610, R19 ;  /* 0x00007610ff137816 */ /* 0x000fc40000000013 */
[----:B------:R-:W-:-:S04]  /*19b40*/  PRMT R193, RZ, 0x7610, R193 ;  /* 0x00007610ffc17816 */ /* 0x000fc800000000c1 */
[----:B------:R3:W4:Y:S01]  /*19b50*/  @P1 LDG.E.U16 R19, desc[UR60][R152.64] ;  /* 0x0000003c98131981 */ /* 0x000722000c1e1500 */
[----:B------:R-:W-:Y:S02]  /*19b60*/  ISETP.GT.AND P0, PT, R22, 0x64, PT ;  /* 0x000000641600780c */ /* 0x000fe40003f04270 */
[----:B------:R-:W-:Y:S01]  /*19b70*/  PRMT R6, RZ, 0x7610, R6 ;  /* 0x00007610ff067816 */ /* 0x000fe20000000006 */
[----:B---3--:R-:W-:Y:S02]  /*19b80*/  @P1 IMAD.MOV.U32 R152, RZ, RZ, R154 ;  /* 0x000000ffff981224 */ /* 0x008fe400078e009a */
[----:B------:R-:W-:-:S05]  /*19b90*/  @P1 IMAD.MOV.U32 R153, RZ, RZ, R163 ;  /* 0x000000ffff991224 */ /* 0x000fca00078e00a3 */
[----:B------:R1:W3:Y:S01]  /*19ba0*/  @P1 LDG.E.U16 R193, desc[UR60][R152.64] ;  /* 0x0000003c98c11981 */ /* 0x0002e2000c1e1500 */
[----:B------:R-:W-:Y:S01]  /*19bb0*/  PRMT R187, RZ, 0x7610, R187 ;  /* 0x00007610ffbb7816 */ /* 0x000fe200000000bb */
[----:B-1----:R-:W-:Y:S02]  /*19bc0*/  @P1 IMAD.MOV.U32 R152, RZ, RZ, R161 ;  /* 0x000000ffff981224 */ /* 0x002fe400078e00a1 */
[----:B------:R-:W-:-:S05]  /*19bd0*/  @P1 IMAD.MOV.U32 R153, RZ, RZ, R162 ;  /* 0x000000ffff991224 */ /* 0x000fca00078e00a2 */
[----:B------:R1:W3:Y:S01]  /*19be0*/  @P1 LDG.E.U16 R6, desc[UR60][R152.64] ;  /* 0x0000003c98061981 */ /* 0x0002e2000c1e1500 */
[----:B------:R-:W-:Y:S01]  /*19bf0*/  PRMT R189, RZ, 0x7610, R189 ;  /* 0x00007610ffbd7816 */ /* 0x000fe200000000bd */
[----:B-1----:R-:W-:Y:S02]  /*19c00*/  @P1 IMAD.MOV.U32 R152, RZ, RZ, R159 ;  /* 0x000000ffff981224 */ /* 0x002fe400078e009f */
[----:B------:R-:W-:-:S05]  /*19c10*/  @P1 IMAD.MOV.U32 R153, RZ, RZ, R160 ;  /* 0x000000ffff991224 */ /* 0x000fca00078e00a0 */
[----:B------:R2:W3:Y:S01]  /*19c20*/  @P1 LDG.E.U16 R187, desc[UR60][R152.64] ;  /* 0x0000003c98bb1981 */ /* 0x0004e2000c1e1500 */
[----:B------:R-:W-:Y:S02]  /*19c30*/  PRMT R190, RZ, 0x7610, R190 ;  /* 0x00007610ffbe7816 */ /* 0x000fe400000000be */
[----:B------:R-:W-:Y:S01]  /*19c40*/  PRMT R191, RZ, 0x7610, R191 ;  /* 0x00007610ffbf7816 */ /* 0x000fe200000000bf */
[----:B--2---:R-:W-:Y:S02]  /*19c50*/  @P0 IMAD.MOV.U32 R153, RZ, RZ, R158 ;  /* 0x000000ffff990224 */ /* 0x004fe400078e009e */
[----:B----4-:R-:W-:-:S05]  /*19c60*/  @P0 IMAD.MOV.U32 R152, RZ, RZ, R4 ;  /* 0x000000ffff980224 */ /* 0x010fca00078e0004 */
[----:B------:R1:W2:Y:S02]  /*19c70*/  @P0 LDG.E.U16 R189, desc[UR60][R152.64] ;  /* 0x0000003c98bd0981 */ /* 0x0002a4000c1e1500 */
[----:B-1----:R-:W-:Y:S02]  /*19c80*/  @P0 IMAD.MOV.U32 R153, RZ, RZ, R157 ;  /* 0x000000ffff990224 */ /* 0x002fe400078e009d */
[----:B------:R-:W-:-:S05]  /*19c90*/  @P0 IMAD.MOV.U32 R152, RZ, RZ, R156 ;  /* 0x000000ffff980224 */ /* 0x000fca00078e009c */
[----:B------:R1:W4:Y:S02]  /*19ca0*/  @P0 LDG.E.U16 R190, desc[UR60][R152.64] ;  /* 0x0000003c98be0981 */ /* 0x000324000c1e1500 */
[----:B-1----:R-:W-:Y:S02]  /*19cb0*/  @P0 IMAD.MOV.U32 R153, RZ, RZ, R155 ;  /* 0x000000ffff990224 */ /* 0x002fe400078e009b */
[----:B------:R-:W-:-:S05]  /*19cc0*/  @P0 IMAD.MOV.U32 R152, RZ, RZ, R3 ;  /* 0x000000ffff980224 */ /* 0x000fca00078e0003 */
[----:B------:R-:W4:Y:S04]  /*19cd0*/  @P0 LDG.E.U16 R191, desc[UR60][R152.64] ;  /* 0x0000003c98bf0981 */ /* 0x000f28000c1e1500 */
[----:B------:R-:W-:Y:S04]  /*19ce0*/  STL [R1+0x17f8], R19 ;  /* 0x0017f81301007387 */ /* 0x000fe80000100800 */
[----:B------:R-:W4:Y:S04]  /*19cf0*/  LDL R154, [R1+0x934] ;  /* 0x00093400019a7983 */ /* 0x000f280000100800 */
[----:B0-----:R-:W4:Y:S04]  /*19d00*/  LDL R21, [R1+0x938] ;  /* 0x0009380001157983 */ /* 0x001f280000100800 */
[----:B---3--:R-:W-:Y:S04]  /*19d10*/  STL [R1+0x17fc], R193 ;  /* 0x0017fcc101007387 */ /* 0x008fe80000100800 */
[----:B------:R0:W-:Y:S04]  /*19d20*/  STL [R1+0x1800], R6 ;  /* 0x0018000601007387 */ /* 0x0001e80000100800 */
[----:B------:R-:W3:Y:S04]  /*19d30*/  LDL R159, [R1+0x92c] ;  /* 0x00092c00019f7983 */ /* 0x000ee80000100800 */
[----:B0-----:R-:W3:Y:S04]  /*19d40*/  LDL R6, [R1+0x930] ;  /* 0x0009300001067983 */ /* 0x001ee80000100800 */
[----:B------:R-:W-:Y:S04]  /*19d50*/  STL [R1+0x1804], R187 ;  /* 0x001804bb01007387 */ /* 0x000fe80000100800 */
[----:B------:R-:W3:Y:S04]  /*19d60*/  LDL R5, [R1+0x924] ;  /* 0x0009240001057983 */ /* 0x000ee80000100800 */
[----:B------:R-:W3:Y:S04]  /*19d70*/  LDL R4, [R1+0x928] ;  /* 0x0009280001047983 */ /* 0x000ee80000100800 */
[----:B--2---:R-:W-:Y:S04]  /*19d80*/  STL [R1+0x1808], R189 ;  /* 0x001808bd01007387 */ /* 0x004fe80000100800 */
[----:B------:R-:W2:Y:S04]  /*19d90*/  LDL R158, [R1+0x91c] ;  /* 0x00091c00019e7983 */ /* 0x000ea80000100800 */
[----:B------:R-:W2:Y:S04]  /*19da0*/  LDL R19, [R1+0x920] ;  /* 0x0009200001137983 */ /* 0x000ea80000100800 */
[----:B----4-:R-:W-:Y:S04]  /*19db0*/  STL [R1+0x180c], R190 ;  /* 0x00180cbe01007387 */ /* 0x010fe80000100800 */
[----:B------:R-:W4:Y:S04]  /*19dc0*/  LDL R157, [R1+0x914] ;  /* 0x00091400019d7983 */ /* 0x000f280000100800 */
[----:B------:R-:W4:Y:S04]  /*19dd0*/  LDL R3, [R1+0x918] ;  /* 0x0009180001037983 */ /* 0x000f280000100800 */
[----:B------:R-:W-:Y:S04]  /*19de0*/  STL [R1+0x1810], R191 ;  /* 0x001810bf01007387 */ /* 0x000fe80000100800 */
[----:B------:R-:W4:Y:S04]  /*19df0*/  LDL R156, [R1+0x90c] ;  /* 0x00090c00019c7983 */ /* 0x000f280000100800 */
[----:B------:R-:W4:Y:S01]  /*19e00*/  LDL R155, [R1+0x910] ;  /* 0x00091000019b7983 */ /* 0x000f220000100800 */
[----:B------:R-:W-:-:S02]  /*19e10*/  ISETP.GT.AND P1, PT, R22, 0x65, PT ;  /* 0x000000651600780c */ /* 0x000fc40003f24270 */
[----:B------:R-:W-:Y:S01]  /*19e20*/  PRMT R7, RZ, 0x7610, R7 ;  /* 0x00007610ff077816 */ /* 0x000fe20000000007 */
[----:B------:R-:W-:Y:S02]  /*19e30*/  @P0 IMAD.MOV.U32 R152, RZ, RZ, R21 ;  /* 0x000000ffff980224 */ /* 0x000fe400078e0015 */
[----:B------:R-:W-:Y:S01]  /*19e40*/  @P0 IMAD.MOV.U32 R153, RZ, RZ, R154 ;  /* 0x000000ffff990224 */ /* 0x000fe200078e009a */
[----:B------:R-:W-:Y:S02]  /*19e50*/  PRMT R18, RZ, 0x7610, R18 ;  /* 0x00007610ff127816 */ /* 0x000fe40000000012 */
[----:B------:R-:W-:Y:S01]  /*19e60*/  PRMT R9, RZ, 0x7610, R9 ;  /* 0x00007610ff097816 */ /* 0x000fe20000000009 */
[----:B------:R-:W4:Y:S04]  /*19e70*/  LDL R154, [R1+0x904] ;  /* 0x00090400019a7983 */ /* 0x000f280000100800 */
[----:B------:R3:W4:Y:S04]  /*19e80*/  @P0 LDG.E.U16 R7, desc[UR60][R152.64] ;  /* 0x0000003c98070981 */ /* 0x000728000c1e1500 */
[----:B------:R-:W4:Y:S01]  /*19e90*/  LDL R21, [R1+0x908] ;  /* 0x0009080001157983 */ /* 0x000f220000100800 */
[----:B------:R-:W-:-:S02]  /*19ea0*/  ISETP.GT.AND P0, PT, R22, 0x66, PT ;  /* 0x000000661600780c */ /* 0x000fc40003f04270 */
[----:B------:R-:W-:Y:S02]  /*19eb0*/  PRMT R0, RZ, 0x7610, R0 ;  /* 0x00007610ff007816 */ /* 0x000fe40000000000 */
[----:B------:R-:W-:Y:S01]  /*19ec0*/  PRMT R8, RZ, 0x7610, R8 ;  /* 0x00007610ff087816 */ /* 0x000fe20000000008 */
[----:B---3--:R-:W-:Y:S02]  /*19ed0*/  @P1 IMAD.MOV.U32 R153, RZ, RZ, R159 ;  /* 0x000000ffff991224 */ /* 0x008fe400078e009f */
[----:B------:R-:W-:-:S05]  /*19ee0*/  @P1 IMAD.MOV.U32 R152, RZ, RZ, R6 ;  /* 0x000000ffff981224 */ /* 0x000fca00078e0006 */
[----:B------:R0:W3:Y:S02]  /*19ef0*/  @P1 LDG.E.U16 R18, desc[UR60][R152.64] ;  /* 0x0000003c98121981 */ /* 0x0000e4000c1e1500 */
[----:B0-----:R-:W-:Y:S02]  /*19f00*/  @P1 IMAD.MOV.U32 R152, RZ, RZ, R4 ;  /* 0x000000ffff981224 */ /* 0x001fe400078e0004 */
[----:B------:R-:W-:-:S05]  /*19f10*/  @P1 IMAD.MOV.U32 R153, RZ, RZ, R5 ;  /* 0x000000ffff991224 */ /* 0x000fca00078e0005 */
[----:B------:R2:W3:Y:S01]  /*19f20*/  @P1 LDG.E.U16 R9, desc[UR60][R152.64] ;  /* 0x0000003c98091981 */ /* 0x0004e2000c1e1500 */
[----:B------:R-:W-:Y:S01]  /*19f30*/  PRMT R12, RZ, 0x7610, R12 ;  /* 0x00007610ff0c7816 */ /* 0x000fe2000000000c */
[----:B--2---:R-:W-:Y:S02]  /*19f40*/  @P1 IMAD.MOV.U32 R153, RZ, RZ, R158 ;  /* 0x000000ffff991224 */ /* 0x004fe400078e009e */
[----:B------:R-:W-:-:S05]  /*19f50*/  @P1 IMAD.MOV.U32 R152, RZ, RZ, R19 ;  /* 0x000000ffff981224 */ /* 0x000fca00078e0013 */
[----:B------:R4:W2:Y:S02]  /*19f60*/  @P1 LDG.E.U16 R0, desc[UR60][R152.64] ;  /* 0x0000003c98001981 */ /* 0x0008a4000c1e1500 */
[----:B----4-:R-:W-:Y:S02]  /*19f70*/  @P1 IMAD.MOV.U32 R153, RZ, RZ, R157 ;  /* 0x000000ffff991224 */ /* 0x010fe400078e009d */
[----:B------:R-:W-:-:S05]  /*19f80*/  @P1 IMAD.MOV.U32 R152, RZ, RZ, R3 ;  /* 0x000000ffff981224 */ /* 0x000fca00078e0003 */
[----:B------:R0:W4:Y:S02]  /*19f90*/  @P1 LDG.E.U16 R8, desc[UR60][R152.64] ;  /* 0x0000003c98081981 */ /* 0x000124000c1e1500 */
[----:B0-----:R-:W-:Y:S02]  /*19fa0*/  @P0 IMAD.MOV.U32 R153, RZ, RZ, R156 ;  /* 0x000000ffff990224 */ /* 0x001fe400078e009c */
[----:B------:R-:W-:-:S05]  /*19fb0*/  @P0 IMAD.MOV.U32 R152, RZ, RZ, R155 ;  /* 0x000000ffff980224 */ /* 0x000fca00078e009b */
[----:B------:R0:W4:Y:S04]  /*19fc0*/  @P0 LDG.E.U16 R12, desc[UR60][R152.64] ;  /* 0x0000003c980c0981 */ /* 0x000128000c1e1500 */
[----:B------:R1:W-:Y:S04]  /*19fd0*/  STL [R1+0x1814], R7 ;  /* 0x0018140701007387 */ /* 0x0003e80000100800 */
[----:B------:R-:W4:Y:S01]  /*19fe0*/  LDL R6, [R1+0x900] ;  /* 0x0009000001067983 */ /* 0x000f220000100800 */
[----:B------:R-:W-:Y:S01]  /*19ff0*/  PRMT R11, RZ, 0x7610, R11 ;  /* 0x00007610ff0b7816 */ /* 0x000fe2000000000b */
[----:B0-----:R-:W-:-:S02]  /*1a000*/  @P0 IMAD.MOV.U32 R152, RZ, RZ, R21 ;  /* 0x000000ffff980224 */ /* 0x001fc400078e0015 */
[----:B-1----:R-:W4:Y:S01]  /*1a010*/  LDL R7, [R1+0x8fc] ;  /* 0x0008fc0001077983 */ /* 0x002f220000100800 */
[----:B------:R-:W-:-:S05]  /*1a020*/  @P0 IMAD.MOV.U32 R153, RZ, RZ, R154 ;  /* 0x000000ffff990224 */ /* 0x000fca00078e009a */
[----:B------:R0:W4:Y:S04]  /*1a030*/  @P0 LDG.E.U16 R11, desc[UR60][R152.64] ;  /* 0x0000003c980b0981 */ /* 0x000128000c1e1500 */
[----:B---3--:R1:W-:Y:S04]  /*1a040*/  STL [R1+0x1824], R18 ;  /* 0x0018241201007387 */ /* 0x0083e80000100800 */
[----:B------:R-:W3:Y:S04]  /*1a050*/  LDL R5, [R1+0x8f4] ;  /* 0x0008f40001057983 */ /* 0x000ee80000100800 */
[----:B------:R-:W3:Y:S04]  /*1a060*/  LDL R4, [R1+0x8f8] ;  /* 0x0008f80001047983 */ /* 0x000ee80000100800 */
[----:B------:R0:W-:Y:S04]  /*1a070*/  STL [R1+0x1828], R9 ;  /* 0x0018280901007387 */ /* 0x0001e80000100800 */
[----:B------:R-:W3:Y:S04]  /*1a080*/  LDL R19, [R1+0x8ec] ;  /* 0x0008ec0001137983 */ /* 0x000ee80000100800 */
[----:B-1----:R-:W3:Y:S04]  /*1a090*/  LDL R18, [R1+0x8f0] ;  /* 0x0008f00001127983 */ /* 0x002ee80000100800 */
[----:B--2---:R-:W-:Y:S04]  /*1a0a0*/  STL [R1+0x182c], R0 ;  /* 0x00182c0001007387 */ /* 0x004fe80000100800 */
[----:B0-----:R-:W2:Y:S04]  /*1a0b0*/  LDL R9, [R1+0x8e4] ;  /* 0x0008e40001097983 */ /* 0x001ea80000100800 */
[----:B------:R-:W2:Y:S04]  /*1a0c0*/  LDL R3, [R1+0x8e8] ;  /* 0x0008e80001037983 */ /* 0x000ea80000100800 */
[----:B----4-:R0:W-:Y:S04]  /*1a0d0*/  STL [R1+0x1830], R8 ;  /* 0x0018300801007387 */ /* 0x0101e80000100800 */
[----:B------:R1:W-:Y:S04]  /*1a0e0*/  STL [R1+0x17a0], R12 ;  /* 0x0017a00c01007387 */ /* 0x0003e80000100800 */
[----:B------:R-:W4:Y:S04]  /*1a0f0*/  LDL R154, [R1+0x8dc] ;  /* 0x0008dc00019a7983 */ /* 0x000f280000100800 */
[----:B------:R-:W4:Y:S04]  /*1a100*/  LDL R21, [R1+0x8e0] ;  /* 0x0008e00001157983 */ /* 0x000f280000100800 */
[----:B0-----:R-:W4:Y:S04]  /*1a110*/  LDL R8, [R1+0x8d8] ;  /* 0x0008d80001087983 */ /* 0x001f280000100800 */
[----:B-1----:R-:W4:Y:S01]  /*1a120*/  LDL R12, [R1+0x8d4] ;  /* 0x0008d400010c7983 */ /* 0x002f220000100800 */
[----:B------:R-:W-:-:S02]  /*1a130*/  PRMT R10, RZ, 0x7610, R10 ;  /* 0x00007610ff0a7816 */ /* 0x000fc4000000000a */
[----:B------:R-:W-:Y:S01]  /*1a140*/  ISETP.GT.AND P1, PT, R22, 0x67, PT ;  /* 0x000000671600780c */ /* 0x000fe20003f24270 */
[----:B------:R-:W-:Y:S02]  /*1a150*/  @P0 IMAD.MOV.U32 R152, RZ, RZ, R6 ;  /* 0x000000ffff980224 */ /* 0x000fe400078e0006 */
[----:B------:R-:W-:Y:S01]  /*1a160*/  @P0 IMAD.MOV.U32 R153, RZ, RZ, R7 ;  /* 0x000000ffff990224 */ /* 0x000fe200078e0007 */
[----:B------:R-:W-:Y:S01]  /*1a170*/  PRMT R2, RZ, 0x7610, R2 ;  /* 0x00007610ff027816 */ /* 0x000fe20000000002 */
[----:B------:R0:W-:Y:S04]  /*1a180*/  STL [R1+0x17a4], R11 ;  /* 0x0017a40b01007387 */ /* 0x0001e80000100800 */
[----:B------:R3:W4:Y:S04]  /*1a190*/  @P0 LDG.E.U16 R10, desc[UR60][R152.64] ;  /* 0x0000003c980a0981 */ /* 0x000728000c1e1500 */
[----:B------:R-:W4:Y:S04]  /*1a1a0*/  LDL R7, [R1+0x8cc] ;  /* 0x0008cc0001077983 */ /* 0x000f280000100800 */
[----:B------:R-:W4:Y:S01]  /*1a1b0*/  LDL R6, [R1+0x8d0] ;  /* 0x0008d00001067983 */ /* 0x000f220000100800 */
[----:B------:R-:W-:-:S02]  /*1a1c0*/  PRMT R13, RZ, 0x7610, R13 ;  /* 0x00007610ff0d7816 */ /* 0x000fc4000000000d */
[----:B------:R-:W-:Y:S02]  /*1a1d0*/  PRMT R14, RZ, 0x7610, R14 ;  /* 0x00007610ff0e7816 */ /* 0x000fe4000000000e */
[----:B------:R-:W-:Y:S01]  /*1a1e0*/  PRMT R15, RZ, 0x7610, R15 ;  /* 0x00007610ff0f7816 */ /* 0x000fe2000000000f */
[----:B---3--:R-:W-:Y:S02]  /*1a1f0*/  @P0 IMAD.MOV.U32 R153, RZ, RZ, R5 ;  /* 0x000000ffff990224 */ /* 0x008fe400078e0005 */
[----:B------:R-:W-:-:S05]  /*1a200*/  @P0 IMAD.MOV.U32 R152, RZ, RZ, R4 ;  /* 0x000000ffff980224 */ /* 0x000fca00078e0004 */
[----:B------:R1:W3:Y:S02]  /*1a210*/  @P0 LDG.E.U16 R2, desc[UR60][R152.64] ;  /* 0x0000003c98020981 */ /* 0x0002e4000c1e1500 */
[----:B-1----:R-:W-:Y:S02]  /*1a220*/  @P1 IMAD.MOV.U32 R153, RZ, RZ, R19 ;  /* 0x000000ffff991224 */ /* 0x002fe400078e0013 */
[----:B------:R-:W-:-:S05]  /*1a230*/  @P1 IMAD.MOV.U32 R152, RZ, RZ, R18 ;  /* 0x000000ffff981224 */ /* 0x000fca00078e0012 */
[----:B------:R2:W3:Y:S02]  /*1a240*/  @P1 LDG.E.U16 R13, desc[UR60][R152.64] ;  /* 0x0000003c980d1981 */ /* 0x0004e4000c1e1500 */
[----:B--2---:R-:W-:Y:S02]  /*1a250*/  @P1 IMAD.MOV.U32 R153, RZ, RZ, R9 ;  /* 0x000000ffff991224 */ /* 0x004fe400078e0009 */
[----:B------:R-:W-:-:S05]  /*1a260*/  @P1 IMAD.MOV.U32 R152, RZ, RZ, R3 ;  /* 0x000000ffff981224 */ /* 0x000fca00078e0003 */
[----:B------:R4:W2:Y:S02]  /*1a270*/  @P1 LDG.E.U16 R14, desc[UR60][R152.64] ;  /* 0x0000003c980e1981 */ /* 0x0008a4000c1e1500 */
[----:B----4-:R-:W-:Y:S02]  /*1a280*/  @P1 IMAD.MOV.U32 R153, RZ, RZ, R154 ;  /* 0x000000ffff991224 */ /* 0x010fe400078e009a */
[----:B------:R-:W-:-:S05]  /*1a290*/  @P1 IMAD.MOV.U32 R152, RZ, RZ, R21 ;  /* 0x000000ffff981224 */ /* 0x000fca00078e0015 */
[----:B------:R1:W4:Y:S01]  /*1a2a0*/  @P1 LDG.E.U16 R15, desc[UR60][R152.64] ;  /* 0x0000003c980f1981 */ /* 0x000322000c1e1500 */
[----:B------:R-:W-:Y:S02]  /*1a2b0*/  PRMT R16, RZ, 0x7610, R16 ;  /* 0x00007610ff107816 */ /* 0x000fe40000000010 */
[----:B------:R-:W-:Y:S01]  /*1a2c0*/  ISETP.GT.AND P0, PT, R22, 0x68, PT ;  /* 0x000000681600780c */ /* 0x000fe20003f04270 */
[----:B-1----:R-:W-:Y:S02]  /*1a2d0*/  @P1 IMAD.MOV.U32 R152, RZ, RZ, R8 ;  /* 0x000000ffff981224 */ /* 0x002fe400078e0008 */
[----:B------:R-:W-:-:S05]  /*1a2e0*/  @P1 IMAD.MOV.U32 R153, RZ, RZ, R12 ;  /* 0x000000ffff991224 */ /* 0x000fca00078e000c */
[----:B------:R1:W4:Y:S04]  /*1a2f0*/  @P1 LDG.E.U16 R16, desc[UR60][R152.64] ;  /* 0x0000003c98101981 */ /* 0x000328000c1e1500 */
[----:B------:R0:W-:Y:S04]  /*1a300*/  STL [R1+0x17a8], R10 ;  /* 0x0017a80a01007387 */ /* 0x0001e80000100800 */
[----:B------:R-:W4:Y:S04]  /*1a310*/  LDL R5, [R1+0x8c4] ;  /* 0x0008c40001057983 */ /* 0x000f280000100800 */
[----:B------:R-:W4:Y:S01]  /*1a320*/  LDL R4, [R1+0x8c8] ;  /* 0x0008c80001047983 */ /* 0x000f220000100800 */
[----:B------:R-:W-:Y:S01]  /*1a330*/  PRMT R0, RZ, 0x7610, R0 ;  /* 0x00007610ff007816 */ /* 0x000fe20000000000 */
[----:B-1----:R-:W-:-:S02]  /*1a340*/  @P0 IMAD.MOV.U32 R152, RZ, RZ, R6 ;  /* 0x000000ffff980224 */ /* 0x002fc400078e0006 */
[----:B------:R-:W-:-:S05]  /*1a350*/  @P0 IMAD.MOV.U32 R153, RZ, RZ, R7 ;  /* 0x000000ffff990224 */ /* 0x000fca00078e0007 */
[----:B------:R1:W4:Y:S04]  /*1a360*/  @P0 LDG.E.U16 R0, desc[UR60][R152.64] ;  /* 0x0000003c98000981 */ /* 0x000328000c1e1500 */
[----:B---3--:R3:W-:Y:S04]  /*1a370*/  STL [R1+0x17ac], R2 ;  /* 0x0017ac0201007387 */ /* 0x0087e80000100800 */
[----:B------:R-:W3:Y:S04]  /*1a380*/  LDL R19, [R1+0x8bc] ;  /* 0x0008bc0001137983 */ /* 0x000ee80000100800 */
[----:B------:R-:W3:Y:S04]  /*1a390*/  LDL R18, [R1+0x8c0] ;  /* 0x0008c00001127983 */ /* 0x000ee80000100800 */
[----:B------:R-:W-:Y:S04]  /*1a3a0*/  STL [R1+0x1774], R13 ;  /* 0x0017740d01007387 */ /* 0x000fe80000100800 */
[----:B------:R-:W3:Y:S04]  /*1a3b0*/  LDL R9, [R1+0x8b4] ;  /* 0x0008b40001097983 */ /* 0x000ee80000100800 */
[----:B------:R-:W3:Y:S04]  /*1a3c0*/  LDL R3, [R1+0x8b8] ;  /* 0x0008b80001037983 */ /* 0x000ee80000100800 */
[----:B--2---:R-:W-:Y:S04]  /*1a3d0*/  STL [R1+0x1778], R14 ;  /* 0x0017780e01007387 */ /* 0x004fe80000100800 */
[----:B----4-:R-:W-:Y:S04]  /*1a3e0*/  STL [R1+0x17b0], R15 ;  /* 0x0017b00f01007387 */ /* 0x010fe80000100800 */
[----:B------:R-:W2:Y:S04]  /*1a3f0*/  LDL R12, [R1+0x8ac] ;  /* 0x0008ac00010c7983 */ /* 0x000ea80000100800 */
[----:B------:R-:W4:Y:S01]  /*1a400*/  LDL R8, [R1+0x8b0] ;  /* 0x0008b00001087983 */ /* 0x000f220000100800 */
[----:B0-----:R-:W-:-:S03]  /*1a410*/  PRMT R11, RZ, 0x7610, R11 ;  /* 0x00007610ff0b7816 */ /* 0x001fc6000000000b */
[----:B------:R-:W-:Y:S04]  /*1a420*/  STL [R1+0x17b4], R16 ;  /* 0x0017b41001007387 */ /* 0x000fe80000100800 */
[----:B------:R-:W4:Y:S04]  /*1a430*/  LDL R7, [R1+0x8a4] ;  /* 0x0008a40001077983 */ /* 0x000f280000100800 */
[----:B------:R-:W4:Y:S01]  /*1a440*/  LDL R6, [R1+0x8a8] ;  /* 0x0008a80001067983 */ /* 0x000f220000100800 */
[----:B-1----:R-:W-:Y:S02]  /*1a450*/  @P0 IMAD.MOV.U32 R152, RZ, RZ, R4 ;  /* 0x000000ffff980224 */ /* 0x002fe400078e0004 */
[----:B------:R-:W-:Y:S01]  /*1a460*/  @P0 IMAD.MOV.U32 R153, RZ, RZ, R5 ;  /* 0x000000ffff990224 */ /* 0x000fe200078e0005 */
[----:B------:R-:W-:-:S04]  /*1a470*/  PRMT R10, RZ, 0x7610, R10 ;  /* 0x00007610ff0a7816 */ /* 0x000fc8000000000a */
[----:B------:R3:W4:Y:S01]  /*1a480*/  @P0 LDG.E.U16 R11, desc[UR60][R152.64] ;  /* 0x0000003c980b0981 */ /* 0x000722000c1e1500 */
[----:B------:R-:W-:-:S03]  /*1a490*/  ISETP.GT.AND P1, PT, R22, 0x69, PT ;  /* 0x000000691600780c */ /* 0x000fc60003f24270 */
[----:B------:R0:W-:Y:S04]  /*1a4a0*/  STL [R1+0x1848], R0 ;  /* 0x0018480001007387 */ /* 0x0001e80000100800 */
[----:B------:R-:W4:Y:S04]  /*1a4b0*/  LDL R5, [R1+0x89c] ;  /* 0x00089c0001057983 */ /* 0x000f280000100800 */
[----:B------:R-:W4:Y:S01]  /*1a4c0*/  LDL R4, [R1+0x8a0] ;  /* 0x0008a00001047983 */ /* 0x000f220000100800 */
[----:B---3--:R-:W-:Y:S02]  /*1a4d0*/  @P0 IMAD.MOV.U32 R153, RZ, RZ, R19 ;  /* 0x000000ffff990224 */ /* 0x008fe400078e0013 */
[----:B------:R-:W-:-:S05]  /*1a4e0*/  @P0 IMAD.MOV.U32 R152, RZ, RZ, R18 ;  /* 0x000000ffff980224 */ /* 0x000fca00078e0012 */
[----:B------:R1:W3:Y:S01]  /*1a4f0*/  @P0 LDG.E.U16 R10, desc[UR60][R152.64] ;  /* 0x0000003c980a0981 */ /* 0x0002e2000c1e1500 */
[----:B------:R-:W-:Y:S02]  /*1a500*/  PRMT R2, RZ, 0x7610, R2 ;  /* 0x00007610ff027816 */ /* 0x000fe40000000002 */
[----:B------:R-:W-:Y:S01]  /*1a510*/  PRMT R251, RZ, 0x7610, R251 ;  /* 0x00007610fffb7816 */ /* 0x000fe200000000fb */
[----:B-1----:R-:W-:Y:S02]  /*1a520*/  @P0 IMAD.MOV.U32 R153, RZ, RZ, R9 ;  /* 0x000000ffff990224 */ /* 0x002fe400078e0009 */
[----:B------:R-:W-:-:S05]  /*1a530*/  @P0 IMAD.MOV.U32 R152, RZ, RZ, R3 ;  /* 0x000000ffff980224 */ /* 0x000fca00078e0003 */
[----:B------:R2:W3:Y:S02]  /*1a540*/  @P0 LDG.E.U16 R2, desc[UR60][R152.64] ;  /* 0x0000003c98020981 */ /* 0x0004e4000c1e1500 */
[----:B--2---:R-:W-:Y:S02]  /*1a550*/  @P1 IMAD.MOV.U32 R153, RZ, RZ, R12 ;  /* 0x000000ffff991224 */ /* 0x004fe400078e000c */
[----:B----4-:R-:W-:-:S05]  /*1a560*/  @P1 IMAD.MOV.U32 R152, RZ, RZ, R8 ;  /* 0x000000ffff981224 */ /* 0x010fca00078e0008 */
[----:B------:R1:W2:Y:S01]  /*1a570*/  @P1 LDG.E.U16 R251, desc[UR60][R152.64] ;  /* 0x0000003c98fb1981 */ /* 0x0002a2000c1e1500 */
[----:B------:R-:W-:Y:S01]  /*1a580*/  PRMT R249, RZ, 0x7610, R249 ;  /* 0x00007610fff97816 */ /* 0x000fe200000000f9 */
[----:B-1----:R-:W-:Y:S02]  /*1a590*/  @P1 IMAD.MOV.U32 R153, RZ, RZ, R7 ;  /* 0x000000ffff991224 */ /* 0x002fe400078e0007 */
[----:B------:R-:W-:-:S05]  /*1a5a0*/  @P1 IMAD.MOV.U32 R152, RZ, RZ, R6 ;  /* 0x000000ffff981224 */ /* 0x000fca00078e0006 */
[----:B------:R1:W4:Y:S04]  /*1a5b0*/  @P1 LDG.E.U16 R249, desc[UR60][R152.64] ;  /* 0x0000003c98f91981 */ /* 0x000328000c1e1500 */
[----:B------:R1:W-:Y:S04]  /*1a5c0*/  STL [R1+0x184c], R11 ;  /* 0x00184c0b01007387 */ /* 0x0003e80000100800 */
[----:B0-----:R-:W4:Y:S01]  /*1a5d0*/  LDL R0, [R1+0x898] ;  /* 0x0008980001007983 */ /* 0x001f220000100800 */
[----:B------:R-:W-:Y:S01]  /*1a5e0*/  PRMT R247, RZ, 0x7610, R247 ;  /* 0x00007610fff77816 */ /* 0x000fe200000000f7 */
[----:B-1----:R-:W-:-:S02]  /*1a5f0*/  @P1 IMAD.MOV.U32 R153, RZ, RZ, R5 ;  /* 0x000000ffff991224 */ /* 0x002fc400078e0005 */
[----:B------:R-:W4:Y:S01]  /*1a600*/  LDL R11, [R1+0x894] ;  /* 0x00089400010b7983 */ /* 0x000f220000100800 */
[----:B------:R-:W-:-:S05]  /*1a610*/  @P1 IMAD.MOV.U32 R152, RZ, RZ, R4 ;  /* 0x000000ffff981224 */ /* 0x000fca00078e0004 */
[----:B------:R0:W4:Y:S04]  /*1a620*/  @P1 LDG.E.U16 R247, desc[UR60][R152.64] ;  /* 0x0000003c98f71981 */ /* 0x000128000c1e1500 */
[----:B---3--:R1:W-:Y:S04]  /*1a630*/  STL [R1+0x1850], R10 ;  /* 0x0018500a01007387 */ /* 0x0083e80000100800 */
[----:B------:R-:W3:Y:S04]  /*1a640*/  LDL R14, [R1+0x88c] ;  /* 0x00088c00010e7983 */ /* 0x000ee80000100800 */
[----:B------:R-:W3:Y:S04]  /*1a650*/  LDL R13, [R1+0x890] ;  /* 0x00089000010d7983 */ /* 0x000ee80000100800 */
[----:B------:R-:W3:Y:S04]  /*1a660*/  LDL R9, [R1+0x884] ;  /* 0x0008840001097983 */ /* 0x000ee80000100800 */
[----:B------:R-:W3:Y:S04]  /*1a670*/  LDL R3, [R1+0x888] ;  /* 0x0008880001037983 */ /* 0x000ee80000100800 */
[----:B------:R0:W-:Y:S04]  /*1a680*/  STL [R1+0x1854], R2 ;  /* 0x0018540201007387 */ /* 0x0001e80000100800 */
[----:B-1----:R-:W3:Y:S04]  /*1a690*/  LDL R10, [R1+0x87c] ;  /* 0x00087c00010a7983 */ /* 0x002ee80000100800 */
[----:B0-----:R-:W3:Y:S04]  /*1a6a0*/  LDL R2, [R1+0x880] ;  /* 0x0008800001027983 */ /* 0x001ee80000100800 */
[----:B--2---:R-:W-:Y:S04]  /*1a6b0*/  STL [R1+0x1834], R251 ;  /* 0x001834fb01007387 */ /* 0x004fe80000100800 */
[----:B------:R-:W2:Y:S04]  /*1a6c0*/  LDL R8, [R1+0x874] ;  /* 0x0008740001087983 */ /* 0x000ea80000100800 */
[----:B------:R-:W2:Y:S01]  /*1a6d0*/  LDL R6, [R1+0x878] ;  /* 0x0008780001067983 */ /* 0x000ea20000100800 */
[----:B------:R-:W-:-:S02]  /*1a6e0*/  ISETP.GT.AND P0, PT, R22, 0x6a, PT ;  /* 0x0000006a1600780c */ /* 0x000fc40003f04270 */
[----:B------:R-:W-:Y:S01]  /*1a6f0*/  PRMT R245, RZ, 0x7610, R245 ;  /* 0x00007610fff57816 */ /* 0x000fe200000000f5 */
[----:B----4-:R-:W-:Y:S04]  /*1a700*/  STL [R1+0x1838], R249 ;  /* 0x001838f901007387 */ /* 0x010fe80000100800 */
[----:B------:R-:W4:Y:S04]  /*1a710*/  LDL R7, [R1+0x86c] ;  /* 0x00086c0001077983 */ /* 0x000f280000100800 */
[----:B------:R-:W4:Y:S04]  /*1a720*/  LDL R4, [R1+0x870] ;  /* 0x0008700001047983 */ /* 0x000f280000100800 */
[----:B------:R-:W4:Y:S04]  /*1a730*/  LDL R12, [R1+0x864] ;  /* 0x00086400010c7983 */ /* 0x000f280000100800 */
[----:B------:R-:W4:Y:S01]  /*1a740*/  LDL R5, [R1+0x868] ;  /* 0x0008680001057983 */ /* 0x000f220000100800 */
[----:B------:R-:W-:Y:S01]  /*1a750*/  @P1 IMAD.MOV.U32 R152, RZ, RZ, R0 ;  /* 0x000000ffff981224 */ /* 0x000fe200078e0000 */
[----:B------:R-:W-:Y:S01]  /*1a760*/  PRMT R243, RZ, 0x7610, R243 ;  /* 0x00007610fff37816 */ /* 0x000fe200000000f3 */
[----:B------:R-:W-:-:S05]  /*1a770*/  @P1 IMAD.MOV.U32 R153, RZ, RZ, R11 ;  /* 0x000000ffff991224 */ /* 0x000fca00078e000b */
[----:B------:R3:W4:Y:S04]  /*1a780*/  @P1 LDG.E.U16 R245, desc[UR60][R152.64] ;  /* 0x0000003c98f51981 */ /* 0x000728000c1e1500 */
[----:B------:R-:W-:Y:S04]  /*1a790*/  STL [R1+0x183c], R247 ;  /* 0x00183cf701007387 */ /* 0x000fe80000100800 */
[----:B------:R-:W4:Y:S04]  /*1a7a0*/  LDL R11, [R1+0x85c] ;  /* 0x00085c00010b7983 */ /* 0x000f280000100800 */
[----:B------:R-:W4:Y:S01]  /*1a7b0*/  LDL R0, [R1+0x860] ;  /* 0x0008600001007983 */ /* 0x000f220000100800 */
[----:B------:R-:W-:Y:S01]  /*1a7c0*/  PRMT R241, RZ, 0x7610, R241 ;  /* 0x00007610fff17816 */ /* 0x000fe200000000f1 */
[----:B---3--:R-:W-:-:S02]  /*1a7d0*/  @P0 IMAD.MOV.U32 R153, RZ, RZ, R14 ;  /* 0x000000ffff990224 */ /* 0x008fc400078e000e */
[----:B------:R-:W-:Y:S01]  /*1a7e0*/  @P0 IMAD.MOV.U32 R152, RZ, RZ, R13 ;  /* 0x000000ffff980224 */ /* 0x000fe200078e000d */
[----:B------:R-:W-:Y:S02]  /*1a7f0*/  PRMT R239, RZ, 0x7610, R239 ;  /* 0x00007610ffef7816 */ /* 0x000fe400000000ef */
[----:B------:R-:W-:Y:S02]  /*1a800*/  ISETP.GT.AND P1, PT, R22, 0x6b, PT ;  /* 0x0000006b1600780c */ /* 0x000fe40003f24270 */
[----:B------:R-:W-:Y:S02]  /*1a810*/  PRMT R237, RZ, 0x7610, R237 ;  /* 0x00007610ffed7816 */ /* 0x000fe400000000ed */
[----:B------:R-:W-:Y:S01]  /*1a820*/  PRMT R235, RZ, 0x7610, R235 ;  /* 0x00007610ffeb7816 */ /* 0x000fe200000000eb */
[----:B------:R0:W3:Y:S01]  /*1a830*/  @P0 LDG.E.U16 R243, desc[UR60][R152.64] ;  /* 0x0000003c98f30981 */ /* 0x0000e2000c1e1500 */
[----:B------:R-:W-:-:S03]  /*1a840*/  PRMT R233, RZ, 0x7610, R233 ;  /* 0x00007610ffe97816 */ /* 0x000fc600000000e9 */
[----:B------:R-:W3:Y:S04]  /*1a850*/  LDL R14, [R1+0x82c] ;  /* 0x00082c00010e7983 */ /* 0x000ee80000100800 */
[----:B------:R-:W3:Y:S01]  /*1a860*/  LDL R13, [R1+0x830] ;  /* 0x00083000010d7983 */ /* 0x000ee20000100800 */
[----:B0-----:R-:W-:Y:S02]  /*1a870*/  @P0 IMAD.MOV.U32 R152, RZ, RZ, R3 ;  /* 0x000000ffff980224 */ /* 0x001fe400078e0003 */
[----:B------:R-:W-:Y:S01]  /*1a880*/  @P0 IMAD.MOV.U32 R153, RZ, RZ, R9 ;  /* 0x000000ffff990224 */ /* 0x000fe200078e0009 */
[----:B------:R-:W3:Y:S04]  /*1a890*/  LDL R3, [R1+0x858] ;  /* 0x0008580001037983 */ /* 0x000ee80000100800 */
[----:B------:R-:W3:Y:S04]  /*1a8a0*/  LDL R9, [R1+0x854] ;  /* 0x0008540001097983 */ /* 0x000ee80000100800 */
[----:B------:R0:W3:Y:S02]  /*1a8b0*/  @P0 LDG.E.U16 R241, desc[UR60][R152.64] ;  /* 0x0000003c98f10981 */ /* 0x0000e4000c1e1500 */
[----:B0-----:R-:W-:-:S02]  /*1a8c0*/  @P0 IMAD.MOV.U32 R152, RZ, RZ, R2 ;  /* 0x000000ffff980224 */ /* 0x001fc400078e0002 */
[----:B------:R-:W-:Y:S01]  /*1a8d0*/  @P0 IMAD.MOV.U32 R153, RZ, RZ, R10 ;  /* 0x000000ffff990224 */ /* 0x000fe200078e000a */
[----:B------:R-:W3:Y:S04]  /*1a8e0*/  LDL R2, [R1+0x850] ;  /* 0x0008500001027983 */ /* 0x000ee80000100800 */
[----:B------:R-:W3:Y:S04]  /*1a8f0*/  LDL R10, [R1+0x84c] ;  /* 0x00084c00010a7983 */ /* 0x000ee80000100800 */
[----:B------:R2:W3:Y:S02]  /*1a900*/  @P0 LDG.E.U16 R239, desc[UR60][R152.64] ;  /* 0x0000003c98ef0981 */ /* 0x0004e4000c1e1500 */
[----:B--2---:R-:W-:-:S02]  /*1a910*/  @P0 IMAD.MOV.U32 R153, RZ, RZ, R8 ;  /* 0x000000ffff990224 */ /* 0x004fc400078e0008 */
[----:B------:R-:W-:Y:S01]  /*1a920*/  @P0 IMAD.MOV.U32 R152, RZ, RZ, R6 ;  /* 0x000000ffff980224 */ /* 0x000fe200078e0006 */
[----:B------:R-:W2:Y:S04]  /*1a930*/  LDL R8, [R1+0x844] ;  /* 0x0008440001087983 */ /* 0x000ea80000100800 */
[----:B------:R-:W2:Y:S04]  /*1a940*/  LDL R6, [R1+0x848] ;  /* 0x0008480001067983 */ /* 0x000ea80000100800 */
[----:B------:R4:W2:Y:S02]  /*1a950*/  @P0 LDG.E.U16 R237, desc[UR60][R152.64] ;  /* 0x0000003c98ed0981 */ /* 0x0008a4000c1e1500 */
[----:B----4-:R-:W-:-:S02]  /*1a960*/  @P1 IMAD.MOV.U32 R153, RZ, RZ, R7 ;  /* 0x000000ffff991224 */ /* 0x010fc400078e0007 */
[----:B------:R-:W-:Y:S01]  /*1a970*/  @P1 IMAD.MOV.U32 R152, RZ, RZ, R4 ;  /* 0x000000ffff981224 */ /* 0x000fe200078e0004 */
[----:B------:R-:W4:Y:S04]  /*1a980*/  LDL R7, [R1+0x83c] ;  /* 0x00083c0001077983 */ /* 0x000f280000100800 */
[----:B------:R-:W4:Y:S04]  /*1a990*/  LDL R4, [R1+0x840] ;  /* 0x0008400001047983 */ /* 0x000f280000100800 */
[----:B------:R0:W4:Y:S02]  /*1a9a0*/  @P1 LDG.E.U16 R235, desc[UR60][R152.64] ;  /* 0x0000003c98eb1981 */ /* 0x000124000c1e1500 */
[----:B0-----:R-:W-:-:S02]  /*1a9b0*/  @P1 IMAD.MOV.U32 R152, RZ, RZ, R5 ;  /* 0x000000ffff981224 */ /* 0x001fc400078e0005 */
[----:B------:R-:W-:Y:S01]  /*1a9c0*/  @P1 IMAD.MOV.U32 R153, RZ, RZ, R12 ;  /* 0x000000ffff991224 */ /* 0x000fe200078e000c */
[----:B------:R-:W4:Y:S04]  /*1a9d0*/  LDL R5, [R1+0x838] ;  /* 0x0008380001057983 */ /* 0x000f280000100800 */
[----:B------:R-:W4:Y:S04]  /*1a9e0*/  LDL R12, [R1+0x834] ;  /* 0x00083400010c7983 */ /* 0x000f280000100800 */
[----:B------:R0:W4:Y:S01]  /*1a9f0*/  @P1 LDG.E.U16 R233, desc[UR60][R152.64] ;  /* 0x0000003c98e91981 */ /* 0x000122000c1e1500 */
[----:B------:R-:W-:-:S02]  /*1aa00*/  PRMT R231, RZ, 0x7610, R231 ;  /* 0x00007610ffe77816 */ /* 0x000fc400000000e7 */
[----:B------:R-:W-:Y:S02]  /*1aa10*/  ISETP.GT.AND P0, PT, R22, 0x6c, PT ;  /* 0x0000006c1600780c */ /* 0x000fe40003f04270 */
[----:B------:R-:W-:Y:S01]  /*1aa20*/  PRMT R229, RZ, 0x7610, R229 ;  /* 0x00007610ffe57816 */ /* 0x000fe200000000e5 */
[----:B0-----:R-:W-:Y:S02]  /*1aa30*/  @P1 IMAD.MOV.U32 R152, RZ, RZ, R0 ;  /* 0x000000ffff981224 */ /* 0x001fe400078e0000 */
[----:B------:R-:W-:Y:S01]  /*1aa40*/  @P1 IMAD.MOV.U32 R153, RZ, RZ, R11 ;  /* 0x000000ffff991224 */ /* 0x000fe200078e000b */
[----:B------:R-:W4:Y:S04]  /*1aa50*/  LDL R0, [R1+0x828] ;  /* 0x0008280001007983 */ /* 0x000f280000100800 */
[----:B------:R-:W4:Y:S04]  /*1aa60*/  LDL R11, [R1+0x824] ;  /* 0x00082400010b7983 */ /* 0x000f280000100800 */
[----:B------:R3:W4:Y:S01]  /*1aa70*/  @P1 LDG.E.U16 R231, desc[UR60][R152.64] ;  /* 0x0000003c98e71981 */ /* 0x000722000c1e1500 */
[----:B------:R-:W-:Y:S01]  /*1aa80*/  PRMT R227, RZ, 0x7610, R227 ;  /* 0x00007610ffe37816 */ /* 0x000fe200000000e3 */
[----:B---3--:R-:W-:-:S02]  /*1aa90*/  @P1 IMAD.MOV.U32 R152, RZ, RZ, R3 ;  /* 0x000000ffff981224 */ /* 0x008fc400078e0003 */
        /* <DEDUP_REMOVED lines=12> */
[----:B------:R-:W2:Y:S01]  /*1ab60*/  LDL R6, [R1+0x810] ;  /* 0x0008100001067983 */ /* 0x000ea20000100800 */
[----:B------:R-:W-:Y:S02]  /*1ab70*/  PRMT R225, RZ, 0x7610, R225 ;  /* 0x00007610ffe17816 */ /* 0x000fe400000000e1 */
[----:B------:R-:W-:Y:S02]  /*1ab80*/  PRMT R223, RZ, 0x7610, R223 ;  /* 0x00007610ffdf7816 */ /* 0x000fe400000000df */
[----:B------:R-:W-:-:S02]  /*1ab90*/  ISETP.GT.AND P1, PT, R22, 0x6d, PT ;  /* 0x0000006d1600780c */ /* 0x000fc40003f24270 */
[----:B------:R4:W2:Y:S01]  /*1aba0*/  @P0 LDG.E.U16 R225, desc[UR60][R152.64] ;  /* 0x0000003c98e10981 */ /* 0x0008a2000c1e1500 */
[----:B------:R-:W-:Y:S01]  /*1abb0*/  PRMT R221, RZ, 0x7610, R221 ;  /* 0x00007610ffdd7816 */ /* 0x000fe200000000dd */
[----:B----4-:R-:W-:Y:S02]  /*1abc0*/  @P0 IMAD.MOV.U32 R152, RZ, RZ, R4 ;  /* 0x000000ffff980224 */ /* 0x010fe400078e0004 */
[----:B------:R-:W-:Y:S01]  /*1abd0*/  @P0 IMAD.MOV.U32 R153, RZ, RZ, R7 ;  /* 0x000000ffff990224 */ /* 0x000fe200078e0007 */
[----:B------:R-:W-:Y:S02]  /*1abe0*/  PRMT R219, RZ, 0x7610, R219 ;  /* 0x00007610ffdb7816 */ /* 0x000fe400000000db */
[----:B------:R-:W-:Y:S02]  /*1abf0*/  PRMT R217, RZ, 0x7610, R217 ;  /* 0x00007610ffd97816 */ /* 0x000fe400000000d9 */
[----:B------:R-:W-:Y:S02]  /*1ac00*/  PRMT R215, RZ, 0x7610, R215 ;  /* 0x00007610ffd77816 */ /* 0x000fe400000000d7 */
[----:B------:R-:W-:Y:S01]  /*1ac10*/  PRMT R213, RZ, 0x7610, R213 ;  /* 0x00007610ffd57816 */ /* 0x000fe200000000d5 */
[----:B------:R0:W4:Y:S01]  /*1ac20*/  @P0 LDG.E.U16 R223, desc[UR60][R152.64] ;  /* 0x0000003c98df0981 */ /* 0x000122000c1e1500 */
[----:B------:R-:W-:-:S03]  /*1ac30*/  PRMT R211, RZ, 0x7610, R211 ;  /* 0x00007610ffd37816 */ /* 0x000fc600000000d3 */
[----:B------:R-:W4:Y:S04]  /*1ac40*/  LDL R7, [R1+0x804] ;  /* 0x0008040001077983 */ /* 0x000f280000100800 */
[----:B------:R-:W4:Y:S01]  /*1ac50*/  LDL R4, [R1+0x808] ;  /* 0x0008080001047983 */ /* 0x000f220000100800 */
[----:B0-----:R-:W-:Y:S02]  /*1ac60*/  @P0 IMAD.MOV.U32 R152, RZ, RZ, R5 ;  /* 0x000000ffff980224 */ /* 0x001fe400078e0005 */
[----:B------:R-:W-:Y:S01]  /*1ac70*/  @P0 IMAD.MOV.U32 R153, RZ, RZ, R12 ;  /* 0x000000ffff990224 */ /* 0x000fe200078e000c */
[----:B------:R-:W4:Y:S04]  /*1ac80*/  LDL R5, [R1+0x800] ;  /* 0x0008000001057983 */ /* 0x000f280000100800 */
[----:B------:R-:W4:Y:S04]  /*1ac90*/  LDL R12, [R1+0x7fc] ;  /* 0x0007fc00010c7983 */ /* 0x000f280000100800 */
[----:B------:R0:W4:Y:S02]  /*1aca0*/  @P0 LDG.E.U16 R221, desc[UR60][R152.64] ;  /* 0x0000003c98dd0981 */ /* 0x000124000c1e1500 */
[----:B0-----:R-:W-:-:S02]  /*1acb0*/  @P1 IMAD.MOV.U32 R152, RZ, RZ, R13 ;  /* 0x000000ffff981224 */ /* 0x001fc400078e000d */
[----:B------:R-:W-:-:S05]  /*1acc0*/  @P1 IMAD.MOV.U32 R153, RZ, RZ, R14 ;  /* 0x000000ffff991224 */ /* 0x000fca00078e000e */
[----:B------:R0:W4:Y:S01]  /*1acd0*/  @P1 LDG.E.U16 R219, desc[UR60][R152.64] ;  /* 0x0000003c98db1981 */ /* 0x000122000c1e1500 */
[----:B------:R-:W-:Y:S01]  /*1ace0*/  ISETP.GT.AND P0, PT, R22, 0x6e, PT ;  /* 0x0000006e1600780c */ /* 0x000fe20003f04270 */
[----:B0-----:R-:W-:Y:S02]  /*1acf0*/  @P1 IMAD.MOV.U32 R152, RZ, RZ, R0 ;  /* 0x000000ffff981224 */ /* 0x001fe400078e0000 */
[----:B------:R-:W-:Y:S01]  /*1ad00*/  @P1 IMAD.MOV.U32 R153, RZ, RZ, R11 ;  /* 0x000000ffff991224 */ /* 0x000fe200078e000b */
[----:B------:R-:W4:Y:S04]  /*1ad10*/  LDL R0, [R1+0x7f8] ;  /* 0x0007f80001007983 */ /* 0x000f280000100800 */
[----:B------:R-:W4:Y:S04]  /*1ad20*/  LDL R11, [R1+0x7f4] ;  /* 0x0007f400010b7983 */ /* 0x000f280000100800 */
[----:B------:R3:W4:Y:S02]  /*1ad30*/  @P1 LDG.E.U16 R217, desc[UR60][R152.64] ;  /* 0x0000003c98d91981 */ /* 0x000724000c1e1500 */
        /* <DEDUP_REMOVED lines=14> */
[----:B------:R4:W2:Y:S01]  /*1ae20*/  @P0 LDG.E.U16 R211, desc[UR60][R152.64] ;  /* 0x0000003c98d30981 */ /* 0x0008a2000c1e1500 */
[----:B------:R-:W-:-:S02]  /*1ae30*/  PRMT R209, RZ, 0x7610, R209 ;  /* 0x00007610ffd17816 */ /* 0x000fc400000000d1 */
[----:B------:R-:W-:Y:S02]  /*1ae40*/  PRMT R207, RZ, 0x7610, R207 ;  /* 0x00007610ffcf7816 */ /* 0x000fe400000000cf */
[----:B------:R-:W-:Y:S01]  /*1ae50*/  ISETP.GT.AND P1, PT, R22, 0x6f, PT ;  /* 0x0000006f1600780c */ /* 0x000fe20003f24270 */
[----:B----4-:R-:W-:Y:S02]  /*1ae60*/  @P0 IMAD.MOV.U32 R153, RZ, RZ, R7 ;  /* 0x000000ffff990224 */ /* 0x010fe400078e0007 */
[----:B------:R-:W-:-:S05]  /*1ae70*/  @P0 IMAD.MOV.U32 R152, RZ, RZ, R4 ;  /* 0x000000ffff980224 */ /* 0x000fca00078e0004 */
[----:B------:R0:W4:Y:S02]  /*1ae80*/  @P0 LDG.E.U16 R209, desc[UR60][R152.64] ;  /* 0x0000003c98d10981 */ /* 0x000124000c1e1500 */
[----:B0-----:R-:W-:Y:S02]  /*1ae90*/  @P0 IMAD.MOV.U32 R152, RZ, RZ, R5 ;  /* 0x000000ffff980224 */ /* 0x001fe400078e0005 */
[----:B------:R-:W-:-:S05]  /*1aea0*/  @P0 IMAD.MOV.U32 R153, RZ, RZ, R12 ;  /* 0x000000ffff990224 */ /* 0x000fca00078e000c */
[----:B------:R0:W4:Y:S01]  /*1aeb0*/  @P0 LDG.E.U16 R207, desc[UR60][R152.64] ;  /* 0x0000003c98cf0981 */ /* 0x000122000c1e1500 */
[----:B------:R-:W-:Y:S02]  /*1aec0*/  PRMT R205, RZ, 0x7610, R205 ;  /* 0x00007610ffcd7816 */ /* 0x000fe400000000cd */
[----:B------:R-:W-:Y:S01]  /*1aed0*/  PRMT R203, RZ, 0x7610, R203 ;  /* 0x00007610ffcb7816 */ /* 0x000fe200000000cb */
[----:B0-----:R-:W-:Y:S02]  /*1aee0*/  @P0 IMAD.MOV.U32 R153, RZ, RZ, R11 ;  /* 0x000000ffff990224 */ /* 0x001fe400078e000b */
[----:B------:R-:W-:-:S05]  /*1aef0*/  @P0 IMAD.MOV.U32 R152, RZ, RZ, R0 ;  /* 0x000000ffff980224 */ /* 0x000fca00078e0000 */
[----:B------:R3:W4:Y:S02]  /*1af00*/  @P0 LDG.E.U16 R205, desc[UR60][R152.64] ;  /* 0x0000003c98cd0981 */ /* 0x000724000c1e1500 */
[----:B---3--:R-:W-:Y:S02]  /*1af10*/  @P1 IMAD.MOV.U32 R152, RZ, RZ, R3 ;  /* 0x000000ffff981224 */ /* 0x008fe400078e0003 */
[----:B------:R-:W-:-:S05]  /*1af20*/  @P1 IMAD.MOV.U32 R153, RZ, RZ, R9 ;  /* 0x000000ffff991224 */ /* 0x000fca00078e0009 */
[----:B------:R0:W3:Y:S02]  /*1af30*/  @P1 LDG.E.U16 R203, desc[UR60][R152.64] ;  /* 0x0000003c98cb1981 */ /* 0x0000e4000c1e1500 */
[----:B0-----:R-:W-:Y:S02]  /*1af40*/  @P1 IMAD.MOV.U32 R153, RZ, RZ, R10 ;  /* 0x000000ffff991224 */ /* 0x001fe400078e000a */
[----:B------:R-:W-:Y:S01]  /*1af50*/  @P1 IMAD.MOV.U32 R152, RZ, RZ, R2 ;  /* 0x000000ffff981224 */ /* 0x000fe200078e0002 */
[----:B--2---:R-:W-:Y:S04]  /*1af60*/  STL [R1+0x17b8], R211 ;  /* 0x0017b8d301007387 */ /* 0x004fe80000100800 */
[----:B------:R-:W2:Y:S04]  /*1af70*/  LDL R7, [R1+0x7d4] ;  /* 0x0007d40001077983 */ /* 0x000ea80000100800 */
[----:B------:R-:W4:Y:S04]  /*1af80*/  LDL R4, [R1+0x7d8] ;  /* 0x0007d80001047983 */ /* 0x000f280000100800 */
[----:B------:R-:W3:Y:S04]  /*1af90*/  LDL R14, [R1+0x7cc] ;  /* 0x0007cc00010e7983 */ /* 0x000ee80000100800 */
        /* <DEDUP_REMOVED lines=8> */
[----:B------:R-:W3:Y:S01]  /*1b020*/  LDL R2, [R1+0x7b0] ;  /* 0x0007b00001027983 */ /* 0x000ee20000100800 */
[----:B------:R-:W-:-:S02]  /*1b030*/  PRMT R201, RZ, 0x7610, R201 ;  /* 0x00007610ffc97816 */ /* 0x000fc400000000c9 */
[----:B------:R-:W-:Y:S02]  /*1b040*/  PRMT R199, RZ, 0x7610, R199 ;  /* 0x00007610ffc77816 */ /* 0x000fe400000000c7 */
[----:B------:R-:W-:Y:S02]  /*1b050*/  ISETP.GT.AND P0, PT, R22, 0x70, PT ;  /* 0x000000701600780c */ /* 0x000fe40003f04270 */
[----:B------:R-:W-:Y:S02]  /*1b060*/  PRMT R197, RZ, 0x7610, R197 ;  /* 0x00007610ffc57816 */ /* 0x000fe400000000c5 */
[----:B------:R-:W-:Y:S02]  /*1b070*/  PRMT R185, RZ, 0x7610, R185 ;  /* 0x00007610ffb97816 */ /* 0x000fe400000000b9 */
[----:B------:R-:W-:Y:S01]  /*1b080*/  PRMT R23, RZ, 0x7610, R23 ;  /* 0x00007610ff177816 */ /* 0x000fe20000000017 */
[----:B------:R0:W3:Y:S01]  /*1b090*/  @P1 LDG.E.U16 R201, desc[UR60][R152.64] ;  /* 0x0000003c98c91981 */ /* 0x0000e2000c1e1500 */
[----:B------:R-:W-:-:S02]  /*1b0a0*/  PRMT R184, RZ, 0x7610, R184 ;  /* 0x00007610ffb87816 */ /* 0x000fc400000000b8 */
[----:B------:R-:W-:Y:S02]  /*1b0b0*/  PRMT R196, RZ, 0x7610, R196 ;  /* 0x00007610ffc47816 */ /* 0x000fe400000000c4 */
[----:B------:R-:W-:Y:S02]  /*1b0c0*/  PRMT R198, RZ, 0x7610, R198 ;  /* 0x00007610ffc67816 */ /* 0x000fe400000000c6 */
[----:B------:R-:W-:Y:S02]  /*1b0d0*/  PRMT R200, RZ, 0x7610, R200 ;  /* 0x00007610ffc87816 */ /* 0x000fe400000000c8 */
[----:B------:R-:W-:Y:S02]  /*1b0e0*/  PRMT R202, RZ, 0x7610, R202 ;  /* 0x00007610ffca7816 */ /* 0x000fe400000000ca */
[----:B------:R-:W-:Y:S02]  /*1b0f0*/  PRMT R204, RZ, 0x7610, R204 ;  /* 0x00007610ffcc7816 */ /* 0x000fe400000000cc */
[----:B------:R-:W-:-:S02]  /*1b100*/  PRMT R206, RZ, 0x7610, R206 ;  /* 0x00007610ffce7816 */ /* 0x000fc400000000ce */
[----:B------:R-:W-:Y:S02]  /*1b110*/  PRMT R208, RZ, 0x7610, R208 ;  /* 0x00007610ffd07816 */ /* 0x000fe400000000d0 */
[----:B------:R-:W-:Y:S01]  /*1b120*/  PRMT R210, RZ, 0x7610, R210 ;  /* 0x00007610ffd27816 */ /* 0x000fe200000000d2 */
[----:B0-----:R-:W-:Y:S02]  /*1b130*/  @P1 IMAD.MOV.U32 R152, RZ, RZ, R6 ;  /* 0x000000ffff981224 */ /* 0x001fe400078e0006 */
[----:B------:R-:W-:Y:S01]  /*1b140*/  @P1 IMAD.MOV.U32 R153, RZ, RZ, R8 ;  /* 0x000000ffff991224 */ /* 0x000fe200078e0008 */
[----:B------:R-:W3:Y:S04]  /*1b150*/  LDL R6, [R1+0x7a8] ;  /* 0x0007a80001067983 */ /* 0x000ee80000100800 */
[----:B------:R-:W3:Y:S04]  /*1b160*/  LDL R8, [R1+0x7a4] ;  /* 0x0007a40001087983 */ /* 0x000ee80000100800 */
[----:B------:R2:W3:Y:S01]  /*1b170*/  @P1 LDG.E.U16 R199, desc[UR60][R152.64] ;  /* 0x0000003c98c71981 */ /* 0x0004e2000c1e1500 */
[----:B------:R-:W-:-:S02]  /*1b180*/  PRMT R212, RZ, 0x7610, R212 ;  /* 0x00007610ffd47816 */ /* 0x000fc400000000d4 */
[----:B------:R-:W-:Y:S02]  /*1b190*/  PRMT R214, RZ, 0x7610, R214 ;  /* 0x00007610ffd67816 */ /* 0x000fe400000000d6 */
[----:B------:R-:W-:Y:S02]  /*1b1a0*/  PRMT R216, RZ, 0x7610, R216 ;  /* 0x00007610ffd87816 */ /* 0x000fe400000000d8 */
[----:B------:R-:W-:Y:S02]  /*1b1b0*/  PRMT R218, RZ, 0x7610, R218 ;  /* 0x00007610ffda7816 */ /* 0x000fe400000000da */
[----:B------:R-:W-:Y:S01]  /*1b1c0*/  PRMT R220, RZ, 0x7610, R220 ;  /* 0x00007610ffdc7816 */ /* 0x000fe200000000dc */
[----:B------:R-:W3:Y:S04]  /*1b1d0*/  LDL R15, [R1+0x700] ;  /* 0x00070000010f7983 */ /* 0x000ee80000100800 */
[----:B------:R-:W3:Y:S01]  /*1b1e0*/  LDL R16, [R1+0x6fc] ;  /* 0x0006fc0001107983 */ /* 0x000ee20000100800 */
[----:B--2---:R-:W-:-:S02]  /*1b1f0*/  @P1 IMAD.MOV.U32 R153, RZ, RZ, R7 ;  /* 0x000000ffff991224 */ /* 0x004fc400078e0007 */
[----:B----4-:R-:W-:Y:S01]  /*1b200*/  @P1 IMAD.MOV.U32 R152, RZ, RZ, R4 ;  /* 0x000000ffff981224 */ /* 0x010fe200078e0004 */
[----:B------:R-:W2:Y:S04]  /*1b210*/  LDL R7, [R1+0x79c] ;  /* 0x00079c0001077983 */ /* 0x000ea80000100800 */
[----:B------:R-:W4:Y:S04]  /*1b220*/  LDL R4, [R1+0x7a0] ;  /* 0x0007a00001047983 */ /* 0x000f280000100800 */
[----:B------:R3:W4:Y:S02]  /*1b230*/  @P1 LDG.E.U16 R197, desc[UR60][R152.64] ;  /* 0x0000003c98c51981 */ /* 0x000724000c1e1500 */
[----:B---3--:R-:W-:-:S02]  /*1b240*/  @P0 IMAD.MOV.U32 R152, RZ, RZ, R13 ;  /* 0x000000ffff980224 */ /* 0x008fc400078e000d */
[----:B------:R-:W-:Y:S02]  /*1b250*/  @P0 IMAD.MOV.U32 R153, RZ, RZ, R14 ;  /* 0x000000ffff990224 */ /* 0x000fe400078e000e */
[----:B------:R-:W-:Y:S02]  /*1b260*/  @P0 IMAD.MOV.U32 R155, RZ, RZ, R11 ;  /* 0x000000ffff9b0224 */ /* 0x000fe400078e000b */
[----:B------:R-:W-:Y:S01]  /*1b270*/  @P0 IMAD.MOV.U32 R154, RZ, RZ, R0 ;  /* 0x000000ffff9a0224 */ /* 0x000fe200078e0000 */
[----:B------:R-:W3:Y:S04]  /*1b280*/  LDL R11, [R1+0x78c] ;  /* 0x00078c00010b7983 */ /* 0x000ee80000100800 */
[----:B------:R0:W3:Y:S01]  /*1b290*/  @P0 LDG.E.U16 R185, desc[UR60][R152.64] ;  /* 0x0000003c98b90981 */ /* 0x0000e2000c1e1500 */
[----:B------:R-:W-:-:S03]  /*1b2a0*/  ISETP.GT.AND P1, PT, R22, 0x71, PT ;  /* 0x000000711600780c */ /* 0x000fc60003f24270 */
[----:B------:R-:W3:Y:S04]  /*1b2b0*/  LDL R0, [R1+0x790] ;  /* 0x0007900001007983 */ /* 0x000ee80000100800 */
[----:B------:R-:W3:Y:S04]  /*1b2c0*/  LDL R14, [R1+0x15b8] ;  /* 0x0015b800010e7983 */ /* 0x000ee80000100800 */
[----:B------:R-:W3:Y:S01]  /*1b2d0*/  LDL R13, [R1+0x15c0] ;  /* 0x0015c000010d7983 */ /* 0x000ee20000100800 */
[----:B0-----:R-:W-:Y:S02]  /*1b2e0*/  @P0 IMAD.MOV.U32 R152, RZ, RZ, R5 ;  /* 0x000000ffff980224 */ /* 0x001fe400078e0005 */
[----:B------:R-:W-:Y:S01]  /*1b2f0*/  @P0 IMAD.MOV.U32 R153, RZ, RZ, R12 ;  /* 0x000000ffff990224 */ /* 0x000fe200078e000c */
[----:B------:R-:W3:Y:S04]  /*1b300*/  LDL R5, [R1+0x798] ;  /* 0x0007980001057983 */ /* 0x000ee80000100800 */
[----:B------:R-:W3:Y:S04]  /*1b310*/  LDL R12, [R1+0x794] ;  /* 0x00079400010c7983 */ /* 0x000ee80000100800 */
[----:B------:R0:W3:Y:S02]  /*1b320*/  @P0 LDG.E.U16 R23, desc[UR60][R152.64] ;  /* 0x0000003c98170981 */ /* 0x0000e4000c1e1500 */
[----:B0-----:R-:W-:-:S06]  /*1b330*/  PRMT R152, RZ, 0x7610, R152 ;  /* 0x00007610ff987816 */ /* 0x001fcc0000000098 */
[----:B------:R0:W3:Y:S01]  /*1b340*/  @P0 LDG.E.U16 R152, desc[UR60][R154.64] ;  /* 0x0000003c9a980981 */ /* 0x0000e2000c1e1500 */
[----:B------:R-:W-:-:S03]  /*1b350*/  @P1 IMAD.MOV.U32 R157, RZ, RZ, R10 ;  /* 0x000000ffff9d1224 */ /* 0x000fc600078e000a */
[----:B------:R-:W3:Y:S01]  /*1b360*/  LDL R10, [R1+0x780] ;  /* 0x00078000010a7983 */ /* 0x000ee20000100800 */
[----:B0-----:R-:W-:Y:S02]  /*1b370*/  @P0 IMAD.MOV.U32 R154, RZ, RZ, R3 ;  /* 0x000000ffff9a0224 */ /* 0x001fe400078e0003 */
[----:B------:R-:W-:Y:S01]  /*1b380*/  @P0 IMAD.MOV.U32 R155, RZ, RZ, R9 ;  /* 0x000000ffff9b0224 */ /* 0x000fe200078e0009 */
[----:B------:R-:W3:Y:S04]  /*1b390*/  LDL R3, [R1+0x788] ;  /* 0x0007880001037983 */ /* 0x000ee80000100800 */
[----:B------:R-:W3:Y:S01]  /*1b3a0*/  LDL R9, [R1+0x784] ;  /* 0x0007840001097983 */ /* 0x000ee20000100800 */
[----:B------:R-:W-:-:S03]  /*1b3b0*/  @P1 IMAD.MOV.U32 R156, RZ, RZ, R2 ;  /* 0x000000ffff9c1224 */ /* 0x000fc600078e0002 */
[----:B------:R-:W3:Y:S01]  /*1b3c0*/  LDL R2, [R1+0x15b4] ;  /* 0x0015b40001027983 */ /* 0x000ee20000100800 */
[----:B------:R-:W-:-:S06]  /*1b3d0*/  PRMT R153, RZ, 0x7610, R153 ;  /* 0x00007610ff997816 */ /* 0x000fcc0000000099 */
[----:B------:R0:W3:Y:S02]  /*1b3e0*/  @P0 LDG.E.U16 R153, desc[UR60][R154.64] ;  /* 0x0000003c9a990981 */ /* 0x0000e4000c1e1500 */
[----:B0-----:R-:W-:-:S06]  /*1b3f0*/  PRMT R154, RZ, 0x7610, R154 ;  /* 0x00007610ff9a7816 */ /* 0x001fcc000000009a */
[----:B------:R0:W3:Y:S01]  /*1b400*/  @P1 LDG.E.U16 R154, desc[UR60][R156.64] ;  /* 0x0000003c9c9a1981 */ /* 0x0000e2000c1e1500 */
[----:B------:R-:W-:Y:S01]  /*1b410*/  PRMT R155, RZ, 0x7610, R155 ;  /* 0x00007610ff9b7816 */ /* 0x000fe2000000009b */
[----:B0-----:R-:W-:Y:S02]  /*1b420*/  @P1 IMAD.MOV.U32 R156, RZ, RZ, R6 ;  /* 0x000000ffff9c1224 */ /* 0x001fe400078e0006 */
[----:B------:R-:W-:Y:S01]  /*1b430*/  @P1 IMAD.MOV.U32 R157, RZ, RZ, R8 ;  /* 0x000000ffff9d1224 */ /* 0x000fe200078e0008 */
[----:B------:R-:W3:Y:S04]  /*1b440*/  LDL R6, [R1+0x15bc] ;  /* 0x0015bc0001067983 */ /* 0x000ee80000100800 */
[----:B------:R-:W3:Y:S04]  /*1b450*/  LDL R8, [R1+0x77c] ;  /* 0x00077c0001087983 */ /* 0x000ee80000100800 */
[----:B------:R0:W3:Y:S01]  /*1b460*/  @P1 LDG.E.U16 R155, desc[UR60][R156.64] ;  /* 0x0000003c9c9b1981 */ /* 0x0000e2000c1e1500 */
[----:B------:R-:W-:-:S02]  /*1b470*/  ISETP.GT.AND P0, PT, R22, 0x72, PT ;  /* 0x000000721600780c */ /* 0x000fc40003f04270 */
[----:B0-----:R-:W-:Y:S02]  /*1b480*/  PRMT R156, RZ, 0x7610, R156 ;  /* 0x00007610ff9c7816 */ /* 0x001fe4000000009c */
[----:B------:R-:W-:Y:S01]  /*1b490*/  PRMT R157, RZ, 0x7610, R157 ;  /* 0x00007610ff9d7816 */ /* 0x000fe2000000009d */
[----:B--2---:R-:W-:Y:S02]  /*1b4a0*/  @P1 IMAD.MOV.U32 R159, RZ, RZ, R7 ;  /* 0x000000ffff9f1224 */ /* 0x004fe400078e0007 */
[----:B----4-:R-:W-:Y:S01]  /*1b4b0*/  @P1 IMAD.MOV.U32 R158, RZ, RZ, R4 ;  /* 0x000000ffff9e1224 */ /* 0x010fe200078e0004 */
[----:B------:R-:W2:Y:S04]  /*1b4c0*/  LDL R7, [R1+0x778] ;  /* 0x0007780001077983 */ /* 0x000ea80000100800 */
[----:B------:R-:W4:Y:S04]  /*1b4d0*/  LDL R4, [R1+0x15c8] ;  /* 0x0015c80001047983 */ /* 0x000f280000100800 */
[----:B------:R0:W4:Y:S01]  /*1b4e0*/  @P1 LDG.E.U16 R156, desc[UR60][R158.64] ;  /* 0x0000003c9e9c1981 */ /* 0x000122000c1e1500 */
[----:B---3--:R-:W-:-:S03]  /*1b4f0*/  @P0 IMAD.MOV.U32 R161, RZ, RZ, R11 ;  /* 0x000000ffffa10224 */ /* 0x008fc600078e000b */
[----:B------:R-:W3:Y:S01]  /*1b500*/  LDL R11, [R1+0x15d0] ;  /* 0x0015d000010b7983 */ /* 0x000ee20000100800 */
[----:B0-----:R-:W-:Y:S02]  /*1b510*/  @P1 IMAD.MOV.U32 R158, RZ, RZ, R5 ;  /* 0x000000ffff9e1224 */ /* 0x001fe400078e0005 */
[----:B------:R-:W-:Y:S01]  /*1b520*/  @P1 IMAD.MOV.U32 R159, RZ, RZ, R12 ;  /* 0x000000ffff9f1224 */ /* 0x000fe200078e000c */
[----:B------:R-:W3:Y:S04]  /*1b530*/  LDL R5, [R1+0x15d4] ;  /* 0x0015d40001057983 */ /* 0x000ee80000100800 */
[----:B------:R-:W3:Y:S04]  /*1b540*/  LDL R12, [R1+0x15c4] ;  /* 0x0015c400010c7983 */ /* 0x000ee80000100800 */
[----:B------:R0:W3:Y:S01]  /*1b550*/  @P1 LDG.E.U16 R157, desc[UR60][R158.64] ;  /* 0x0000003c9e9d1981 */ /* 0x0000e2000c1e1500 */
[----:B------:R-:W-:-:S03]  /*1b560*/  @P0 IMAD.MOV.U32 R160, RZ, RZ, R0 ;  /* 0x000000ffffa00224 */ /* 0x000fc600078e0000 */
[----:B------:R-:W3:Y:S01]  /*1b570*/  LDL R0, [R1+0x15dc] ;  /* 0x0015dc0001007983 */ /* 0x000ee20000100800 */
        /* <DEDUP_REMOVED lines=10> */
[----:B------:R-:W-:Y:S02]  /*1b620*/  PRMT R159, RZ, 0x7610, R159 ;  /* 0x00007610ff9f7816 */ /* 0x000fe4000000009f */
[----:B------:R-:W-:-:S04]  /*1b630*/  ISETP.GT.AND P1, PT, R22, 0x73, PT ;  /* 0x000000731600780c */ /* 0x000fc80003f24270 */
[----:B------:R0:W3:Y:S02]  /*1b640*/  @P0 LDG.E.U16 R159, desc[UR60][R160.64] ;  /* 0x0000003ca09f0981 */ /* 0x0000e4000c1e1500 */
[----:B0-----:R-:W-:Y:S02]  /*1b650*/  PRMT R160, RZ, 0x7610, R160 ;  /* 0x00007610ffa07816 */ /* 0x001fe400000000a0 */
[----:B------:R-:W-:-:S04]  /*1b660*/  PRMT R161, RZ, 0x7610, R161 ;  /* 0x00007610ffa17816 */ /* 0x000fc800000000a1 */
[----:B------:R0:W3:Y:S01]  /*1b670*/  @P0 LDG.E.U16 R160, desc[UR60][R162.64] ;  /* 0x0000003ca2a00981 */ /* 0x0000e2000c1e1500 */
[----:B------:R-:W-:Y:S02]  /*1b680*/  @P1 IMAD.MOV.U32 R164, RZ, RZ, R13 ;  /* 0x000000ffffa41224 */ /* 0x000fe400078e000d */
[----:B------:R-:W-:Y:S01]  /*1b690*/  @P1 IMAD.MOV.U32 R165, RZ, RZ, R14 ;  /* 0x000000ffffa51224 */ /* 0x000fe200078e000e */
[----:B------:R-:W3:Y:S04]  /*1b6a0*/  LDL R13, [R1+0x1618] ;  /* 0x00161800010d7983 */ /* 0x000ee80000100800 */
[----:B------:R-:W3:Y:S01]  /*1b6b0*/  LDL R14, [R1+0x1610] ;  /* 0x00161000010e7983 */ /* 0x000ee20000100800 */
[----:B0-----:R-:W-:Y:S02]  /*1b6c0*/  @P0 IMAD.MOV.U32 R162, RZ, RZ, R6 ;  /* 0x000000ffffa20224 */ /* 0x001fe400078e0006 */
[----:B------:R-:W-:Y:S01]  /*1b6d0*/  @P0 IMAD.MOV.U32 R163, RZ, RZ, R8 ;  /* 0x000000ffffa30224 */ /* 0x000fe200078e0008 */
[----:B------:R-:W3:Y:S04]  /*1b6e0*/  LDL R6, [R1+0x15f4] ;  /* 0x0015f40001067983 */ /* 0x000ee80000100800 */
[----:B------:R-:W3:Y:S04]  /*1b6f0*/  LDL R8, [R1+0x15e4] ;  /* 0x0015e40001087983 */ /* 0x000ee80000100800 */
[----:B------:R0:W3:Y:S02]  /*1b700*/  @P0 LDG.E.U16 R161, desc[UR60][R162.64] ;  /* 0x0000003ca2a10981 */ /* 0x0000e4000c1e1500 */
[----:B0-----:R-:W-:-:S02]  /*1b710*/  PRMT R162, RZ, 0x7610, R162 ;  /* 0x00007610ffa27816 */ /* 0x001fc400000000a2 */
[----:B------:R-:W-:-:S04]  /*1b720*/  PRMT R163, RZ, 0x7610, R163 ;  /* 0x00007610ffa37816 */ /* 0x000fc800000000a3 */
[----:B------:R2:W3:Y:S01]  /*1b730*/  @P1 LDG.E.U16 R162, desc[UR60][R164.64] ;  /* 0x0000003ca4a21981 */ /* 0x0004e2000c1e1500 */
[----:B------:R-:W-:Y:S01]  /*1b740*/  ISETP.GT.AND P0, PT, R22, 0x74, PT ;  /* 0x000000741600780c */ /* 0x000fe20003f04270 */
[----:B--2---:R-:W-:Y:S02]  /*1b750*/  @P1 IMAD.MOV.U32 R165, RZ, RZ, R7 ;  /* 0x000000ffffa51224 */ /* 0x004fe400078e0007 */
[----:B----4-:R-:W-:Y:S01]  /*1b760*/  @P1 IMAD.MOV.U32 R164, RZ, RZ, R4 ;  /* 0x000000ffffa41224 */ /* 0x010fe200078e0004 */
[----:B------:R-:W2:Y:S04]  /*1b770*/  LDL R7, [R1+0x15f0] ;  /* 0x0015f00001077983 */ /* 0x000ea80000100800 */
[----:B------:R-:W4:Y:S04]  /*1b780*/  LDL R4, [R1+0x15fc] ;  /* 0x0015fc0001047983 */ /* 0x000f280000100800 */
[----:B------:R0:W4:Y:S02]  /*1b790*/  @P1 LDG.E.U16 R163, desc[UR60][R164.64] ;  /* 0x0000003ca4a31981 */ /* 0x000124000c1e1500 */
[----:B0-----:R-:W-:-:S02]  /*1b7a0*/  PRMT R164, RZ, 0x7610, R164 ;  /* 0x00007610ffa47816 */ /* 0x001fc400000000a4 */
[----:B------:R-:W-:Y:S01]  /*1b7b0*/  PRMT R165, RZ, 0x7610, R165 ;  /* 0x00007610ffa57816 */ /* 0x000fe200000000a5 */
[----:B---3--:R-:W-:Y:S02]  /*1b7c0*/  @P1 IMAD.MOV.U32 R166, RZ, RZ, R5 ;  /* 0x000000ffffa61224 */ /* 0x008fe400078e0005 */
[----:B------:R-:W-:Y:S01]  /*1b7d0*/  @P1 IMAD.MOV.U32 R167, RZ, RZ, R12 ;  /* 0x000000ffffa71224 */ /* 0x000fe200078e000c */
[----:B------:R-:W3:Y:S04]  /*1b7e0*/  LDL R5, [R1+0x1600] ;  /* 0x0016000001057983 */ /* 0x000ee80000100800 */
[----:B------:R-:W3:Y:S04]  /*1b7f0*/  LDL R12, [R1+0x15f8] ;  /* 0x0015f800010c7983 */ /* 0x000ee80000100800 */
[----:B------:R0:W3:Y:S02]  /*1b800*/  @P1 LDG.E.U16 R164, desc[UR60][R166.64] ;  /* 0x0000003ca6a41981 */ /* 0x0000e4000c1e1500 */
[----:B0-----:R-:W-:-:S02]  /*1b810*/  @P1 IMAD.MOV.U32 R167, RZ, RZ, R11 ;  /* 0x000000ffffa71224 */ /* 0x001fc400078e000b */
[----:B------:R-:W3:Y:S01]  /*1b820*/  LDL R11, [R1+0x15ec] ;  /* 0x0015ec00010b7983 */ /* 0x000ee20000100800 */
[----:B------:R-:W-:-:S03]  /*1b830*/  @P1 IMAD.MOV.U32 R166, RZ, RZ, R0 ;  /* 0x000000ffffa61224 */ /* 0x000fc600078e0000 */
[----:B------:R-:W3:Y:S04]  /*1b840*/  LDL R0, [R1+0x1608] ;  /* 0x0016080001007983 */ /* 0x000ee80000100800 */
[----:B------:R0:W3:Y:S01]  /*1b850*/  @P1 LDG.E.U16 R165, desc[UR60][R166.64] ;  /* 0x0000003ca6a51981 */ /* 0x0000e2000c1e1500 */
[----:B------:R-:W-:Y:S02]  /*1b860*/  @P0 IMAD.MOV.U32 R168, RZ, RZ, R3 ;  /* 0x000000ffffa80224 */ /* 0x000fe400078e0003 */
[----:B------:R-:W-:Y:S01]  /*1b870*/  @P0 IMAD.MOV.U32 R169, RZ, RZ, R9 ;  /* 0x000000ffffa90224 */ /* 0x000fe200078e0009 */
[----:B0-----:R-:W-:Y:S01]  /*1b880*/  PRMT R166, RZ, 0x7610, R166 ;  /* 0x00007610ffa67816 */ /* 0x001fe200000000a6 */
[----:B------:R-:W3:Y:S04]  /*1b890*/  LDL R9, [R1+0x1604] ;  /* 0x0016040001097983 */ /* 0x000ee80000100800 */
[----:B------:R-:W3:Y:S04]  /*1b8a0*/  LDL R3, [R1+0x1614] ;  /* 0x0016140001037983 */ /* 0x000ee80000100800 */
[----:B------:R0:W3:Y:S02]  /*1b8b0*/  @P0 LDG.E.U16 R166, desc[UR60][R168.64] ;  /* 0x0000003ca8a60981 */ /* 0x0000e4000c1e1500 */
[----:B0-----:R-:W-:-:S02]  /*1b8c0*/  @P0 IMAD.MOV.U32 R169, RZ, RZ, R10 ;  /* 0x000000ffffa90224 */ /* 0x001fc400078e000a */
[----:B------:R-:W3:Y:S01]  /*1b8d0*/  LDL R10, [R1+0x1620] ;  /* 0x00162000010a7983 */ /* 0x000ee20000100800 */
[----:B------:R-:W-:-:S03]  /*1b8e0*/  @P0 IMAD.MOV.U32 R168, RZ, RZ, R2 ;  /* 0x000000ffffa80224 */ /* 0x000fc600078e0002 */
[----:B------:R-:W3:Y:S01]  /*1b8f0*/  LDL R2, [R1+0x161c] ;  /* 0x00161c0001027983 */ /* 0x000ee20000100800 */
[----:B------:R-:W-:Y:S02]  /*1b900*/  PRMT R167, RZ, 0x7610, R167 ;  /* 0x00007610ffa77816 */ /* 0x000fe400000000a7 */
[----:B------:R-:W-:-:S04]  /*1b910*/  ISETP.GT.AND P1, PT, R22, 0x75, PT ;  /* 0x000000751600780c */ /* 0x000fc80003f24270 */
[----:B------:R0:W3:Y:S01]  /*1b920*/  @P0 LDG.E.U16 R167, desc[UR60][R168.64] ;  /* 0x0000003ca8a70981 */ /* 0x0000e2000c1e1500 */
[----:B------:R-:W-:Y:S01]  /*1b930*/  @P0 IMAD.MOV.U32 R170, RZ, RZ, R6 ;  /* 0x000000ffffaa0224 */ /* 0x000fe200078e0006 */
[----:B0-----:R-:W-:Y:S01]  /*1b940*/  PRMT R168, RZ, 0x7610, R168 ;  /* 0x00007610ffa87816 */ /* 0x001fe200000000a8 */
[----:B------:R-:W-:Y:S01]  /*1b950*/  @P0 IMAD.MOV.U32 R171, RZ, RZ, R8 ;  /* 0x000000ffffab0224 */ /* 0x000fe200078e0008 */
[----:B------:R-:W-:Y:S01]  /*1b960*/  PRMT R169, RZ, 0x7610, R169 ;  /* 0x00007610ffa97816 */ /* 0x000fe200000000a9 */
[----:B------:R-:W3:Y:S04]  /*1b970*/  LDL R8, [R1+0x1658] ;  /* 0x0016580001087983 */ /* 0x000ee80000100800 */
[----:B------:R2:W3:Y:S04]  /*1b980*/  @P0 LDG.E.U16 R168, desc[UR60][R170.64] ;  /* 0x0000003caaa80981 */ /* 0x0004e8000c1e1500 */
[----:B------:R-:W3:Y:S01]  /*1b990*/  LDL R6, [R1+0x1660] ;  /* 0x0016600001067983 */ /* 0x000ee20000100800 */
[----:B--2---:R-:W-:-:S02]  /*1b9a0*/  @P0 IMAD.MOV.U32 R171, RZ, RZ, R7 ;  /* 0x000000ffffab0224 */ /* 0x004fc400078e0007 */
[----:B----4-:R-:W-:Y:S01]  /*1b9b0*/  @P0 IMAD.MOV.U32 R170, RZ, RZ, R4 ;  /* 0x000000ffffaa0224 */ /* 0x010fe200078e0004 */
[----:B------:R-:W2:Y:S04]  /*1b9c0*/  LDL R7, [R1+0x164c] ;  /* 0x00164c0001077983 */ /* 0x000ea80000100800 */
[----:B------:R-:W4:Y:S04]  /*1b9d0*/  LDL R4, [R1+0x1668] ;  /* 0x0016680001047983 */ /* 0x000f280000100800 */
[----:B------:R0:W4:Y:S02]  /*1b9e0*/  @P0 LDG.E.U16 R169, desc[UR60][R170.64] ;  /* 0x0000003caaa90981 */ /* 0x000124000c1e1500 */
[----:B0-----:R-:W-:-:S02]  /*1b9f0*/  PRMT R170, RZ, 0x7610, R170 ;  /* 0x00007610ffaa7816 */ /* 0x001fc400000000aa */
[----:B------:R-:W-:Y:S01]  /*1ba00*/  ISETP.GT.AND P0, PT, R22, 0x76, PT ;  /* 0x000000761600780c */ /* 0x000fe20003f04270 */
        /* <DEDUP_REMOVED lines=8> */
[----:B------:R-:W3:Y:S01]  /*1ba90*/  LDL R0, [R1+0x167c] ;  /* 0x00167c0001007983 */ /* 0x000ee20000100800 */
[----:B------:R-:W-:-:S06]  /*1baa0*/  PRMT R171, RZ, 0x7610, R171 ;  /* 0x00007610ffab7816 */ /* 0x000fcc00000000ab */
[----:B------:R0:W3:Y:S01]  /*1bab0*/  @P1 LDG.E.U16 R171, desc[UR60][R172.64] ;  /* 0x0000003cacab1981 */ /* 0x0000e2000c1e1500 */
[----:B------:R-:W-:Y:S02]  /*1bac0*/  @P1 IMAD.MOV.U32 R175, RZ, RZ, R9 ;  /* 0x000000ffffaf1224 */ /* 0x000fe400078e0009 */
[----:B------:R-:W-:Y:S01]  /*1bad0*/  @P1 IMAD.MOV.U32 R174, RZ, RZ, R3 ;  /* 0x000000ffffae1224 */ /* 0x000fe200078e0003 */
[----:B------:R-:W3:Y:S04]  /*1bae0*/  LDL R9, [R1+0x160c] ;  /* 0x00160c0001097983 */ /* 0x000ee80000100800 */
[----:B------:R-:W3:Y:S01]  /*1baf0*/  LDL R3, [R1+0x1628] ;  /* 0x0016280001037983 */ /* 0x000ee20000100800 */
[----:B0-----:R-:W-:-:S06]  /*1bb00*/  PRMT R172, RZ, 0x7610, R172 ;  /* 0x00007610ffac7816 */ /* 0x001fcc00000000ac */
[----:B------:R0:W3:Y:S01]  /*1bb10*/  @P1 LDG.E.U16 R172, desc[UR60][R174.64] ;  /* 0x0000003caeac1981 */ /* 0x0000e2000c1e1500 */
[----:B------:R-:W-:-:S03]  /*1bb20*/  @P0 IMAD.MOV.U32 R176, RZ, RZ, R10 ;  /* 0x000000ffffb00224 */ /* 0x000fc600078e000a */
[----:B------:R-:W3:Y:S01]  /*1bb30*/  LDL R10, [R1+0x1624] ;  /* 0x00162400010a7983 */ /* 0x000ee20000100800 */
[----:B0-----:R-:W-:-:S03]  /*1bb40*/  @P1 IMAD.MOV.U32 R174, RZ, RZ, R2 ;  /* 0x000000ffffae1224 */ /* 0x001fc600078e0002 */
[----:B------:R-:W3:Y:S01]  /*1bb50*/  LDL R2, [R1+0x1634] ;  /* 0x0016340001027983 */ /* 0x000ee20000100800 */
[----:B------:R-:W-:Y:S01]  /*1bb60*/  PRMT R173, RZ, 0x7610, R173 ;  /* 0x00007610ffad7816 */ /* 0x000fe200000000ad */
[----:B------:R-:W-:Y:S02]  /*1bb70*/  @P1 IMAD.MOV.U32 R175, RZ, RZ, R14 ;  /* 0x000000ffffaf1224 */ /* 0x000fe400078e000e */
[----:B------:R-:W-:Y:S01]  /*1bb80*/  @P0 IMAD.MOV.U32 R177, RZ, RZ, R13 ;  /* 0x000000ffffb10224 */ /* 0x000fe200078e000d */
[----:B------:R-:W3:Y:S04]  /*1bb90*/  LDL R14, [R1+0x6f4] ;  /* 0x0006f400010e7983 */ /* 0x000ee80000100800 */
[----:B------:R0:W3:Y:S01]  /*1bba0*/  @P1 LDG.E.U16 R173, desc[UR60][R174.64] ;  /* 0x0000003caead1981 */ /* 0x0000e2000c1e1500 */
[----:B------:R-:W-:-:S03]  /*1bbb0*/  ISETP.GT.AND P1, PT, R22, 0x78, PT ;  /* 0x000000781600780c */ /* 0x000fc60003f24270 */
[----:B------:R-:W3:Y:S01]  /*1bbc0*/  LDL R13, [R1+0x6ec] ;  /* 0x0006ec00010d7983 */ /* 0x000ee20000100800 */
[----:B0-----:R-:W-:Y:S02]  /*1bbd0*/  PRMT R174, RZ, 0x7610, R174 ;  /* 0x00007610ffae7816 */ /* 0x001fe400000000ae */
[----:B------:R-:W-:-:S04]  /*1bbe0*/  PRMT R175, RZ, 0x7610, R175 ;  /* 0x00007610ffaf7816 */ /* 0x000fc800000000af */
[----:B------:R0:W3:Y:S03]  /*1bbf0*/  @P0 LDG.E.U16 R174, desc[UR60][R176.64] ;  /* 0x0000003cb0ae0981 */ /* 0x0000e6000c1e1500 */
[----:B0-----:R-:W-:Y:S02]  /*1bc00*/  @P1 IMAD.MOV.U32 R176, RZ, RZ, R6 ;  /* 0x000000ffffb01224 */ /* 0x001fe400078e0006 */
[----:B------:R-:W-:Y:S01]  /*1bc10*/  @P1 IMAD.MOV.U32 R177, RZ, RZ, R8 ;  /* 0x000000ffffb11224 */ /* 0x000fe200078e0008 */
[----:B------:R-:W3:Y:S04]  /*1bc20*/  LDL R6, [R1+0x163c] ;  /* 0x00163c0001067983 */ /* 0x000ee80000100800 */
[----:B------:R-:W3:Y:S04]  /*1bc30*/  LDL R8, [R1+0x1630] ;  /* 0x0016300001087983 */ /* 0x000ee80000100800 */
[----:B------:R0:W3:Y:S02]  /*1bc40*/  @P1 LDG.E.U16 R175, desc[UR60][R176.64] ;  /* 0x0000003cb0af1981 */ /* 0x0000e4000c1e1500 */
[----:B0-----:R-:W-:-:S02]  /*1bc50*/  PRMT R176, RZ, 0x7610, R176 ;  /* 0x00007610ffb07816 */ /* 0x001fc400000000b0 */
[----:B------:R-:W-:Y:S01]  /*1bc60*/  PRMT R177, RZ, 0x7610, R177 ;  /* 0x00007610ffb17816 */ /* 0x000fe200000000b1 */
[----:B--2---:R-:W-:Y:S02]  /*1bc70*/  @P1 IMAD.MOV.U32 R179, RZ, RZ, R7 ;  /* 0x000000ffffb31224 */ /* 0x004fe400078e0007 */
[----:B----4-:R-:W-:Y:S01]  /*1bc80*/  @P1 IMAD.MOV.U32 R178, RZ, RZ, R4 ;  /* 0x000000ffffb21224 */ /* 0x010fe200078e0004 */
[----:B------:R-:W2:Y:S04]  /*1bc90*/  LDL R7, [R1+0x1638] ;  /* 0x0016380001077983 */ /* 0x000ea80000100800 */
[----:B------:R-:W4:Y:S04]  /*1bca0*/  LDL R4, [R1+0x1640] ;  /* 0x0016400001047983 */ /* 0x000f280000100800 */
[----:B------:R3:W4:Y:S02]  /*1bcb0*/  @P1 LDG.E.U16 R176, desc[UR60][R178.64] ;  /* 0x0000003cb2b01981 */ /* 0x000724000c1e1500 */
[----:B---3--:R-:W-:-:S02]  /*1bcc0*/  @P1 IMAD.MOV.U32 R178, RZ, RZ, R5 ;  /* 0x000000ffffb21224 */ /* 0x008fc400078e0005 */
[----:B------:R-:W-:Y:S01]  /*1bcd0*/  @P1 IMAD.MOV.U32 R179, RZ, RZ, R12 ;  /* 0x000000ffffb31224 */ /* 0x000fe200078e000c */
[----:B------:R-:W3:Y:S04]  /*1bce0*/  LDL R5, [R1+0x1648] ;  /* 0x0016480001057983 */ /* 0x000ee80000100800 */
[----:B------:R-:W3:Y:S04]  /*1bcf0*/  LDL R12, [R1+0x1678] ;  /* 0x00167800010c7983 */ /* 0x000ee80000100800 */
[----:B------:R0:W3:Y:S01]  /*1bd00*/  @P1 LDG.E.U16 R177, desc[UR60][R178.64] ;  /* 0x0000003cb2b11981 */ /* 0x0000e2000c1e1500 */
[----:B------:R-:W-:-:S03]  /*1bd10*/  @P1 IMAD.MOV.U32 R181, RZ, RZ, R11 ;  /* 0x000000ffffb51224 */ /* 0x000fc600078e000b */
[----:B------:R-:W3:Y:S01]  /*1bd20*/  LDL R11, [R1+0x162c] ;  /* 0x00162c00010b7983 */ /* 0x000ee20000100800 */
[----:B0-----:R-:W-:Y:S01]  /*1bd30*/  PRMT R178, RZ, 0x7610, R178 ;  /* 0x00007610ffb27816 */ /* 0x001fe200000000b2 */
[----:B------:R-:W-:Y:S02]  /*1bd40*/  @P1 IMAD.MOV.U32 R180, RZ, RZ, R0 ;  /* 0x000000ffffb41224 */ /* 0x000fe400078e0000 */
[----:B------:R-:W3:Y:S04]  /*1bd50*/  LDL R0, [R1+0x1680] ;  /* 0x0016800001007983 */ /* 0x000ee80000100800 */
[----:B------:R0:W3:Y:S02]  /*1bd60*/  @P1 LDG.E.U16 R178, desc[UR60][R180.64] ;  /* 0x0000003cb4b21981 */ /* 0x0000e4000c1e1500 */
[----:B0-----:R-:W-:-:S02]  /*1bd70*/  @P0 IMAD.MOV.U32 R181, RZ, RZ, R9 ;  /* 0x000000ffffb50224 */ /* 0x001fc400078e0009 */
[----:B------:R-:W-:Y:S01]  /*1bd80*/  @P0 IMAD.MOV.U32 R180, RZ, RZ, R3 ;  /* 0x000000ffffb40224 */ /* 0x000fe200078e0003 */
[----:B------:R-:W3:Y:S04]  /*1bd90*/  LDL R9, [R1+0x774] ;  /* 0x0007740001097983 */ /* 0x000ee80000100800 */
[----:B------:R-:W3:Y:S01]  /*1bda0*/  LDL R3, [R1+0x166c] ;  /* 0x00166c0001037983 */ /* 0x000ee20000100800 */
[----:B------:R-:W-:-:S03]  /*1bdb0*/  @P0 IMAD.MOV.U32 R183, RZ, RZ, R10 ;  /* 0x000000ffffb70224 */ /* 0x000fc600078e000a */
        /* <DEDUP_REMOVED lines=8> */
[----:B------:R0:W3:Y:S02]  /*1be40*/  @P0 LDG.E.U16 R180, desc[UR60][R182.64] ;  /* 0x0000003cb6b40981 */ /* 0x0000e4000c1e1500 */
        /* <DEDUP_REMOVED lines=12> */
[----:B------:R3:W4:Y:S02]  /*1bf10*/  @P1 LDG.E.U16 R182, desc[UR60][R194.64] ;  /* 0x0000003cc2b61981 */ /* 0x000724000c1e1500 */
[----:B---3--:R-:W-:-:S02]  /*1bf20*/  @P1 IMAD.MOV.U32 R194, RZ, RZ, R5 ;  /* 0x000000ffffc21224 */ /* 0x008fc400078e0005 */
[----:B------:R-:W3:Y:S01]  /*1bf30*/  LDL R5, [R1+0x165c] ;  /* 0x00165c0001057983 */ /* 0x000ee20000100800 */
[----:B------:R-:W-:-:S03]  /*1bf40*/  @P1 IMAD.MOV.U32 R195, RZ, RZ, R11 ;  /* 0x000000ffffc31224 */ /* 0x000fc600078e000b */
        /* <DEDUP_REMOVED lines=21> */
[----:B------:R2:W3:Y:S01]  /*1c0a0*/  @P0 LDG.E.U16 R200, desc[UR60][R194.64] ;  /* 0x0000003cc2c80981 */ /* 0x0004e2000c1e1500 */
[----:B------:R-:W-:Y:S01]  /*1c0b0*/  ISETP.GT.AND P0, PT, R22, 0x7a, PT ;  /* 0x0000007a1600780c */ /* 0x000fe20003f04270 */
[----:B--2---:R-:W-:-:S02]  /*1c0c0*/  @P1 IMAD.MOV.U32 R195, RZ, RZ, R7 ;  /* 0x000000ffffc31224 */ /* 0x004fc400078e0007 */
[----:B------:R-:W2:Y:S01]  /*1c0d0*/  LDL R7, [R1+0x744] ;  /* 0x0007440001077983 */ /* 0x000ea20000100800 */
[----:B----4-:R-:W-:-:S03]  /*1c0e0*/  @P1 IMAD.MOV.U32 R194, RZ, RZ, R4 ;  /* 0x000000ffffc21224 */ /* 0x010fc600078e0004 */
[----:B------:R-:W4:Y:S04]  /*1c0f0*/  LDL R4, [R1+0x740] ;  /* 0x0007400001047983 */ /* 0x000f280000100800 */
[----:B------:R3:W4:Y:S02]  /*1c100*/  @P1 LDG.E.U16 R202, desc[UR60][R194.64] ;  /* 0x0000003cc2ca1981 */ /* 0x000724000c1e1500 */
[----:B---3--:R-:W-:Y:S02]  /*1c110*/  @P1 IMAD.MOV.U32 R194, RZ, RZ, R5 ;  /* 0x000000ffffc21224 */ /* 0x008fe400078e0005 */
[----:B------:R-:W3:Y:S01]  /*1c120*/  LDL R5, [R1+0x738] ;  /* 0x0007380001057983 */ /* 0x000ee20000100800 */
[----:B------:R-:W-:-:S03]  /*1c130*/  @P1 IMAD.MOV.U32 R195, RZ, RZ, R11 ;  /* 0x000000ffffc31224 */ /* 0x000fc600078e000b */
        /* <DEDUP_REMOVED lines=13> */
[----:B------:R-:W3:Y:S01]  /*1c210*/  LDL R2, [R1+0x720] ;  /* 0x0007200001027983 */ /* 0x000ee20000100800 */
[----:B------:R-:W-:Y:S01]  /*1c220*/  ISETP.GT.AND P1, PT, R22, 0x7b, PT ;  /* 0x0000007b1600780c */ /* 0x000fe20003f24270 */
[----:B------:R-:W-:Y:S02]  /*1c230*/  @P0 IMAD.MOV.U32 R195, RZ, RZ, R8 ;  /* 0x000000ffffc30224 */ /* 0x000fe400078e0008 */
[----:B------:R-:W3:Y:S04]  /*1c240*/  LDL R8, [R1+0x71c] ;  /* 0x00071c0001087983 */ /* 0x000ee80000100800 */
[----:B------:R0:W3:Y:S02]  /*1c250*/  @P0 LDG.E.U16 R210, desc[UR60][R194.64] ;  /* 0x0000003cc2d20981 */ /* 0x0000e4000c1e1500 */
[----:B0-----:R-:W-:-:S02]  /*1c260*/  @P0 IMAD.MOV.U32 R194, RZ, RZ, R6 ;  /* 0x000000ffffc20224 */ /* 0x001fc400078e0006 */
[----:B------:R-:W3:Y:S01]  /*1c270*/  LDL R6, [R1+0x718] ;  /* 0x0007180001067983 */ /* 0x000ee20000100800 */
[----:B--2---:R-:W-:-:S03]  /*1c280*/  @P0 IMAD.MOV.U32 R195, RZ, RZ, R7 ;  /* 0x000000ffffc30224 */ /* 0x004fc600078e0007 */
[----:B------:R-:W2:Y:S04]  /*1c290*/  LDL R7, [R1+0x714] ;  /* 0x0007140001077983 */ /* 0x000ea80000100800 */
[----:B------:R4:W2:Y:S02]  /*1c2a0*/  @P0 LDG.E.U16 R212, desc[UR60][R194.64] ;  /* 0x0000003cc2d40981 */ /* 0x0008a4000c1e1500 */
[----:B----4-:R-:W-:Y:S02]  /*1c2b0*/  @P1 IMAD.MOV.U32 R194, RZ, RZ, R4 ;  /* 0x000000ffffc21224 */ /* 0x010fe400078e0004 */
[----:B------:R-:W-:Y:S01]  /*1c2c0*/  @P1 IMAD.MOV.U32 R195, RZ, RZ, R12 ;  /* 0x000000ffffc31224 */ /* 0x000fe200078e000c */
[----:B------:R-:W4:Y:S01]  /*1c2d0*/  LDL R4, [R1+0x710] ;  /* 0x0007100001047983 */ /* 0x000f220000100800 */
[----:B------:R-:W-:-:S03]  /*1c2e0*/  ISETP.GT.AND P0, PT, R22, 0x7c, PT ;  /* 0x0000007c1600780c */ /* 0x000fc60003f04270 */
[----:B------:R-:W4:Y:S04]  /*1c2f0*/  LDL R12, [R1+0x6f0] ;  /* 0x0006f000010c7983 */ /* 0x000f280000100800 */
[----:B------:R3:W4:Y:S02]  /*1c300*/  @P1 LDG.E.U16 R214, desc[UR60][R194.64] ;  /* 0x0000003cc2d61981 */ /* 0x000724000c1e1500 */
[----:B---3--:R-:W-:Y:S02]  /*1c310*/  @P1 IMAD.MOV.U32 R194, RZ, RZ, R5 ;  /* 0x000000ffffc21224 */ /* 0x008fe400078e0005 */
[----:B------:R-:W3:Y:S01]  /*1c320*/  LDL R5, [R1+0x70c] ;  /* 0x00070c0001057983 */ /* 0x000ee20000100800 */
[----:B------:R-:W-:Y:S01]  /*1c330*/  @P1 IMAD.MOV.U32 R195, RZ, RZ, R11 ;  /* 0x000000ffffc31224 */ /* 0x000fe200078e000b */
[----:B------:R-:W-:-:S02]  /*1c340*/  PRMT R222, RZ, 0x7610, R222 ;  /* 0x00007610ffde7816 */ /* 0x000fc400000000de */
        /* <DEDUP_REMOVED lines=9> */
[----:B------:R-:W-:Y:S01]  /*1c3e0*/  PRMT R224, RZ, 0x7610, R224 ;  /* 0x00007610ffe07816 */ /* 0x000fe200000000e0 */
[----:B------:R-:W3:Y:S04]  /*1c3f0*/  LDL R10, [R1+0x6e8] ;  /* 0x0006e800010a7983 */ /* 0x000ee80000100800 */
[----:B------:R0:W3:Y:S04]  /*1c400*/  @P1 LDG.E.U16 R220, desc[UR60][R194.64] ;  /* 0x0000003cc2dc1981 */ /* 0x0000e8000c1e1500 */
[----:B------:R-:W3:Y:S01]  /*1c410*/  LDL R9, [R1+0x6dc] ;  /* 0x0006dc0001097983 */ /* 0x000ee20000100800 */
[----:B0-----:R-:W-:-:S03]  /*1c420*/  @P0 IMAD.MOV.U32 R194, RZ, RZ, R2 ;  /* 0x000000ffffc20224 */ /* 0x001fc600078e0002 */
[----:B------:R-:W3:Y:S01]  /*1c430*/  LDL R2, [R1+0x6f8] ;  /* 0x0006f80001027983 */ /* 0x000ee20000100800 */
[----:B------:R-:W-:Y:S02]  /*1c440*/  PRMT R226, RZ, 0x7610, R226 ;  /* 0x00007610ffe27816 */ /* 0x000fe400000000e2 */
[----:B------:R-:W-:Y:S01]  /*1c450*/  ISETP.GT.AND P1, PT, R22, 0x7d, PT ;  /* 0x0000007d1600780c */ /* 0x000fe20003f24270 */
[----:B------:R-:W-:Y:S02]  /*1c460*/  @P0 IMAD.MOV.U32 R195, RZ, RZ, R8 ;  /* 0x000000ffffc30224 */ /* 0x000fe400078e0008 */
[----:B------:R-:W3:Y:S04]  /*1c470*/  LDL R8, [R1+0x6e0] ;  /* 0x0006e00001087983 */ /* 0x000ee80000100800 */
[----:B------:R0:W3:Y:S02]  /*1c480*/  @P0 LDG.E.U16 R222, desc[UR60][R194.64] ;  /* 0x0000003cc2de0981 */ /* 0x0000e4000c1e1500 */
[----:B0-----:R-:W-:-:S02]  /*1c490*/  @P0 IMAD.MOV.U32 R194, RZ, RZ, R6 ;  /* 0x000000ffffc20224 */ /* 0x001fc400078e0006 */
[----:B------:R-:W3:Y:S01]  /*1c4a0*/  LDL R6, [R1+0x6d8] ;  /* 0x0006d80001067983 */ /* 0x000ee20000100800 */
[----:B------:R-:W-:Y:S02]  /*1c4b0*/  PRMT R228, RZ, 0x7610, R228 ;  /* 0x00007610ffe47816 */ /* 0x000fe400000000e4 */
[----:B------:R-:W-:Y:S01]  /*1c4c0*/  PRMT R230, RZ, 0x7610, R230 ;  /* 0x00007610ffe67816 */ /* 0x000fe200000000e6 */
[----:B--2---:R-:W-:Y:S02]  /*1c4d0*/  @P0 IMAD.MOV.U32 R195, RZ, RZ, R7 ;  /* 0x000000ffffc30224 */ /* 0x004fe400078e0007 */
[----:B------:R-:W2:Y:S04]  /*1c4e0*/  LDL R7, [R1+0x6d4] ;  /* 0x0006d40001077983 */ /* 0x000ea80000100800 */
[----:B------:R4:W2:Y:S02]  /*1c4f0*/  @P0 LDG.E.U16 R224, desc[UR60][R194.64] ;  /* 0x0000003cc2e00981 */ /* 0x0008a4000c1e1500 */
[----:B----4-:R-:W-:-:S02]  /*1c500*/  @P0 IMAD.MOV.U32 R194, RZ, RZ, R4 ;  /* 0x000000ffffc20224 */ /* 0x010fc400078e0004 */
[----:B------:R-:W4:Y:S01]  /*1c510*/  LDL R4, [R1+0x6d0] ;  /* 0x0006d00001047983 */ /* 0x000f220000100800 */
[----:B---3--:R-:W-:-:S03]  /*1c520*/  @P0 IMAD.MOV.U32 R195, RZ, RZ, R5 ;  /* 0x000000ffffc30224 */ /* 0x008fc600078e0005 */
        /* <DEDUP_REMOVED lines=8> */
[----:B------:R-:W-:-:S05]  /*1c5b0*/  @P1 IMAD.MOV.U32 R195, RZ, RZ, R16 ;  /* 0x000000ffffc31224 */ /* 0x000fca00078e0010 */
[----:B------:R0:W3:Y:S02]  /*1c5c0*/  @P1 LDG.E.U16 R230, desc[UR60][R194.64] ;  /* 0x0000003cc2e61981 */ /* 0x0000e4000c1e1500 */
[----:B0-----:R-:W-:Y:S02]  /*1c5d0*/  @P1 IMAD.MOV.U32 R194, RZ, RZ, R2 ;  /* 0x000000ffffc21224 */ /* 0x001fe400078e0002 */
[----:B------:R-:W3:Y:S01]  /*1c5e0*/  LDL R2, [R1+0x6c0] ;  /* 0x0006c00001027983 */ /* 0x000ee20000100800 */
[----:B------:R-:W-:Y:S01]  /*1c5f0*/  PRMT R232, RZ, 0x7610, R232 ;  /* 0x00007610ffe87816 */ /* 0x000fe200000000e8 */
[----:B------:R-:W-:Y:S01]  /*1c600*/  @P1 IMAD.MOV.U32 R195, RZ, RZ, R14 ;  /* 0x000000ffffc31224 */ /* 0x000fe200078e000e */
[----:B------:R-:W-:Y:S02]  /*1c610*/  PRMT R234, RZ, 0x7610, R234 ;  /* 0x00007610ffea7816 */ /* 0x000fe400000000ea */
[----:B------:R-:W-:Y:S02]  /*1c620*/  ISETP.GT.AND P0, PT, R22, 0x7e, PT ;  /* 0x0000007e1600780c */ /* 0x000fe40003f04270 */
[----:B------:R-:W-:-:S02]  /*1c630*/  PRMT R236, RZ, 0x7610, R236 ;  /* 0x00007610ffec7816 */ /* 0x000fc400000000ec */
[----:B------:R-:W-:Y:S01]  /*1c640*/  PRMT R238, RZ, 0x7610, R238 ;  /* 0x00007610ffee7816 */ /* 0x000fe200000000ee */
[----:B------:R0:W3:Y:S01]  /*1c650*/  @P1 LDG.E.U16 R232, desc[UR60][R194.64] ;  /* 0x0000003cc2e81981 */ /* 0x0000e2000c1e1500 */
[----:B------:R-:W-:Y:S02]  /*1c660*/  PRMT R240, RZ, 0x7610, R240 ;  /* 0x00007610fff07816 */ /* 0x000fe400000000f0 */
[----:B------:R-:W-:Y:S02]  /*1c670*/  PRMT R242, RZ, 0x7610, R242 ;  /* 0x00007610fff27816 */ /* 0x000fe400000000f2 */
[----:B------:R-:W-:Y:S01]  /*1c680*/  PRMT R244, RZ, 0x7610, R244 ;  /* 0x00007610fff47816 */ /* 0x000fe200000000f4 */
[----:B------:R-:W3:Y:S01]  /*1c690*/  LDL R14, [R1+0x6b4] ;  /* 0x0006b400010e7983 */ /* 0x000ee20000100800 */
[----:B0-----:R-:W-:Y:S02]  /*1c6a0*/  @P1 IMAD.MOV.U32 R194, RZ, RZ, R12 ;  /* 0x000000ffffc21224 */ /* 0x001fe400078e000c */
[----:B------:R-:W-:-:S05]  /*1c6b0*/  @P1 IMAD.MOV.U32 R195, RZ, RZ, R13 ;  /* 0x000000ffffc31224 */ /* 0x000fca00078e000d */
[----:B------:R0:W3:Y:S02]  /*1c6c0*/  @P1 LDG.E.U16 R234, desc[UR60][R194.64] ;  /* 0x0000003cc2ea1981 */ /* 0x0000e4000c1e1500 */
[----:B0-----:R-:W-:Y:S02]  /*1c6d0*/  @P1 IMAD.MOV.U32 R194, RZ, RZ, R10 ;  /* 0x000000ffffc21224 */ /* 0x001fe400078e000a */
[----:B------:R-:W-:Y:S01]  /*1c6e0*/  @P1 IMAD.MOV.U32 R195, RZ, RZ, R11 ;  /* 0x000000ffffc31224 */ /* 0x000fe200078e000b */
[----:B------:R-:W3:Y:S04]  /*1c6f0*/  LDL R10, [R1+0x6a4] ;  /* 0x0006a400010a7983 */ /* 0x000ee80000100800 */
[----:B------:R-:W3:Y:S04]  /*1c700*/  LDL R11, [R1+0x6b8] ;  /* 0x0006b800010b7983 */ /* 0x000ee80000100800 */
[----:B------:R0:W3:Y:S02]  /*1c710*/  @P1 LDG.E.U16 R236, desc[UR60][R194.64] ;  /* 0x0000003cc2ec1981 */ /* 0x0000e4000c1e1500 */
[----:B0-----:R-:W-:-:S02]  /*1c720*/  @P0 IMAD.MOV.U32 R194, RZ, RZ, R8 ;  /* 0x000000ffffc20224 */ /* 0x001fc400078e0008 */
[----:B------:R-:W-:-:S05]  /*1c730*/  @P0 IMAD.MOV.U32 R195, RZ, RZ, R9 ;  /* 0x000000ffffc30224 */ /* 0x000fca00078e0009 */
[----:B------:R0:W3:Y:S01]  /*1c740*/  @P0 LDG.E.U16 R238, desc[UR60][R194.64] ;  /* 0x0000003cc2ee0981 */ /* 0x0000e2000c1e1500 */
[----:B------:R-:W-:Y:S01]  /*1c750*/  ISETP.GT.AND P1, PT, R22, 0x7f, PT ;  /* 0x0000007f1600780c */ /* 0x000fe20003f24270 */
[----:B0-----:R-:W-:Y:S02]  /*1c760*/  @P0 IMAD.MOV.U32 R194, RZ, RZ, R6 ;  /* 0x000000ffffc20224 */ /* 0x001fe400078e0006 */
[----:B--2---:R-:W-:-:S05]  /*1c770*/  @P0 IMAD.MOV.U32 R195, RZ, RZ, R7 ;  /* 0x000000ffffc30224 */ /* 0x004fca00078e0007 */
[----:B------:R4:W2:Y:S02]  /*1c780*/  @P0 LDG.E.U16 R240, desc[UR60][R194.64] ;  /* 0x0000003cc2f00981 */ /* 0x0008a4000c1e1500 */
[----:B----4-:R-:W-:Y:S02]  /*1c790*/  @P0 IMAD.MOV.U32 R194, RZ, RZ, R4 ;  /* 0x000000ffffc20224 */ /* 0x010fe400078e0004 */
[----:B---3--:R-:W-:-:S05]  /*1c7a0*/  @P0 IMAD.MOV.U32 R195, RZ, RZ, R5 ;  /* 0x000000ffffc30224 */ /* 0x008fca00078e0005 */
[----:B------:R0:W3:Y:S02]  /*1c7b0*/  @P0 LDG.E.U16 R242, desc[UR60][R194.64] ;  /* 0x0000003cc2f20981 */ /* 0x0000e4000c1e1500 */
[----:B0-----:R-:W-:Y:S02]  /*1c7c0*/  @P0 IMAD.MOV.U32 R194, RZ, RZ, R0 ;  /* 0x000000ffffc20224 */ /* 0x001fe400078e0000 */
[----:B------:R-:W4:Y:S01]  /*1c7d0*/  LDL R0, [R1+0x6ac] ;  /* 0x0006ac0001007983 */ /* 0x000f220000100800 */
[----:B------:R-:W-:-:S05]  /*1c7e0*/  @P0 IMAD.MOV.U32 R195, RZ, RZ, R3 ;  /* 0x000000ffffc30224 */ /* 0x000fca00078e0003 */
[----:B------:R0:W3:Y:S02]  /*1c7f0*/  @P0 LDG.E.U16 R244, desc[UR60][R194.64] ;  /* 0x0000003cc2f40981 */ /* 0x0000e4000c1e1500 */
[----:B0-----:R-:W-:Y:S02]  /*1c800*/  @P1 IMAD.MOV.U32 R194, RZ, RZ, R2 ;  /* 0x000000ffffc21224 */ /* 0x001fe400078e0002 */
[----:B------:R-:W2:Y:S04]  /*1c810*/  LDL R2, [R1+0x6a8] ;  /* 0x0006a80001027983 */ /* 0x000ea80000100800 */
[----:B------:R-:W3:Y:S04]  /*1c820*/  LDL.LU R13, [R1+0x580] ;  /* 0x00058000010d7983 */ /* 0x000ee80000300800 */
        /* <DEDUP_REMOVED lines=18> */
[----:B------:R-:W3:Y:S01]  /*1c950*/  LDL.LU R3, [R1+0x33c] ;  /* 0x00033c0001037983 */ /* 0x000ee20000300800 */
[----:B------:R-:W-:-:S03]  /*1c960*/  @P1 IMAD.MOV.U32 R195, RZ, RZ, R17 ;  /* 0x000000ffffc31224 */ /* 0x000fc600078e0011 */
[----:B------:R0:W-:Y:S04]  /*1c970*/  STL [R1+0x16e4], R17 ;  /* 0x0016e41101007387 */ /* 0x0001e80000100800 */
[----:B0-----:R-:W2:Y:S01]  /*1c980*/  LDL.LU R17, [R1+0x6b0] ;  /* 0x0006b00001117983 */ /* 0x001ea20000300800 */
[----:B------:R-:W-:Y:S02]  /*1c990*/  PRMT R246, RZ, 0x7610, R246 ;  /* 0x00007610fff67816 */ /* 0x000fe400000000f6 */
        /* <DEDUP_REMOVED lines=8> */
[----:B------:R-:W0:Y:S02]  /*1ca20*/  S2R R0, SR_TID.X ;  /* 0x0000000000007919 */ /* 0x000e240000002100 */
[----:B0-----:R-:W-:-:S04]  /*1ca30*/  LOP3.LUT R0, R0, 0x7f, RZ, 0xc0, !PT ;  /* 0x0000007f00007812 */ /* 0x001fc800078ec0ff */
[----:B------:R-:W-:Y:S01]  /*1ca40*/  ISETP.GE.AND P0, PT, R0, R22, PT ;  /* 0x000000160000720c */ /* 0x000fe20003f06270 */
[----:B--2---:R-:W-:-:S05]  /*1ca50*/  @P1 IMAD.MOV.U32 R194, RZ, RZ, R17 ;  /* 0x000000ffffc21224 */ /* 0x004fca00078e0011 */
[----:B------:R0:W2:Y:S02]  /*1ca60*/  @P1 LDG.E.U16 R250, desc[UR60][R194.64] ;  /* 0x0000003cc2fa1981 */ /* 0x0000a4000c1e1500 */
[----:B0-----:R-:W-:Y:S02]  /*1ca70*/  @P1 IMAD.MOV.U32 R194, RZ, RZ, R2 ;  /* 0x000000ffffc21224 */ /* 0x001fe400078e0002 */
[----:B------:R-:W-:Y:S01]  /*1ca80*/  @P1 IMAD.MOV.U32 R195, RZ, RZ, R10 ;  /* 0x000000ffffc31224 */ /* 0x000fe200078e000a */
[----:B------:R-:W4:Y:S04]  /*1ca90*/  LDL.LU R2, [R1+0x2d4] ;  /* 0x0002d40001027983 */ /* 0x000f280000300800 */
[----:B------:R-:W2:Y:S04]  /*1caa0*/  LDL.LU R10, [R1+0x2cc] ;  /* 0x0002cc00010a7983 */ /* 0x000ea80000300800 */
[----:B------:R-:W2:Y:S04]  /*1cab0*/  LDL.LU R11, [R1+0x2c4] ;  /* 0x0002c400010b7983 */ /* 0x000ea80000300800 */
[----:B------:R-:W2:Y:S04]  /*1cac0*/  LDL.LU R0, [R1+0x2bc] ;  /* 0x0002bc0001007983 */ /* 0x000ea80000300800 */
[----:B------:R-:W2:Y:S01]  /*1cad0*/  @P1 LDG.E.U16 R252, desc[UR60][R194.64] ;  /* 0x0000003cc2fc1981 */ /* 0x000ea2000c1e1500 */
[----:B------:R-:W-:Y:S06]  /*1cae0*/  BAR.SYNC.DEFER_BLOCKING 0x0 ;  /* 0x0000000000007b1d */ /* 0x000fec0000010000 */
[----:B---3--:R0:W-:Y:S04]  /*1caf0*/  STS.U16 [R20+0x19000], R3 ;  /* 0x0190000314007388 */ /* 0x0081e80000000400 */
[----:B0-----:R-:W3:Y:S04]  /*1cb00*/  LDL.LU R3, [R1+0x254] ;  /* 0x0002540001037983 */ /* 0x001ee80000300800 */
[----:B------:R-:W3:Y:S04]  /*1cb10*/  LDL.LU R211, [R1+0x24c] ;  /* 0x00024c0001d37983 */ /* 0x000ee80000300800 */
[----:B------:R-:W3:Y:S04]  /*1cb20*/  LDL.LU R247, [R1+0x244] ;  /* 0x0002440001f77983 */ /* 0x000ee80000300800 */
[----:B------:R-:W3:Y:S04]  /*1cb30*/  LDL.LU R249, [R1+0x23c] ;  /* 0x00023c0001f97983 */ /* 0x000ee80000300800 */
[----:B------:R-:W3:Y:S04]  /*1cb40*/  LDL.LU R251, [R1+0x1e8] ;  /* 0x0001e80001fb7983 */ /* 0x000ee80000300800 */
[----:B------:R-:W3:Y:S04]  /*1cb50*/  LDL.LU R16, [R1+0x1e0] ;  /* 0x0001e00001107983 */ /* 0x000ee80000300800 */
[----:B------:R-:W3:Y:S04]  /*1cb60*/  LDL.LU R15, [R1+0x1d8] ;  /* 0x0001d800010f7983 */ /* 0x000ee80000300800 */
[----:B------:R0:W-:Y:S04]  /*1cb70*/  STS.U16 [R20], R13 ;  /* 0x0000000d14007388 */ /* 0x0001e80000000400 */
[----:B------:R-:W3:Y:S04]  /*1cb80*/  LDL.LU R14, [R1+0x1d4] ;  /* 0x0001d400010e7983 */ /* 0x000ee80000300800 */
[----:B------:R1:W-:Y:S04]  /*1cb90*/  STS.U16 [R20+0x8000], R12 ;  /* 0x0080000c14007388 */ /* 0x0003e80000000400 */
[----:B------:R1:W-:Y:S04]  /*1cba0*/  STS.U16 [R20+0x10000], R8 ;  /* 0x0100000814007388 */ /* 0x0003e80000000400 */
[----:B------:R1:W-:Y:S04]  /*1cbb0*/  STS.U16 [R20+0x18000], R9 ;  /* 0x0180000914007388 */ /* 0x0003e80000000400 */
[----:B------:R1:W-:Y:S04]  /*1cbc0*/  STS.U16 [R20+0x400], R18 ;  /* 0x0004001214007388 */ /* 0x0003e80000000400 */
[----:B------:R1:W-:Y:S04]  /*1cbd0*/  STS.U16 [R20+0x8400], R7 ;  /* 0x0084000714007388 */ /* 0x0003e80000000400 */
[----:B0-----:R-:W3:Y:S04]  /*1cbe0*/  LDL.LU R13, [R1+0x178] ;  /* 0x00017800010d7983 */ /* 0x001ee80000300800 */
[----:B-1----:R-:W3:Y:S04]  /*1cbf0*/  LDL.LU R12, [R1+0x174] ;  /* 0x00017400010c7983 */ /* 0x002ee80000300800 */
[----:B------:R-:W3:Y:S04]  /*1cc00*/  LDL.LU R8, [R1+0x170] ;  /* 0x0001700001087983 */ /* 0x000ee80000300800 */
[----:B------:R-:W3:Y:S04]  /*1cc10*/  LDL.LU R9, [R1+0x16c] ;  /* 0x00016c0001097983 */ /* 0x000ee80000300800 */
[----:B------:R-:W3:Y:S04]  /*1cc20*/  LDL.LU R18, [R1+0x118] ;  /* 0x0001180001127983 */ /* 0x000ee80000300800 */
[----:B------:R0:W-:Y:S04]  /*1cc30*/  STS.U16 [R20+0x10400], R191 ;  /* 0x010400bf14007388 */ /* 0x0001e80000000400 */
        /* <DEDUP_REMOVED lines=25> */
[----:B0-----:R-:W3:Y:S04]  /*1cdd0*/  LDL.LU R192, [R1+0x8] ;  /* 0x0000080001c07983 */ /* 0x001ee80000300800 */
[----:B----4-:R0:W-:Y:S04]  /*1cde0*/  STS.U16 [R20+0x1400], R2 ;  /* 0x0014000214007388 */ /* 0x0101e80000000400 */
[----:B--2---:R1:W-:Y:S04]  /*1cdf0*/  STS.U16 [R20+0x9400], R10 ;  /* 0x0094000a14007388 */ /* 0x0043e80000000400 */
[----:B------:R2:W-:Y:S04]  /*1ce00*/  STS.U16 [R20+0x11400], R11 ;  /* 0x0114000b14007388 */ /* 0x0005e80000000400 */
[----:B------:R4:W-:Y:S04]  /*1ce10*/  STS.U16 [R20+0x19400], R0 ;  /* 0x0194000014007388 */ /* 0x0009e80000000400 */
[----:B0-----:R-:W3:Y:S04]  /*1ce20*/  LDL.LU R2, [R1+0x1854] ;  /* 0x0018540001027983 */ /* 0x001ee80000300800 */
[----:B-1----:R-:W3:Y:S04]  /*1ce30*/  LDL.LU R10, [R1+0x1850] ;  /* 0x00185000010a7983 */ /* 0x002ee80000300800 */
[----:B--2---:R-:W2:Y:S04]  /*1ce40*/  LDL.LU R11, [R1+0x184c] ;  /* 0x00184c00010b7983 */ /* 0x004ea80000300800 */
[----:B----4-:R-:W4:Y:S04]  /*1ce50*/  LDL.LU R0, [R1+0x1848] ;  /* 0x0018480001007983 */ /* 0x010f280000300800 */
[----:B---3--:R0:W-:Y:S04]  /*1ce60*/  STS.U16 [R20+0x1800], R3 ;  /* 0x0018000314007388 */ /* 0x0081e80000000400 */
[----:B0-----:R-:W3:Y:S04]  /*1ce70*/  LDL.LU R3, [R1+0x1844] ;  /* 0x0018440001037983 */ /* 0x001ee80000300800 */
[----:B------:R-:W-:Y:S04]  /*1ce80*/  STS.U16 [R20+0xa000], R12 ;  /* 0x00a0000c14007388 */ /* 0x000fe80000000400 */
        /* <DEDUP_REMOVED lines=17> */
[----:B----4-:R-:W-:Y:S04]  /*1cfa0*/  STS.U16 [R20+0x3400], R0 ;  /* 0x0034000014007388 */ /* 0x010fe80000000400 */
[----:B---3--:R0:W-:Y:S04]  /*1cfb0*/  STS.U16 [R20+0x1b000], R3 ;  /* 0x01b0000314007388 */ /* 0x0081e80000000400 */
[----:B0-----:R-:W3:Y:S04]  /*1cfc0*/  LDL.LU R3, [R1+0x1840] ;  /* 0x0018400001037983 */ /* 0x001ee80000300800 */
[----:B------:R-:W4:Y:S04]  /*1cfd0*/  LDL.LU R12, [R1+0x570] ;  /* 0x00057000010c7983 */ /* 0x000f280000300800 */
[----:B------:R-:W3:Y:S04]  /*1cfe0*/  LDL.LU R8, [R1+0x56c] ;  /* 0x00056c0001087983 */ /* 0x000ee80000300800 */
[----:B------:R-:W4:Y:S04]  /*1cff0*/  LDL.LU R0, [R1+0x568] ;  /* 0x0005680001007983 */ /* 0x000f280000300800 */
        /* <DEDUP_REMOVED lines=16> */
[----:B------:R0:W-:Y:S04]  /*1d100*/  STS.U16 [R20+0x11800], R247 ;  /* 0x011800f714007388 */ /* 0x0001e80000000400 */
[----:B------:R-:W-:Y:S04]  /*1d110*/  STL [R1+0x16bc], R20 ;  /* 0x0016bc1401007387 */ /* 0x000fe80000100800 */
[----:B------:R1:W-:Y:S04]  /*1d120*/  STS.U16 [R20+0x19800], R249 ;  /* 0x019800f914007388 */ /* 0x0003e80000000400 */
[----:B------:R-:W-:Y:S04]  /*1d130*/  STS.U16 [R20+0x9800], R211 ;  /* 0x009800d314007388 */ /* 0x000fe80000000400 */
[----:B------:R1:W-:Y:S04]  /*1d140*/  STS.U16 [R20+0x1c00], R251 ;  /* 0x001c00fb14007388 */ /* 0x0003e80000000400 */
[----:B------:R-:W-:Y:S04]  /*1d150*/  STS.U16 [R20+0x9c00], R16 ;  /* 0x009c001014007388 */ /* 0x000fe80000000400 */
[----:B------:R-:W-:Y:S04]  /*1d160*/  STS.U16 [R20+0x11c00], R15 ;  /* 0x011c000f14007388 */ /* 0x000fe80000000400 */
[----:B------:R-:W-:Y:S04]  /*1d170*/  STS.U16 [R20+0x19c00], R14 ;  /* 0x019c000e14007388 */ /* 0x000fe80000000400 */
[----:B0-----:R-:W4:Y:S04]  /*1d180*/  LDL.LU R247, [R1+0x320] ;  /* 0x0003200001f77983 */ /* 0x001f280000300800 */
[----:B------:R-:W-:Y:S04]  /*1d190*/  STS.U16 [R20+0x2000], R13 ;  /* 0x0020000d14007388 */ /* 0x000fe80000000400 */
[----:B--2---:R-:W-:Y:S04]  /*1d1a0*/  STS.U16 [R20+0xb400], R11 ;  /* 0x00b4000b14007388 */ /* 0x004fe80000000400 */
        /* <DEDUP_REMOVED lines=10> */
[----:B-1----:R-:W2:Y:S04]  /*1d250*/  LDL.LU R249, [R1+0x2b4] ;  /* 0x0002b40001f97983 */ /* 0x002ea80000300800 */
[----:B------:R-:W2:Y:S04]  /*1d260*/  LDL.LU R251, [R1+0x2ac] ;  /* 0x0002ac0001fb7983 */ /* 0x000ea80000300800 */
[----:B---3--:R0:W-:Y:S04]  /*1d270*/  STS.U16 [R3+0x8080], R8 ;  /* 0x0080800803007388 */ /* 0x0081e80000000400 */
[----:B----4-:R1:W-:Y:S04]  /*1d280*/  STS.U16 [R3+0x10080], R0 ;  /* 0x0100800003007388 */ /* 0x0103e80000000400 */
[----:B------:R3:W-:Y:S04]  /*1d290*/  STS.U16 [R3+0x18080], R9 ;  /* 0x0180800903007388 */ /* 0x0007e80000000400 */
[----:B------:R4:W-:Y:S04]  /*1d2a0*/  STS.U16 [R3+0x480], R18 ;  /* 0x0004801203007388 */ /* 0x0009e80000000400 */
[----:B0-----:R-:W2:Y:S04]  /*1d2b0*/  LDL.LU R8, [R1+0x2a4] ;  /* 0x0002a40001087983 */ /* 0x001ea80000300800 */
[----:B-1----:R-:W2:Y:S04]  /*1d2c0*/  LDL.LU R0, [R1+0x2a0] ;  /* 0x0002a00001007983 */ /* 0x002ea80000300800 */
[----:B---3--:R-:W3:Y:S04]  /*1d2d0*/  LDL.LU R9, [R1+0x238] ;  /* 0x0002380001097983 */ /* 0x008ee80000300800 */
[----:B----4-:R-:W4:Y:S04]  /*1d2e0*/  LDL.LU R18, [R1+0x234] ;  /* 0x0002340001127983 */ /* 0x010f280000300800 */
[----:B------:R0:W-:Y:S04]  /*1d2f0*/  STS.U16 [R3+0x9080], R4 ;  /* 0x0090800403007388 */ /* 0x0001e80000000400 */
[----:B------:R1:W-:Y:S04]  /*1d300*/  STS.U16 [R3+0x11080], R192 ;  /* 0x011080c003007388 */ /* 0x0003e80000000400 */
[----:B0-----:R-:W4:Y:S04]  /*1d310*/  LDL.LU R4, [R1+0x230] ;  /* 0x0002300001047983 */ /* 0x001f280000300800 */
[----:B-1----:R-:W4:Y:S04]  /*1d320*/  LDL.LU R192, [R1+0x22c] ;  /* 0x00022c0001c07983 */ /* 0x002f280000300800 */
        /* <DEDUP_REMOVED lines=9> */
[----:B------:R-:W4:Y:S04]  /*1d3c0*/  LDL.LU R11, [R1+0x108] ;  /* 0x00010800010b7983 */ /* 0x000f280000300800 */
[----:B------:R1:W-:Y:S04]  /*1d3d0*/  STS.U16 [R3+0x8480], R7 ;  /* 0x0084800703007388 */ /* 0x0003e80000000400 */
[----:B------:R1:W-:Y:S04]  /*1d3e0*/  STS.U16 [R3+0x10480], R191 ;  /* 0x010480bf03007388 */ /* 0x0003e80000000400 */
[----:B------:R1:W-:Y:S04]  /*1d3f0*/  STS.U16 [R3+0x18480], R190 ;  /* 0x018480be03007388 */ /* 0x0003e80000000400 */
[----:B------:R1:W-:Y:S04]  /*1d400*/  STS.U16 [R3+0x880], R189 ;  /* 0x000880bd03007388 */ /* 0x0003e80000000400 */
[----:B------:R1:W-:Y:S04]  /*1d410*/  STS.U16 [R3+0x8880], R187 ;  /* 0x008880bb03007388 */ /* 0x0003e80000000400 */
[----:B0-----:R-:W4:Y:S04]  /*1d420*/  LDL.LU R12, [R1+0x104] ;  /* 0x00010400010c7983 */ /* 0x001f280000300800 */
[----:B-1----:R-:W4:Y:S04]  /*1d430*/  LDL.LU R7, [R1+0x100] ;  /* 0x0001000001077983 */ /* 0x002f280000300800 */
        /* <DEDUP_REMOVED lines=18> */
[----:B--2---:R2:W-:Y:S04]  /*1d560*/  STS.U16 [R3+0x1480], R249 ;  /* 0x001480f903007388 */ /* 0x0045e80000000400 */
[----:B------:R2:W-:Y:S04]  /*1d570*/  STS.U16 [R3+0x9480], R251 ;  /* 0x009480fb03007388 */ /* 0x0005e80000000400 */
[----:B0-----:R-:W4:Y:S04]  /*1d580*/  LDL.LU R188, [R1] ;  /* 0x0000000001bc7983 */ /* 0x001f280000300800 */
[----:B-1----:R-:W4:Y:S04]  /*1d590*/  LDL.LU R247, [R1+0x183c] ;  /* 0x00183c0001f77983 */ /* 0x002f280000300800 */
[----:B--2---:R-:W2:Y:S04]  /*1d5a0*/  LDL.LU R249, [R1+0x1838] ;  /* 0x0018380001f97983 */ /* 0x004ea80000300800 */
[----:B------:R-:W2:Y:S04]  /*1d5b0*/  LDL.LU R251, [R1+0x1834] ;  /* 0x0018340001fb7983 */ /* 0x000ea80000300800 */
[----:B------:R0:W-:Y:S04]  /*1d5c0*/  STS.U16 [R3+0x11480], R8 ;  /* 0x0114800803007388 */ /* 0x0001e80000000400 */
[----:B------:R1:W-:Y:S04]  /*1d5d0*/  STS.U16 [R3+0x19480], R0 ;  /* 0x0194800003007388 */ /* 0x0003e80000000400 */
[----:B---3--:R3:W-:Y:S04]  /*1d5e0*/  STS.U16 [R3+0x1880], R9 ;  /* 0x0018800903007388 */ /* 0x0087e80000000400 */
[----:B----4-:R4:W-:Y:S04]  /*1d5f0*/  STS.U16 [R3+0x9880], R18 ;  /* 0x0098801203007388 */ /* 0x0109e80000000400 */
[----:B0-----:R-:W2:Y:S04]  /*1d600*/  LDL.LU R8, [R1+0x1830] ;  /* 0x0018300001087983 */ /* 0x001ea80000300800 */
[----:B-1----:R-:W2:Y:S04]  /*1d610*/  LDL.LU R0, [R1+0x182c] ;  /* 0x00182c0001007983 */ /* 0x002ea80000300800 */
[----:B---3--:R-:W3:Y:S04]  /*1d620*/  LDL.LU R9, [R1+0x1828] ;  /* 0x0018280001097983 */ /* 0x008ee80000300800 */
[----:B----4-:R-:W4:Y:S04]  /*1d630*/  LDL.LU R18, [R1+0x1824] ;  /* 0x0018240001127983 */ /* 0x010f280000300800 */
[----:B------:R0:W-:Y:S04]  /*1d640*/  STS.U16 [R3+0x11880], R4 ;  /* 0x0118800403007388 */ /* 0x0001e80000000400 */
[----:B------:R1:W-:Y:S04]  /*1d650*/  STS.U16 [R3+0x19880], R192 ;  /* 0x019880c003007388 */ /* 0x0003e80000000400 */
[----:B0-----:R-:W2:Y:S04]  /*1d660*/  LDL.LU R4, [R1+0x1820] ;  /* 0x0018200001047983 */ /* 0x001ea80000300800 */
[----:B-1----:R-:W3:Y:S04]  /*1d670*/  LDL.LU R192, [R1+0x181c] ;  /* 0x00181c0001c07983 */ /* 0x002ee80000300800 */
[----:B------:R0:W-:Y:S04]  /*1d680*/  STS.U16 [R3+0x12080], R2 ;  /* 0x0120800203007388 */ /* 0x0001e80000000400 */
[----:B------:R1:W-:Y:S04]  /*1d690*/  STS.U16 [R3+0x1a080], R10 ;  /* 0x01a0800a03007388 */ /* 0x0003e80000000400 */
[----:B------:R1:W-:Y:S04]  /*1d6a0*/  STS.U16 [R3+0x2480], R11 ;  /* 0x0024800b03007388 */ /* 0x0003e80000000400 */
[----:B------:R1:W-:Y:S04]  /*1d6b0*/  STS.U16 [R3+0xa480], R12 ;  /* 0x00a4800c03007388 */ /* 0x0003e80000000400 */
[----:B0-----:R-:W4:Y:S04]  /*1d6c0*/  LDL.LU R2, [R1+0x55c] ;  /* 0x00055c0001027983 */ /* 0x001f280000300800 */
[----:B-1----:R-:W4:Y:S04]  /*1d6d0*/  LDL.LU R10, [R1+0x554] ;  /* 0x00055400010a7983 */ /* 0x002f280000300800 */
[----:B------:R-:W4:Y:S04]  /*1d6e0*/  LDL.LU R11, [R1+0x54c] ;  /* 0x00054c00010b7983 */ /* 0x000f280000300800 */
[----:B------:R0:W-:Y:S04]  /*1d6f0*/  STS.U16 [R3+0x12480], R7 ;  /* 0x0124800703007388 */ /* 0x0001e80000000400 */
[----:B------:R1:W-:Y:S04]  /*1d700*/  STS.U16 [R3+0x1a480], R191 ;  /* 0x01a480bf03007388 */ /* 0x0003e80000000400 */
[----:B------:R1:W-:Y:S04]  /*1d710*/  STS.U16 [R3+0x2880], R190 ;  /* 0x002880be03007388 */ /* 0x0003e80000000400 */
[----:B------:R1:W-:Y:S04]  /*1d720*/  STS.U16 [R3+0xa880], R189 ;  /* 0x00a880bd03007388 */ /* 0x0003e80000000400 */
[----:B------:R-:W4:Y:S04]  /*1d730*/  LDL.LU R12, [R1+0x544] ;  /* 0x00054400010c7983 */ /* 0x000f280000300800 */
[----:B------:R1:W-:Y:S04]  /*1d740*/  STS.U16 [R3+0x12880], R187 ;  /* 0x012880bb03007388 */ /* 0x0003e80000000400 */
[----:B0-----:R-:W4:Y:S04]  /*1d750*/  LDL.LU R7, [R1+0x4dc] ;  /* 0x0004dc0001077983 */ /* 0x001f280000300800 */
[----:B-1----:R-:W4:Y:S04]  /*1d760*/  LDL.LU R191, [R1+0x4d4] ;  /* 0x0004d40001bf7983 */ /* 0x002f280000300800 */
        /* <DEDUP_REMOVED lines=16> */
[----:B0-----:R-:W4:Y:S04]  /*1d870*/  LDL.LU R188, [R1+0x3a4] ;  /* 0x0003a40001bc7983 */ /* 0x001f280000300800 */
[----:B--2---:R-:W-:Y:S04]  /*1d880*/  STS.U16 [R3+0x1b080], R4 ;  /* 0x01b0800403007388 */ /* 0x004fe80000000400 */
[----:B---3--:R0:W-:Y:S04]  /*1d890*/  STS.U16 [R3+0x13080], R192 ;  /* 0x013080c003007388 */ /* 0x0081e80000000400 */
[----:B0-----:R-:W2:Y:S04]  /*1d8a0*/  LDL.LU R192, [R1+0x31c] ;  /* 0x00031c0001c07983 */ /* 0x001ea80000300800 */
[----:B------:R-:W4:Y:S04]  /*1d8b0*/  LDL.LU R4, [R1+0x1818] ;  /* 0x0018180001047983 */ /* 0x000f280000300800 */
        /* <DEDUP_REMOVED lines=18> */
[----:B------:R-:W-:Y:S04]  /*1d9e0*/  STL [R1+0x16c0], R3 ;  /* 0x0016c00301007387 */ /* 0x000fe80000100800 */
[----:B----4-:R0:W-:Y:S04]  /*1d9f0*/  STS.U16 [R4+0x500], R7 ;  /* 0x0005000704007388 */ /* 0x0101e80000000400 */
[----:B------:R1:W-:Y:S04]  /*1da00*/  STS.U16 [R4+0x8500], R191 ;  /* 0x008500bf04007388 */ /* 0x0003e80000000400 */
[----:B------:R3:W-:Y:S04]  /*1da10*/  STS.U16 [R4+0x10500], R190 ;  /* 0x010500be04007388 */ /* 0x0007e80000000400 */
[----:B------:R4:W-:Y:S04]  /*1da20*/  STS.U16 [R4+0x18500], R189 ;  /* 0x018500bd04007388 */ /* 0x0009e80000000400 */
[----:B------:R2:W-:Y:S04]  /*1da30*/  STS.U16 [R4+0x900], R187 ;  /* 0x000900bb04007388 */ /* 0x0005e80000000400 */
[----:B------:R2:W-:Y:S04]  /*1da40*/  STS.U16 [R4+0x8900], R6 ;  /* 0x0089000604007388 */ /* 0x0005e80000000400 */
[----:B0-----:R-:W2:Y:S04]  /*1da50*/  LDL.LU R7, [R1+0x318] ;  /* 0x0003180001077983 */ /* 0x001ea80000300800 */
[----:B-1----:R-:W2:Y:S04]  /*1da60*/  LDL.LU R191, [R1+0x314] ;  /* 0x0003140001bf7983 */ /* 0x002ea80000300800 */
[----:B---3--:R-:W3:Y:S04]  /*1da70*/  LDL.LU R190, [R1+0x310] ;  /* 0x0003100001be7983 */ /* 0x008ee80000300800 */
[----:B----4-:R-:W4:Y:S04]  /*1da80*/  LDL.LU R189, [R1+0x29c] ;  /* 0x00029c0001bd7983 */ /* 0x010f280000300800 */
[----:B--2---:R-:W2:Y:S04]  /*1da90*/  LDL.LU R187, [R1+0x298] ;  /* 0x0002980001bb7983 */ /* 0x004ea80000300800 */
[----:B------:R0:W-:Y:S04]  /*1daa0*/  STS.U16 [R4+0x10900], R193 ;  /* 0x010900c104007388 */ /* 0x0001e80000000400 */
[----:B------:R-:W2:Y:S04]  /*1dab0*/  LDL.LU R6, [R1+0x294] ;  /* 0x0002940001067983 */ /* 0x000ea80000300800 */
[----:B------:R1:W-:Y:S04]  /*1dac0*/  STS.U16 [R4+0x18900], R19 ;  /* 0x0189001304007388 */ /* 0x0003e80000000400 */
[----:B------:R1:W-:Y:S04]  /*1dad0*/  STS.U16 [R4+0xd00], R5 ;  /* 0x000d000504007388 */ /* 0x0003e80000000400 */
[----:B------:R1:W-:Y:S04]  /*1dae0*/  STS.U16 [R4+0x8d00], R21 ;  /* 0x008d001504007388 */ /* 0x0003e80000000400 */
[----:B------:R1:W-:Y:S04]  /*1daf0*/  STS.U16 [R4+0x10d00], R186 ;  /* 0x010d00ba04007388 */ /* 0x0003e80000000400 */
[----:B------:R1:W-:Y:S04]  /*1db00*/  STS.U16 [R4+0x18d00], R188 ;  /* 0x018d00bc04007388 */ /* 0x0003e80000000400 */
[----:B0-----:R-:W2:Y:S04]  /*1db10*/  LDL.LU R193, [R1+0x290] ;  /* 0x0002900001c17983 */ /* 0x001ea80000300800 */
[----:B-1----:R-:W2:Y:S04]  /*1db20*/  LDL.LU R19, [R1+0x228] ;  /* 0x0002280001137983 */ /* 0x002ea80000300800 */
[----:B------:R-:W2:Y:S04]  /*1db30*/  LDL.LU R5, [R1+0x224] ;  /* 0x0002240001057983 */ /* 0x000ea80000300800 */
        /* <DEDUP_REMOVED lines=16> */
[----:B------:R0:W-:Y:S04]  /*1dc40*/  STS.U16 [R4+0x100], R2 ;  /* 0x0001000204007388 */ /* 0x0001e80000000400 */
[----:B------:R-:W2:Y:S04]  /*1dc50*/  LDL.LU R13, [R1+0x90] ;  /* 0x00009000010d7983 */ /* 0x000ea80000300800 */
        /* <DEDUP_REMOVED lines=9> */
[----:B------:R0:W-:Y:S04]  /*1dcf0*/  STS.U16 [R4+0x9100], R7 ;  /* 0x0091000704007388 */ /* 0x0001e80000000400 */
[----:B------:R1:W-:Y:S04]  /*1dd00*/  STS.U16 [R4+0x11100], R191 ;  /* 0x011100bf04007388 */ /* 0x0003e80000000400 */
[----:B---3--:R3:W-:Y:S04]  /*1dd10*/  STS.U16 [R4+0x19100], R190 ;  /* 0x019100be04007388 */ /* 0x0087e80000000400 */
[----:B----4-:R4:W-:Y:S04]  /*1dd20*/  STS.U16 [R4+0x1500], R189 ;  /* 0x001500bd04007388 */ /* 0x0109e80000000400 */
[----:B--2---:R2:W-:Y:S04]  /*1dd30*/  STS.U16 [R4+0x9500], R187 ;  /* 0x009500bb04007388 */ /* 0x0045e80000000400 */
[----:B------:R2:W-:Y:S04]  /*1dd40*/  STS.U16 [R4+0x11500], R6 ;  /* 0x0115000604007388 */ /* 0x0005e80000000400 */
[----:B0-----:R-:W2:Y:S04]  /*1dd50*/  LDL.LU R7, [R1+0x1814] ;  /* 0x0018140001077983 */ /* 0x001ea80000300800 */
[----:B-1----:R-:W2:Y:S04]  /*1dd60*/  LDL.LU R191, [R1+0x1810] ;  /* 0x0018100001bf7983 */ /* 0x002ea80000300800 */
[----:B---3--:R-:W3:Y:S04]  /*1dd70*/  LDL.LU R190, [R1+0x180c] ;  /* 0x00180c0001be7983 */ /* 0x008ee80000300800 */
[----:B----4-:R-:W4:Y:S04]  /*1dd80*/  LDL.LU R189, [R1+0x1808] ;  /* 0x0018080001bd7983 */ /* 0x010f280000300800 */
[----:B--2---:R-:W2:Y:S04]  /*1dd90*/  LDL.LU R187, [R1+0x1804] ;  /* 0x0018040001bb7983 */ /* 0x004ea80000300800 */
[----:B------:R-:W3:Y:S04]  /*1dda0*/  LDL.LU R6, [R1+0x1800] ;  /* 0x0018000001067983 */ /* 0x000ee80000300800 */
[----:B------:R0:W-:Y:S04]  /*1ddb0*/  STS.U16 [R4+0x19500], R193 ;  /* 0x019500c104007388 */ /* 0x0001e80000000400 */
[----:B------:R1:W-:Y:S04]  /*1ddc0*/  STS.U16 [R4+0x1900], R19 ;  /* 0x0019001304007388 */ /* 0x0003e80000000400 */
[----:B------:R1:W-:Y:S04]  /*1ddd0*/  STS.U16 [R4+0x9900], R5 ;  /* 0x0099000504007388 */ /* 0x0003e80000000400 */
[----:B------:R1:W-:Y:S04]  /*1dde0*/  STS.U16 [R4+0x11900], R21 ;  /* 0x0119001504007388 */ /* 0x0003e80000000400 */
[----:B------:R1:W-:Y:S04]  /*1ddf0*/  STS.U16 [R4+0x19900], R186 ;  /* 0x019900ba04007388 */ /* 0x0003e80000000400 */
[----:B------:R1:W-:Y:S04]  /*1de00*/  STS.U16 [R4+0x1d00], R188 ;  /* 0x001d00bc04007388 */ /* 0x0003e80000000400 */
[----:B0-----:R-:W4:Y:S04]  /*1de10*/  LDL.LU R193, [R1+0x17fc] ;  /* 0x0017fc0001c17983 */ /* 0x001f280000300800 */
[----:B-1----:R-:W2:Y:S04]  /*1de20*/  LDL.LU R19, [R1+0x17f8] ;  /* 0x0017f80001137983 */ /* 0x002ea80000300800 */
[----:B------:R-:W3:Y:S04]  /*1de30*/  LDL.LU R5, [R1+0x17f4] ;  /* 0x0017f40001057983 */ /* 0x000ee80000300800 */
[----:B------:R-:W4:Y:S04]  /*1de40*/  LDL.LU R21, [R1+0x17f0] ;  /* 0x0017f00001157983 */ /* 0x000f280000300800 */
[----:B------:R-:W2:Y:S04]  /*1de50*/  LDL.LU R186, [R1+0x17ec] ;  /* 0x0017ec0001ba7983 */ /* 0x000ea80000300800 */
[----:B------:R-:W3:Y:S04]  /*1de60*/  LDL.LU R188, [R1+0x17e8] ;  /* 0x0017e80001bc7983 */ /* 0x000ee80000300800 */
[----:B------:R0:W-:Y:S04]  /*1de70*/  STS.U16 [R4+0x12100], R247 ;  /* 0x012100f704007388 */ /* 0x0001e80000000400 */
        /* <DEDUP_REMOVED lines=24> */
[----:B------:R-:W-:Y:S04]  /*1e000*/  STS.U16 [R4+0x1ad00], R192 ;  /* 0x01ad00c004007388 */ /* 0x000fe80000000400 */
[----:B0-----:R-:W3:Y:S04]  /*1e010*/  LDL.LU R12, [R1+0x3a0] ;  /* 0x0003a000010c7983 */ /* 0x001ee80000300800 */
[----:B----4-:R0:W-:Y:S04]  /*1e020*/  STS.U16 [R4+0x13100], R21 ;  /* 0x0131001504007388 */ /* 0x0101e80000000400 */
[----:B--2---:R1:W-:Y:S04]  /*1e030*/  STS.U16 [R4+0xb100], R186 ;  /* 0x00b100ba04007388 */ /* 0x0043e80000000400 */
[----:B---3--:R2:W-:Y:S04]  /*1e040*/  STS.U16 [R4+0x3100], R188 ;  /* 0x003100bc04007388 */ /* 0x0085e80000000400 */
[----:B------:R3:W-:Y:S04]  /*1e050*/  STS.U16 [R4+0x1b100], R5 ;  /* 0x01b1000504007388 */ /* 0x0007e80000000400 */
[----:B0-----:R-:W4:Y:S04]  /*1e060*/  LDL.LU R21, [R1+0x39c] ;  /* 0x00039c0001157983 */ /* 0x001f280000300800 */
[----:B-1----:R-:W4:Y:S04]  /*1e070*/  LDL.LU R186, [R1+0x398] ;  /* 0x0003980001ba7983 */ /* 0x002f280000300800 */
[----:B--2---:R-:W2:Y:S04]  /*1e080*/  LDL.LU R188, [R1+0x394] ;  /* 0x0003940001bc7983 */ /* 0x004ea80000300800 */
[----:B------:R-:W4:Y:S04]  /*1e090*/  LDL.LU R192, [R1+0x30c] ;  /* 0x00030c0001c07983 */ /* 0x000f280000300800 */
[----:B---3--:R-:W3:Y:S04]  /*1e0a0*/  LDL.LU R5, [R1+0x17e4] ;  /* 0x0017e40001057983 */ /* 0x008ee80000300800 */
        /* <DEDUP_REMOVED lines=18> */
[----:B---3--:R-:W-:Y:S04]  /*1e1d0*/  STS.U16 [R5+0x180], R247 ;  /* 0x000180f705007388 */ /* 0x008fe80000000400 */
[----:B------:R-:W-:Y:S04]  /*1e1e0*/  STS.U16 [R5+0x8180], R249 ;  /* 0x008180f905007388 */ /* 0x000fe80000000400 */
[----:B------:R-:W-:Y:S04]  /*1e1f0*/  STS.U16 [R5+0x10180], R251 ;  /* 0x010180fb05007388 */ /* 0x000fe80000000400 */
[----:B------:R-:W-:Y:S04]  /*1e200*/  STS.U16 [R5+0x18180], R20 ;  /* 0x0181801405007388 */ /* 0x000fe80000000400 */
[----:B------:R-:W-:Y:S04]  /*1e210*/  STS.U16 [R5+0x580], R211 ;  /* 0x000580d305007388 */ /* 0x000fe80000000400 */
[----:B------:R-:W-:Y:S04]  /*1e220*/  STS.U16 [R5+0x8580], R16 ;  /* 0x0085801005007388 */ /* 0x000fe80000000400 */
[----:B------:R-:W-:Y:S04]  /*1e230*/  STS.U16 [R5+0x10580], R15 ;  /* 0x0105800f05007388 */ /* 0x000fe80000000400 */
[----:B------:R-:W-:Y:S04]  /*1e240*/  STS.U16 [R5+0x18580], R14 ;  /* 0x0185800e05007388 */ /* 0x000fe80000000400 */
[----:B--2---:R0:W-:Y:S04]  /*1e250*/  STS.U16 [R5+0x18d80], R188 ;  /* 0x018d80bc05007388 */ /* 0x0041e80000000400 */
[----:B----4-:R1:W-:Y:S04]  /*1e260*/  STS.U16 [R5+0x1180], R192 ;  /* 0x001180c005007388 */ /* 0x0103e80000000400 */
[----:B0-----:R-:W2:Y:S04]  /*1e270*/  LDL.LU R188, [R1+0x308] ;  /* 0x0003080001bc7983 */ /* 0x001ea80000300800 */
[----:B-1----:R-:W3:Y:S04]  /*1e280*/  LDL.LU R192, [R1+0x304] ;  /* 0x0003040001c07983 */ /* 0x002ee80000300800 */
        /* <DEDUP_REMOVED lines=34> */
[----:B------:R0:W-:Y:S04]  /*1e4b0*/  STS.U16 [R5+0x10d80], R186 ;  /* 0x010d80ba05007388 */ /* 0x0001e80000000400 */
[----:B0-----:R-:W4:Y:S04]  /*1e4c0*/  LDL.LU R186, [R1+0x1c] ;  /* 0x00001c0001ba7983 */ /* 0x001f280000300800 */
[----:B------:R-:W-:Y:S04]  /*1e4d0*/  STS.U16 [R5+0x3180], R19 ;  /* 0x0031801305007388 */ /* 0x000fe80000000400 */
[----:B------:R-:W-:Y:S04]  /*1e4e0*/  STS.U16 [R5+0xb180], R193 ;  /* 0x00b180c105007388 */ /* 0x000fe80000000400 */
[----:B------:R-:W-:Y:S04]  /*1e4f0*/  STS.U16 [R5+0x13180], R6 ;  /* 0x0131800605007388 */ /* 0x000fe80000000400 */
[----:B------:R-:W-:Y:S04]  /*1e500*/  STS.U16 [R5+0x1b180], R187 ;  /* 0x01b180bb05007388 */ /* 0x000fe80000000400 */
[----:B--2---:R0:W-:Y:S04]  /*1e510*/  STS.U16 [R5+0x9180], R188 ;  /* 0x009180bc05007388 */ /* 0x0041e80000000400 */
[----:B---3--:R1:W-:Y:S04]  /*1e520*/  STS.U16 [R5+0x11180], R192 ;  /* 0x011180c005007388 */ /* 0x0083e80000000400 */
[----:B0-----:R-:W2:Y:S04]  /*1e530*/  LDL.LU R188, [R1+0x17e0] ;  /* 0x0017e00001bc7983 */ /* 0x001ea80000300800 */
[----:B-1----:R-:W3:Y:S04]  /*1e540*/  LDL.LU R192, [R1+0x17dc] ;  /* 0x0017dc0001c07983 */ /* 0x002ee80000300800 */
[----:B----4-:R0:W-:Y:S04]  /*1e550*/  STS.U16 [R5+0x1a180], R251 ;  /* 0x01a180fb05007388 */ /* 0x0101e80000000400 */
[----:B------:R1:W-:Y:S04]  /*1e560*/  STS.U16 [R5+0x2580], R20 ;  /* 0x0025801405007388 */ /* 0x0003e80000000400 */
[----:B------:R4:W-:Y:S04]  /*1e570*/  STS.U16 [R5+0xa580], R211 ;  /* 0x00a580d305007388 */ /* 0x0009e80000000400 */
[----:B------:R4:W-:Y:S04]  /*1e580*/  STS.U16 [R5+0x12580], R16 ;  /* 0x0125801005007388 */ /* 0x0009e80000000400 */
[----:B------:R4:W-:Y:S04]  /*1e590*/  STS.U16 [R5+0x1a580], R15 ;  /* 0x01a5800f05007388 */ /* 0x0009e80000000400 */
[----:B------:R4:W-:Y:S04]  /*1e5a0*/  STS.U16 [R5+0x2980], R14 ;  /* 0x0029800e05007388 */ /* 0x0009e80000000400 */
[----:B0-----:R-:W2:Y:S04]  /*1e5b0*/  LDL.LU R251, [R1+0x530] ;  /* 0x0005300001fb7983 */ /* 0x001ea80000300800 */
[----:B-1----:R-:W3:Y:S04]  /*1e5c0*/  LDL.LU R20, [R1+0x52c] ;  /* 0x00052c0001147983 */ /* 0x002ee80000300800 */
[----:B----4-:R-:W4:Y:S04]  /*1e5d0*/  LDL.LU R211, [R1+0x528] ;  /* 0x0005280001d37983 */ /* 0x010f280000300800 */
[----:B------:R-:W2:Y:S04]  /*1e5e0*/  LDL.LU R16, [R1+0x524] ;  /* 0x0005240001107983 */ /* 0x000ea80000300800 */
        /* <DEDUP_REMOVED lines=15> */
[----:B------:R-:W4:Y:S04]  /*1e6e0*/  LDL.LU R19, [R1+0x390] ;  /* 0x0003900001137983 */ /* 0x000f280000300800 */
[----:B0-----:R-:W4:Y:S04]  /*1e6f0*/  LDL.LU R186, [R1+0x38c] ;  /* 0x00038c0001ba7983 */ /* 0x001f280000300800 */
[----:B------:R-:W4:Y:S04]  /*1e700*/  LDL.LU R193, [R1+0x17d8] ;  /* 0x0017d80001c17983 */ /* 0x000f280000300800 */
[----:B------:R-:W2:Y:S04]  /*1e710*/  LDL.LU R6, [R1+0x17d4] ;  /* 0x0017d40001067983 */ /* 0x000ea80000300800 */
[----:B------:R-:W4:Y:S04]  /*1e720*/  LDL.LU R187, [R1+0x384] ;  /* 0x0003840001bb7983 */ /* 0x000f280000300800 */
[----:B------:R0:W-:Y:S04]  /*1e730*/  STS.U16 [R5+0x1580], R212 ;  /* 0x001580d405007388 */ /* 0x0001e80000000400 */
[----:B------:R-:W-:Y:S04]  /*1e740*/  STL [R1+0x16c8], R5 ;  /* 0x0016c80501007387 */ /* 0x000fe80000100800 */
        /* <DEDUP_REMOVED lines=24> */
[----:B------:R-:W-:Y:S04]  /*1e8d0*/  STS.U16 [R5+0x19180], R4 ;  /* 0x0191800405007388 */ /* 0x000fe80000000400 */
[----:B------:R1:W-:Y:S04]  /*1e8e0*/  STS.U16 [R5+0xa180], R247 ;  /* 0x00a180f705007388 */ /* 0x0003e80000000400 */
        /* <DEDUP_REMOVED lines=13> */
[----:B0-----:R-:W4:Y:S04]  /*1e9c0*/  LDL.LU R245, [R1+0x1fc] ;  /* 0x0001fc0001f57983 */ /* 0x001f280000300800 */
[----:B-1----:R-:W4:Y:S04]  /*1e9d0*/  LDL.LU R247, [R1+0x198] ;  /* 0x0001980001f77983 */ /* 0x002f280000300800 */
[----:B--2---:R0:W-:Y:S04]  /*1e9e0*/  STS.U16 [R6+0x18200], R16 ;  /* 0x0182001006007388 */ /* 0x0041e80000000400 */
[----:B------:R1:W-:Y:S04]  /*1e9f0*/  STS.U16 [R6+0x200], R251 ;  /* 0x000200fb06007388 */ /* 0x0003e80000000400 */
[----:B---3--:R2:W-:Y:S04]  /*1ea00*/  STS.U16 [R6+0x8200], R20 ;  /* 0x0082001406007388 */ /* 0x0085e80000000400 */
[----:B----4-:R3:W-:Y:S04]  /*1ea10*/  STS.U16 [R6+0x10200], R211 ;  /* 0x010200d306007388 */ /* 0x0107e80000000400 */
[----:B------:R4:W-:Y:S04]  /*1ea20*/  STS.U16 [R6+0x600], R15 ;  /* 0x0006000f06007388 */ /* 0x0009e80000000400 */
[----:B------:R4:W-:Y:S04]  /*1ea30*/  STS.U16 [R6+0x8600], R14 ;  /* 0x0086000e06007388 */ /* 0x0009e80000000400 */
[----:B0-----:R-:W4:Y:S04]  /*1ea40*/  LDL.LU R16, [R1+0x194] ;  /* 0x0001940001107983 */ /* 0x001f280000300800 */
[----:B------:R-:W4:Y:S04]  /*1ea50*/  LDL.LU R249, [R1+0x190] ;  /* 0x0001900001f97983 */ /* 0x000f280000300800 */
[----:B-1----:R-:W4:Y:S04]  /*1ea60*/  LDL.LU R251, [R1+0x18c] ;  /* 0x00018c0001fb7983 */ /* 0x002f280000300800 */
[----:B--2---:R-:W2:Y:S04]  /*1ea70*/  LDL.LU R20, [R1+0x138] ;  /* 0x0001380001147983 */ /* 0x004ea80000300800 */
[----:B---3--:R-:W3:Y:S04]  /*1ea80*/  LDL.LU R211, [R1+0x134] ;  /* 0x0001340001d37983 */ /* 0x008ee80000300800 */
[----:B----4-:R-:W4:Y:S04]  /*1ea90*/  LDL.LU R15, [R1+0x130] ;  /* 0x00013000010f7983 */ /* 0x010f280000300800 */
[----:B------:R0:W-:Y:S04]  /*1eaa0*/  STS.U16 [R6+0x10600], R13 ;  /* 0x0106000d06007388 */ /* 0x0001e80000000400 */
[----:B------:R-:W2:Y:S04]  /*1eab0*/  LDL.LU R14, [R1+0x12c] ;  /* 0x00012c00010e7983 */ /* 0x000ea80000300800 */
        /* <DEDUP_REMOVED lines=14> */
[----:B0-----:R-:W3:Y:S04]  /*1eba0*/  LDL.LU R19, [R1+0x70] ;  /* 0x0000700001137983 */ /* 0x001ee80000300800 */
[----:B-1----:R-:W3:Y:S04]  /*1ebb0*/  LDL.LU R186, [R1+0x6c] ;  /* 0x00006c0001ba7983 */ /* 0x002ee80000300800 */
[----:B------:R-:W3:Y:S04]  /*1ebc0*/  LDL.LU R187, [R1+0x18] ;  /* 0x0000180001bb7983 */ /* 0x000ee80000300800 */
[----:B------:R-:W-:Y:S04]  /*1ebd0*/  STS.U16 [R6+0x12e00], R192 ;  /* 0x012e00c006007388 */ /* 0x000fe80000000400 */
[----:B------:R-:W-:Y:S04]  /*1ebe0*/  STS.U16 [R6+0xae00], R193 ;  /* 0x00ae00c106007388 */ /* 0x000fe80000000400 */
[----:B------:R-:W-:Y:S04]  /*1ebf0*/  STS.U16 [R6+0x3200], R189 ;  /* 0x003200bd06007388 */ /* 0x000fe80000000400 */
[----:B------:R-:W-:Y:S04]  /*1ec00*/  STS.U16 [R6+0xb200], R190 ;  /* 0x00b200be06007388 */ /* 0x000fe80000000400 */
[----:B------:R-:W-:Y:S04]  /*1ec10*/  STS.U16 [R6+0x13200], R191 ;  /* 0x013200bf06007388 */ /* 0x000fe80000000400 */
[----:B------:R-:W-:Y:S04]  /*1ec20*/  STS.U16 [R6+0x1b200], R7 ;  /* 0x01b2000706007388 */ /* 0x000fe80000000400 */
[----:B------:R0:W-:Y:S04]  /*1ec30*/  STS.U16 [R6+0x9e00], R16 ;  /* 0x009e001006007388 */ /* 0x0001e80000000400 */
[----:B----4-:R1:W-:Y:S04]  /*1ec40*/  STS.U16 [R6+0x12200], R15 ;  /* 0x0122000f06007388 */ /* 0x0103e80000000400 */
[----:B--2---:R2:W-:Y:S04]  /*1ec50*/  STS.U16 [R6+0x1a200], R14 ;  /* 0x01a2000e06007388 */ /* 0x0045e80000000400 */
[----:B0-----:R-:W4:Y:S04]  /*1ec60*/  LDL.LU R16, [R1+0x14] ;  /* 0x0000140001107983 */ /* 0x001f280000300800 */
[----:B-1----:R-:W4:Y:S04]  /*1ec70*/  LDL.LU R15, [R1+0x520] ;  /* 0x00052000010f7983 */ /* 0x002f280000300800 */
[----:B---3--:R0:W-:Y:S04]  /*1ec80*/  STS.U16 [R6+0x2600], R13 ;  /* 0x0026000d06007388 */ /* 0x0081e80000000400 */
[----:B--2---:R-:W2:Y:S04]  /*1ec90*/  LDL.LU R14, [R1+0x51c] ;  /* 0x00051c00010e7983 */ /* 0x004ea80000300800 */
        /* <DEDUP_REMOVED lines=17> */
[----:B------:R-:W3:Y:S04]  /*1edb0*/  LDL.LU R192, [R1+0x404] ;  /* 0x0004040001c07983 */ /* 0x000ee80000300800 */
[----:B------:R-:W3:Y:S04]  /*1edc0*/  LDL.LU R193, [R1+0x37c] ;  /* 0x00037c0001c17983 */ /* 0x000ee80000300800 */
[----:B------:R-:W3:Y:S04]  /*1edd0*/  LDL.LU R189, [R1+0x17d0] ;  /* 0x0017d00001bd7983 */ /* 0x000ee80000300800 */
[----:B------:R-:W3:Y:S04]  /*1ede0*/  LDL.LU R190, [R1+0x17cc] ;  /* 0x0017cc0001be7983 */ /* 0x000ee80000300800 */
[----:B------:R-:W3:Y:S04]  /*1edf0*/  LDL.LU R191, [R1+0x17c8] ;  /* 0x0017c80001bf7983 */ /* 0x000ee80000300800 */
[----:B------:R-:W2:Y:S04]  /*1ee00*/  LDL.LU R7, [R1+0x17c4] ;  /* 0x0017c40001077983 */ /* 0x000ea80000300800 */
[----:B------:R0:W-:Y:S04]  /*1ee10*/  STS.U16 [R6+0x1200], R210 ;  /* 0x001200d206007388 */ /* 0x0001e80000000400 */
[----:B------:R-:W-:Y:S04]  /*1ee20*/  STL [R1+0x16cc], R6 ;  /* 0x0016cc0601007387 */ /* 0x000fe80000100800 */
        /* <DEDUP_REMOVED lines=28> */
[----:B------:R-:W-:Y:S04]  /*1eff0*/  STS.U16 [R6+0x18e00], R212 ;  /* 0x018e00d406007388 */ /* 0x000fe80000000400 */
[----:B0-----:R-:W3:Y:S04]  /*1f000*/  LDL.LU R247, [R1+0x1f4] ;  /* 0x0001f40001f77983 */ /* 0x001ee80000300800 */
[----:B-1----:R-:W3:Y:S04]  /*1f010*/  LDL.LU R249, [R1+0x1f0] ;  /* 0x0001f00001f97983 */ /* 0x002ee80000300800 */
[----:B------:R-:W3:Y:S04]  /*1f020*/  LDL.LU R251, [R1+0x1ec] ;  /* 0x0001ec0001fb7983 */ /* 0x000ee80000300800 */
[----:B------:R-:W-:Y:S04]  /*1f030*/  STS.U16 [R6+0x3600], R227 ;  /* 0x003600e306007388 */ /* 0x000fe80000000400 */
[----:B------:R-:W3:Y:S04]  /*1f040*/  LDL.LU R20, [R1+0x188] ;  /* 0x0001880001147983 */ /* 0x000ee80000300800 */
        /* <DEDUP_REMOVED lines=11> */
[----:B----4-:R-:W4:Y:S04]  /*1f100*/  LDL.LU R211, [R1+0x184] ;  /* 0x0001840001d37983 */ /* 0x010f280000300800 */
[----:B------:R0:W-:Y:S04]  /*1f110*/  STS.U16 [R6+0x1ae00], R16 ;  /* 0x01ae001006007388 */ /* 0x0001e80000000400 */
[----:B0-----:R-:W4:Y:S04]  /*1f120*/  LDL.LU R16, [R1+0x180] ;  /* 0x0001800001107983 */ /* 0x001f280000300800 */
[----:B--2---:R0:W-:Y:S04]  /*1f130*/  STS.U16 [R7+0x280], R15 ;  /* 0x0002800f07007388 */ /* 0x0041e80000000400 */
[----:B------:R1:W-:Y:S04]  /*1f140*/  STS.U16 [R7+0x8280], R14 ;  /* 0x0082800e07007388 */ /* 0x0003e80000000400 */
[----:B------:R2:W-:Y:S04]  /*1f150*/  STS.U16 [R7+0x10280], R13 ;  /* 0x0102800d07007388 */ /* 0x0005e80000000400 */
[----:B------:R2:W-:Y:S04]  /*1f160*/  STS.U16 [R7+0x18280], R2 ;  /* 0x0182800207007388 */ /* 0x0005e80000000400 */
[----:B---3--:R3:W-:Y:S04]  /*1f170*/  STS.U16 [R7+0x680], R10 ;  /* 0x0006800a07007388 */ /* 0x0087e80000000400 */
[----:B------:R3:W-:Y:S04]  /*1f180*/  STS.U16 [R7+0x8680], R11 ;  /* 0x0086800b07007388 */ /* 0x0007e80000000400 */
[----:B0-----:R-:W4:Y:S04]  /*1f190*/  LDL.LU R15, [R1+0x17c] ;  /* 0x00017c00010f7983 */ /* 0x001f280000300800 */
[----:B-1----:R-:W4:Y:S04]  /*1f1a0*/  LDL.LU R14, [R1+0x128] ;  /* 0x00012800010e7983 */ /* 0x002f280000300800 */
[----:B--2---:R-:W2:Y:S04]  /*1f1b0*/  LDL.LU R13, [R1+0x124] ;  /* 0x00012400010d7983 */ /* 0x004ea80000300800 */
[----:B------:R-:W4:Y:S04]  /*1f1c0*/  LDL.LU R2, [R1+0x120] ;  /* 0x0001200001027983 */ /* 0x000f280000300800 */
[----:B---3--:R-:W3:Y:S04]  /*1f1d0*/  LDL.LU R10, [R1+0x11c] ;  /* 0x00011c00010a7983 */ /* 0x008ee80000300800 */
        /* <DEDUP_REMOVED lines=13> */
[----:B0-----:R-:W2:Y:S04]  /*1f2b0*/  LDL.LU R192, [R1+0x60] ;  /* 0x0000600001c07983 */ /* 0x001ea80000300800 */
[----:B-1----:R-:W2:Y:S04]  /*1f2c0*/  LDL.LU R193, [R1+0x5c] ;  /* 0x00005c0001c17983 */ /* 0x002ea80000300800 */
        /* <DEDUP_REMOVED lines=8> */
[----:B----4-:R0:W-:Y:S04]  /*1f350*/  STS.U16 [R7+0x12280], R2 ;  /* 0x0122800207007388 */ /* 0x0101e80000000400 */
[----:B---3--:R1:W-:Y:S04]  /*1f360*/  STS.U16 [R7+0x1a280], R10 ;  /* 0x01a2800a07007388 */ /* 0x0083e80000000400 */
[----:B--2---:R2:W-:Y:S04]  /*1f370*/  STS.U16 [R7+0x2680], R11 ;  /* 0x0026800b07007388 */ /* 0x0045e80000000400 */
[----:B0-----:R-:W3:Y:S04]  /*1f380*/  LDL.LU R2, [R1+0x510] ;  /* 0x0005100001027983 */ /* 0x001ee80000300800 */
[----:B-1----:R-:W4:Y:S04]  /*1f390*/  LDL.LU R10, [R1+0x50c] ;  /* 0x00050c00010a7983 */ /* 0x002f280000300800 */
[----:B------:R0:W-:Y:S04]  /*1f3a0*/  STS.U16 [R7+0xa680], R12 ;  /* 0x00a6800c07007388 */ /* 0x0001e80000000400 */
[----:B--2---:R-:W2:Y:S04]  /*1f3b0*/  LDL.LU R11, [R1+0x508] ;  /* 0x00050800010b7983 */ /* 0x004ea80000300800 */
[----:B------:R1:W-:Y:S04]  /*1f3c0*/  STS.U16 [R7+0x12680], R21 ;  /* 0x0126801507007388 */ /* 0x0003e80000000400 */
[----:B------:R1:W-:Y:S04]  /*1f3d0*/  STS.U16 [R7+0x1a680], R19 ;  /* 0x01a6801307007388 */ /* 0x0003e80000000400 */
[----:B------:R1:W-:Y:S04]  /*1f3e0*/  STS.U16 [R7+0x2a80], R186 ;  /* 0x002a80ba07007388 */ /* 0x0003e80000000400 */
[----:B------:R1:W-:Y:S04]  /*1f3f0*/  STS.U16 [R7+0xaa80], R187 ;  /* 0x00aa80bb07007388 */ /* 0x0003e80000000400 */
[----:B0-----:R-:W3:Y:S04]  /*1f400*/  LDL.LU R12, [R1+0x504] ;  /* 0x00050400010c7983 */ /* 0x001ee80000300800 */
[----:B-1----:R-:W4:Y:S04]  /*1f410*/  LDL.LU R21, [R1+0x48c] ;  /* 0x00048c0001157983 */ /* 0x002f280000300800 */
        /* <DEDUP_REMOVED lines=8> */
[----:B0-----:R-:W4:Y:S04]  /*1f4a0*/  LDL.LU R192, [R1+0x3f4] ;  /* 0x0003f40001c07983 */ /* 0x001f280000300800 */
[----:B-1----:R-:W4:Y:S04]  /*1f4b0*/  LDL.LU R193, [R1+0x36c] ;  /* 0x00036c0001c17983 */ /* 0x002f280000300800 */
[----:B------:R-:W4:Y:S04]  /*1f4c0*/  LDL.LU R9, [R1+0x368] ;  /* 0x0003680001097983 */ /* 0x000f280000300800 */
[----:B------:R-:W4:Y:S04]  /*1f4d0*/  LDL.LU R189, [R1+0x364] ;  /* 0x0003640001bd7983 */ /* 0x000f280000300800 */
[----:B------:R-:W4:Y:S04]  /*1f4e0*/  LDL.LU R188, [R1+0x35c] ;  /* 0x00035c0001bc7983 */ /* 0x000f280000300800 */
[----:B------:R-:W4:Y:S04]  /*1f4f0*/  LDL.LU R0, [R1+0x17c0] ;  /* 0x0017c00001007983 */ /* 0x000f280000300800 */
        /* <DEDUP_REMOVED lines=35> */
[----:B0-----:R-:W4:Y:S04]  /*1f730*/  LDL R13, [R1+0x69c] ;  /* 0x00069c00010d7983 */ /* 0x001f280000100800 */
[----:B---3--:R0:W-:Y:S04]  /*1f740*/  STS.U16 [R8+0x18300], R12 ;  /* 0x0183000c08007388 */ /* 0x0081e80000000400 */
[----:B--2---:R1:W-:Y:S04]  /*1f750*/  STS.U16 [R8+0x10300], R11 ;  /* 0x0103000b08007388 */ /* 0x0043e80000000400 */
[----:B0-----:R-:W2:Y:S04]  /*1f760*/  LDL R12, [R1+0x6a0] ;  /* 0x0006a000010c7983 */ /* 0x001ea80000100800 */
[----:B-1----:R-:W3:Y:S04]  /*1f770*/  LDL R11, [R1+0x694] ;  /* 0x00069400010b7983 */ /* 0x002ee80000100800 */
[----:B----4-:R0:W-:Y:S04]  /*1f780*/  STS.U16 [R8+0x8300], R10 ;  /* 0x0083000a08007388 */ /* 0x0101e80000000400 */
[----:B------:R1:W-:Y:S04]  /*1f790*/  STS.U16 [R8+0x8f00], R9 ;  /* 0x008f000908007388 */ /* 0x0003e80000000400 */
[----:B0-----:R-:W4:Y:S04]  /*1f7a0*/  LDL R10, [R1+0x698] ;  /* 0x00069800010a7983 */ /* 0x001f280000100800 */
[----:B-1----:R-:W4:Y:S04]  /*1f7b0*/  LDL R9, [R1+0x68c] ;  /* 0x00068c0001097983 */ /* 0x002f280000100800 */
[----:B------:R0:W-:Y:S04]  /*1f7c0*/  STS.U16 [R8+0x300], R2 ;  /* 0x0003000208007388 */ /* 0x0001e80000000400 */
[----:B0-----:R-:W4:Y:S04]  /*1f7d0*/  LDL R2, [R1+0x690] ;  /* 0x0006900001027983 */ /* 0x001f280000100800 */
[----:B------:R-:W4:Y:S04]  /*1f7e0*/  LDL.LU R7, [R1+0x664] ;  /* 0x0006640001077983 */ /* 0x000f280000300800 */
[----:B------:R-:W4:Y:S04]  /*1f7f0*/  LDL.LU R6, [R1+0x638] ;  /* 0x0006380001067983 */ /* 0x000f280000300800 */
[----:B------:R-:W4:Y:S04]  /*1f800*/  LDL.LU R5, [R1+0x65c] ;  /* 0x00065c0001057983 */ /* 0x000f280000300800 */
        /* <DEDUP_REMOVED lines=12> */
[----:B------:R-:W4:Y:S04]  /*1f8d0*/  LDL.LU R3, [R1+0x654] ;  /* 0x0006540001037983 */ /* 0x000f280000300800 */
[----:B------:R0:W-:Y:S04]  /*1f8e0*/  STS.U16 [R8+0x1300], R0 ;  /* 0x0013000008007388 */ /* 0x0001e80000000400 */
[----:B------:R-:W4:Y:S04]  /*1f8f0*/  LDL.LU R20, [R1+0x628] ;  /* 0x0006280001147983 */ /* 0x000f280000300800 */
[----:B0-----:R-:W4:Y:S04]  /*1f900*/  LDL.LU R0, [R1+0x64c] ;  /* 0x00064c0001007983 */ /* 0x001f280000300800 */
        /* <DEDUP_REMOVED lines=37> */
[----:B------:R-:W4:Y:S04]  /*1fb60*/  LDL R19, [R1+0x684] ;  /* 0x0006840001137983 */ /* 0x000f280000100800 */
[----:B------:R-:W4:Y:S04]  /*1fb70*/  LDL R18, [R1+0x688] ;  /* 0x0006880001127983 */ /* 0x000f280000100800 */
[----:B------:R-:W4:Y:S04]  /*1fb80*/  LDL R16, [R1+0x67c] ;  /* 0x00067c0001107983 */ /* 0x000f280000100800 */
[----:B------:R-:W4:Y:S01]  /*1fb90*/  LDL R15, [R1+0x680] ;  /* 0x00068000010f7983 */ /* 0x000f220000100800 */
[----:B------:R-:W-:Y:S01]  /*1fba0*/  PRMT R22, RZ, 0x7610, R22 ;  /* 0x00007610ff167816 */ /* 0x000fe20000000016 */
[----:B------:R-:W-:-:S02]  /*1fbb0*/  @!P0 IMAD.MOV.U32 R155, RZ, RZ, R13 ;  /* 0x000000ffff9b8224 */ /* 0x000fc400078e000d */
[----:B------:R-:W4:Y:S04]  /*1fbc0*/  LDL R14, [R1+0x674] ;  /* 0x00067400010e7983 */ /* 0x000f280000100800 */
[----:B------:R-:W4:Y:S01]  /*1fbd0*/  LDL R13, [R1+0x678] ;  /* 0x00067800010d7983 */ /* 0x000f220000100800 */
[----:B------:R-:W-:Y:S01]  /*1fbe0*/  PRMT R23, RZ, 0x7610, R23 ;  /* 0x00007610ff177816 */ /* 0x000fe20000000017 */
[----:B--2---:R-:W-:Y:S02]  /*1fbf0*/  @!P0 IMAD.MOV.U32 R154, RZ, RZ, R12 ;  /* 0x000000ffff9a8224 */ /* 0x004fe400078e000c */
[----:B------:R-:W2:Y:S04]  /*1fc00*/  LDL R12, [R1+0x66c] ;  /* 0x00066c00010c7983 */ /* 0x000ea80000100800 */
[----:B------:R3:W2:Y:S02]  /*1fc10*/  @!P0 LDG.E.U16 R22, desc[UR60][R154.64] ;  /* 0x0000003c9a168981 */ /* 0x0006a4000c1e1500 */
[----:B---3--:R-:W-:-:S02]  /*1fc20*/  @!P0 IMAD.MOV.U32 R155, RZ, RZ, R11 ;  /* 0x000000ffff9b8224 */ /* 0x008fc400078e000b */
[----:B------:R-:W3:Y:S01]  /*1fc30*/  LDL R11, [R1+0x670] ;  /* 0x00067000010b7983 */ /* 0x000ee20000100800 */
[----:B----4-:R-:W-:-:S03]  /*1fc40*/  @!P0 IMAD.MOV.U32 R154, RZ, RZ, R10 ;  /* 0x000000ffff9a8224 */ /* 0x010fc600078e000a */
[----:B------:R-:W4:Y:S04]  /*1fc50*/  LDL R10, [R1+0x668] ;  /* 0x00066800010a7983 */ /* 0x000f280000100800 */
[----:B------:R0:W4:Y:S02]  /*1fc60*/  @!P0 LDG.E.U16 R23, desc[UR60][R154.64] ;  /* 0x0000003c9a178981 */ /* 0x000124000c1e1500 */
[----:B0-----:R-:W-:Y:S02]  /*1fc70*/  @!P0 IMAD.MOV.U32 R155, RZ, RZ, R9 ;  /* 0x000000ffff9b8224 */ /* 0x001fe400078e0009 */
[----:B------:R-:W4:Y:S01]  /*1fc80*/  LDL R9, [R1+0x660] ;  /* 0x0006600001097983 */ /* 0x000f220000100800 */
[----:B------:R-:W-:-:S03]  /*1fc90*/  @!P0 IMAD.MOV.U32 R154, RZ, RZ, R2 ;  /* 0x000000ffff9a8224 */ /* 0x000fc600078e0002 */
[----:B------:R-:W4:Y:S01]  /*1fca0*/  LDL R2, [R1+0x658] ;  /* 0x0006580001027983 */ /* 0x000f220000100800 */
[----:B------:R-:W-:Y:S02]  /*1fcb0*/  PRMT R152, RZ, 0x7610, R152 ;  /* 0x00007610ff987816 */ /* 0x000fe40000000098 */
[----:B------:R-:W-:-:S04]  /*1fcc0*/  PRMT R153, RZ, 0x7610, R153 ;  /* 0x00007610ff997816 */ /* 0x000fc80000000099 */
[----:B------:R0:W4:Y:S01]  /*1fcd0*/  @!P0 LDG.E.U16 R152, desc[UR60][R154.64] ;  /* 0x0000003c9a988981 */ /* 0x000122000c1e1500 */
[----:B------:R-:W-:Y:S02]  /*1fce0*/  PRMT R156, RZ, 0x7610, R156 ;  /* 0x00007610ff9c7816 */ /* 0x000fe4000000009c */
[----:B------:R-:W-:Y:S02]  /*1fcf0*/  PRMT R157, RZ, 0x7610, R157 ;  /* 0x00007610ff9d7816 */ /* 0x000fe4000000009d */
[----:B------:R-:W-:Y:S02]  /*1fd00*/  PRMT R158, RZ, 0x7610, R158 ;  /* 0x00007610ff9e7816 */ /* 0x000fe4000000009e */
[----:B------:R-:W-:Y:S02]  /*1fd10*/  PRMT R159, RZ, 0x7610, R159 ;  /* 0x00007610ff9f7816 */ /* 0x000fe4000000009f */
[----:B------:R-:W-:Y:S01]  /*1fd20*/  PRMT R160, RZ, 0x7610, R160 ;  /* 0x00007610ffa07816 */ /* 0x000fe200000000a0 */
[----:B------:R1:W-:Y:S01]  /*1fd30*/  STL [R1+0x16dc], R7 ;  /* 0x0016dc0701007387 */ /* 0x0003e20000100800 */
[----:B0-----:R-:W-:-:S02]  /*1fd40*/  @!P0 IMAD.MOV.U32 R155, RZ, RZ, R19 ;  /* 0x000000ffff9b8224 */ /* 0x001fc400078e0013 */
[----:B------:R-:W-:-:S05]  /*1fd50*/  @!P0 IMAD.MOV.U32 R154, RZ, RZ, R18 ;  /* 0x000000ffff9a8224 */ /* 0x000fca00078e0012 */
[----:B------:R0:W4:Y:S02]  /*1fd60*/  @!P0 LDG.E.U16 R153, desc[UR60][R154.64] ;  /* 0x0000003c9a998981 */ /* 0x000124000c1e1500 */
[----:B0-----:R-:W-:Y:S02]  /*1fd70*/  @!P0 IMAD.MOV.U32 R154, RZ, RZ, R15 ;  /* 0x000000ffff9a8224 */ /* 0x001fe400078e000f */
[----:B------:R-:W-:-:S05]  /*1fd80*/  @!P0 IMAD.MOV.U32 R155, RZ, RZ, R16 ;  /* 0x000000ffff9b8224 */ /* 0x000fca00078e0010 */
[----:B------:R0:W4:Y:S02]  /*1fd90*/  @!P0 LDG.E.U16 R156, desc[UR60][R154.64] ;  /* 0x0000003c9a9c8981 */ /* 0x000124000c1e1500 */
[----:B0-----:R-:W-:Y:S02]  /*1fda0*/  @!P0 IMAD.MOV.U32 R154, RZ, RZ, R13 ;  /* 0x000000ffff9a8224 */ /* 0x001fe400078e000d */
[----:B------:R-:W-:-:S05]  /*1fdb0*/  @!P0 IMAD.MOV.U32 R155, RZ, RZ, R14 ;  /* 0x000000ffff9b8224 */ /* 0x000fca00078e000e */
[----:B------:R2:W4:Y:S02]  /*1fdc0*/  @!P0 LDG.E.U16 R157, desc[UR60][R154.64] ;  /* 0x0000003c9a9d8981 */ /* 0x000524000c1e1500 */
[----:B--2---:R-:W-:Y:S02]  /*1fdd0*/  @!P0 IMAD.MOV.U32 R155, RZ, RZ, R12 ;  /* 0x000000ffff9b8224 */ /* 0x004fe400078e000c */
[----:B---3--:R-:W-:-:S05]  /*1fde0*/  @!P0 IMAD.MOV.U32 R154, RZ, RZ, R11 ;  /* 0x000000ffff9a8224 */ /* 0x008fca00078e000b */
[----:B------:R4:W2:Y:S02]  /*1fdf0*/  @!P0 LDG.E.U16 R158, desc[UR60][R154.64] ;  /* 0x0000003c9a9e8981 */ /* 0x0008a4000c1e1500 */
[----:B----4-:R-:W-:Y:S02]  /*1fe00*/  @!P0 IMAD.MOV.U32 R154, RZ, RZ, R10 ;  /* 0x000000ffff9a8224 */ /* 0x010fe400078e000a */
[----:B------:R-:W-:Y:S02]  /*1fe10*/  @!P0 IMAD.MOV.U32 R155, RZ, RZ, R7 ;  /* 0x000000ffff9b8224 */ /* 0x000fe400078e0007 */
[----:B-1----:R-:W3:Y:S04]  /*1fe20*/  LDL.LU R7, [R1+0x650] ;  /* 0x0006500001077983 */ /* 0x002ee80000300800 */
[----:B------:R0:W4:Y:S04]  /*1fe30*/  @!P0 LDG.E.U16 R159, desc[UR60][R154.64] ;  /* 0x0000003c9a9f8981 */ /* 0x000128000c1e1500 */
[----:B------:R1:W-:Y:S01]  /*1fe40*/  STL [R1+0x16d8], R5 ;  /* 0x0016d80501007387 */ /* 0x0003e20000100800 */
[----:B0-----:R-:W-:-:S02]  /*1fe50*/  @!P0 IMAD.MOV.U32 R154, RZ, RZ, R9 ;  /* 0x000000ffff9a8224 */ /* 0x001fc400078e0009 */
[----:B------:R-:W-:Y:S02]  /*1fe60*/  @!P0 IMAD.MOV.U32 R155, RZ, RZ, R5 ;  /* 0x000000ffff9b8224 */ /* 0x000fe400078e0005 */
[----:B-1----:R-:W2:Y:S04]  /*1fe70*/  LDL.LU R5, [R1+0x648] ;  /* 0x0006480001057983 */ /* 0x002ea80000300800 */
[----:B------:R-:W4:Y:S04]  /*1fe80*/  LDL.LU R211, [R1+0x46c] ;  /* 0x00046c0001d37983 */ /* 0x000f280000300800 */
[----:B------:R0:W4:Y:S04]  /*1fe90*/  @!P0 LDG.E.U16 R160, desc[UR60][R154.64] ;  /* 0x0000003c9aa08981 */ /* 0x000128000c1e1500 */
[----:B------:R-:W4:Y:S04]  /*1fea0*/  LDL.LU R16, [R1+0x464] ;  /* 0x0004640001107983 */ /* 0x000f280000300800 */
[----:B------:R-:W4:Y:S01]  /*1feb0*/  LDL.LU R15, [R1+0x45c] ;  /* 0x00045c00010f7983 */ /* 0x000f220000300800 */
[----:B0-----:R-:W-:-:S03]  /*1fec0*/  @!P0 IMAD.MOV.U32 R154, RZ, RZ, R2 ;  /* 0x000000ffff9a8224 */ /* 0x001fc600078e0002 */
        /* <DEDUP_REMOVED lines=17> */
[----:B------:R-:W4:Y:S01]  /*1ffe0*/  LDL.LU R191, [R1+0x1c8] ;  /* 0x0001c80001bf7983 */ /* 0x000f220000300800 */
[----:B------:R-:W-:-:S03]  /*1fff0*/  @!P0 IMAD.MOV.U32 R155, RZ, RZ, R3 ;  /* 0x000000ffff9b8224 */ /* 0x000fc600078e0003 */
[----:B------:R0:W-:Y:S04]  /*20000*/  STL [R1+0x16d4], R3 ;  /* 0x0016d40301007387 */ /* 0x0001e80000100800 */
[----:B0-----:R-:W4:Y:S01]  /*20010*/  LDL.LU R3, [R1+0x640] ;  /* 0x0006400001037983 */ /* 0x001f220000300800 */
[----:B------:R-:W-:Y:S02]  /*20020*/  PRMT R161, RZ, 0x7610, R161 ;  /* 0x00007610ffa17816 */ /* 0x000fe400000000a1 */
[----:B------:R-:W-:-:S04]  /*20030*/  PRMT R162, RZ, 0x7610, R162 ;  /* 0x00007610ffa27816 */ /* 0x000fc800000000a2 */
[----:B------:R0:W4:Y:S01]  /*20040*/  @!P0 LDG.E.U16 R161, desc[UR60][R154.64] ;  /* 0x0000003c9aa18981 */ /* 0x000122000c1e1500 */
[----:B------:R-:W-:Y:S01]  /*20050*/  PRMT R163, RZ, 0x7610, R163 ;  /* 0x00007610ffa37816 */ /* 0x000fe200000000a3 */
[----:B0-----:R-:W-:Y:S01]  /*20060*/  @!P0 IMAD.MOV.U32 R155, RZ, RZ, R0 ;  /* 0x000000ffff9b8224 */ /* 0x001fe200078e0000 */
[----:B------:R-:W-:Y:S02]  /*20070*/  PRMT R164, RZ, 0x7610, R164 ;  /* 0x00007610ffa47816 */ /* 0x000fe400000000a4 */
[----:B------:R-:W-:Y:S02]  /*20080*/  PRMT R165, RZ, 0x7610, R165 ;  /* 0x00007610ffa57816 */ /* 0x000fe400000000a5 */
[----:B------:R-:W-:Y:S02]  /*20090*/  PRMT R166, RZ, 0x7610, R166 ;  /* 0x00007610ffa67816 */ /* 0x000fe400000000a6 */
[----:B------:R-:W-:Y:S02]  /*200a0*/  PRMT R167, RZ, 0x7610, R167 ;  /* 0x00007610ffa77816 */ /* 0x000fe400000000a7 */
        /* <DEDUP_REMOVED lines=15> */
[----:B------:R-:W-:Y:S01]  /*201a0*/  PRMT R198, RZ, 0x7610, R198 ;  /* 0x00007610ffc67816 */ /* 0x000fe200000000c6 */
[----:B---3--:R-:W-:-:S05]  /*201b0*/  @!P0 IMAD.MOV.U32 R154, RZ, RZ, R7 ;  /* 0x000000ffff9a8224 */ /* 0x008fca00078e0007 */
[----:B------:R2:W3:Y:S02]  /*201c0*/  @!P0 LDG.E.U16 R162, desc[UR60][R154.64] ;  /* 0x0000003c9aa28981 */ /* 0x0004e4000c1e1500 */
[----:B--2---:R-:W-:Y:S02]  /*201d0*/  @!P0 IMAD.MOV.U32 R154, RZ, RZ, R5 ;  /* 0x000000ffff9a8224 */ /* 0x004fe400078e0005 */
[----:B------:R-:W-:-:S05]  /*201e0*/  @!P0 IMAD.MOV.U32 R155, RZ, RZ, R249 ;  /* 0x000000ffff9b8224 */ /* 0x000fca00078e00f9 */
[----:B------:R0:W2:Y:S02]  /*201f0*/  @!P0 LDG.E.U16 R163, desc[UR60][R154.64] ;  /* 0x0000003c9aa38981 */ /* 0x0000a4000c1e1500 */
[----:B0-----:R-:W-:Y:S02]  /*20200*/  @!P0 IMAD.MOV.U32 R155, RZ, RZ, R245 ;  /* 0x000000ffff9b8224 */ /* 0x001fe400078e00f5 */
[----:B----4-:R-:W-:-:S05]  /*20210*/  @!P0 IMAD.MOV.U32 R154, RZ, RZ, R3 ;  /* 0x000000ffff9a8224 */ /* 0x010fca00078e0003 */
[----:B------:R0:W4:Y:S02]  /*20220*/  @!P0 LDG.E.U16 R164, desc[UR60][R154.64] ;  /* 0x0000003c9aa48981 */ /* 0x000124000c1e1500 */
[----:B0-----:R-:W-:Y:S02]  /*20230*/  @!P0 IMAD.MOV.U32 R154, RZ, RZ, R6 ;  /* 0x000000ffff9a8224 */ /* 0x001fe400078e0006 */
        /* <DEDUP_REMOVED lines=10> */
[----:B------:R0:W3:Y:S02]  /*202e0*/  @!P0 LDG.E.U16 R168, desc[UR60][R154.64] ;  /* 0x0000003c9aa88981 */ /* 0x0000e4000c1e1500 */
[----:B0-----:R-:W-:Y:S02]  /*202f0*/  @!P0 IMAD.MOV.U32 R154, RZ, RZ, R247 ;  /* 0x000000ffff9a8224 */ /* 0x001fe400078e00f7 */
[----:B------:R-:W-:-:S05]  /*20300*/  @!P0 IMAD.MOV.U32 R155, RZ, RZ, R231 ;  /* 0x000000ffff9b8224 */ /* 0x000fca00078e00e7 */
[----:B------:R0:W2:Y:S02]  /*20310*/  @!P0 LDG.E.U16 R169, desc[UR60][R154.64] ;  /* 0x0000003c9aa98981 */ /* 0x0000a4000c1e1500 */
        /* <DEDUP_REMOVED lines=38> */
[----:B------:R0:W4:Y:S04]  /*20580*/  @!P0 LDG.E.U16 R196, desc[UR60][R154.64] ;  /* 0x0000003c9ac48981 */ /* 0x000128000c1e1500 */
[----:B------:R1:W-:Y:S04]  /*20590*/  STS.U16 [R8+0x9300], R211 ;  /* 0x009300d308007388 */ /* 0x0003e80000000400 */
[----:B------:R1:W-:Y:S01]  /*205a0*/  STS.U16 [R8+0x11300], R16 ;  /* 0x0113001008007388 */ /* 0x0003e20000000400 */
[----:B0-----:R-:W-:Y:S02]  /*205b0*/  @!P0 IMAD.MOV.U32 R154, RZ, RZ, R214 ;  /* 0x000000ffff9a8224 */ /* 0x001fe400078e00d6 */
[----:B------:R-:W-:Y:S01]  /*205c0*/  @!P0 IMAD.MOV.U32 R155, RZ, RZ, R200 ;  /* 0x000000ffff9b8224 */ /* 0x000fe200078e00c8 */
[----:B------:R0:W-:Y:S04]  /*205d0*/  STS.U16 [R8+0x19300], R15 ;  /* 0x0193000f08007388 */ /* 0x0001e80000000400 */
[----:B------:R3:W4:Y:S04]  /*205e0*/  @!P0 LDG.E.U16 R198, desc[UR60][R154.64] ;  /* 0x0000003c9ac68981 */ /* 0x000728000c1e1500 */
[----:B------:R0:W-:Y:S04]  /*205f0*/  STS.U16 [R8+0x1700], R2 ;  /* 0x0017000208007388 */ /* 0x0001e80000000400 */
[----:B------:R0:W-:Y:S04]  /*20600*/  STS.U16 [R8+0x9700], R10 ;  /* 0x0097000a08007388 */ /* 0x0001e80000000400 */
[----:B------:R0:W-:Y:S04]  /*20610*/  STS.U16 [R8+0x11700], R11 ;  /* 0x0117000b08007388 */ /* 0x0001e80000000400 */
[----:B------:R-:W3:Y:S04]  /*20620*/  LDL.LU R154, [R1+0x260] ;  /* 0x00026000019a7983 */ /* 0x000ee80000300800 */
[----:B------:R-:W2:Y:S04]  /*20630*/  LDL.LU R155, [R1+0x248] ;  /* 0x00024800019b7983 */ /* 0x000ea80000300800 */
[----:B-1----:R-:W4:Y:S04]  /*20640*/  LDL.LU R211, [R1+0x17b8] ;  /* 0x0017b80001d37983 */ /* 0x002f280000300800 */
[----:B------:R-:W4:Y:S04]  /*20650*/  LDL.LU R16, [R1+0x17b4] ;  /* 0x0017b40001107983 */ /* 0x000f280000300800 */
[----:B0-----:R-:W4:Y:S04]  /*20660*/  LDL.LU R15, [R1+0x17b0] ;  /* 0x0017b000010f7983 */ /* 0x001f280000300800 */
[----:B------:R-:W3:Y:S04]  /*20670*/  LDL.LU R2, [R1+0x17ac] ;  /* 0x0017ac0001027983 */ /* 0x000ee80000300800 */
[----:B------:R-:W2:Y:S04]  /*20680*/  LDL.LU R10, [R1+0x17a8] ;  /* 0x0017a800010a7983 */ /* 0x000ea80000300800 */
[----:B------:R-:W4:Y:S04]  /*20690*/  LDL.LU R11, [R1+0x17a4] ;  /* 0x0017a400010b7983 */ /* 0x000f280000300800 */
[----:B------:R0:W-:Y:S04]  /*206a0*/  STS.U16 [R8+0x19700], R12 ;  /* 0x0197000c08007388 */ /* 0x0001e80000000400 */
[----:B------:R1:W-:Y:S04]  /*206b0*/  STS.U16 [R8+0x1b00], R18 ;  /* 0x001b001208007388 */ /* 0x0003e80000000400 */
[----:B------:R1:W-:Y:S04]  /*206c0*/  STS.U16 [R8+0x9b00], R19 ;  /* 0x009b001308007388 */ /* 0x0003e80000000400 */
[----:B------:R1:W-:Y:S04]  /*206d0*/  STS.U16 [R8+0x11b00], R186 ;  /* 0x011b00ba08007388 */ /* 0x0003e80000000400 */
[----:B------:R1:W-:Y:S04]  /*206e0*/  STS.U16 [R8+0x19b00], R187 ;  /* 0x019b00bb08007388 */ /* 0x0003e80000000400 */
[----:B------:R1:W-:Y:S04]  /*206f0*/  STS.U16 [R8+0x1f00], R190 ;  /* 0x001f00be08007388 */ /* 0x0003e80000000400 */
[----:B0-----:R-:W3:Y:S04]  /*20700*/  LDL.LU R12, [R1+0x17a0] ;  /* 0x0017a000010c7983 */ /* 0x001ee80000300800 */
[----:B-1----:R-:W2:Y:S04]  /*20710*/  LDL.LU R18, [R1+0x179c] ;  /* 0x00179c0001127983 */ /* 0x002ea80000300800 */
[----:B------:R-:W2:Y:S04]  /*20720*/  LDL.LU R19, [R1+0x1798] ;  /* 0x0017980001137983 */ /* 0x000ea80000300800 */
[----:B------:R-:W2:Y:S04]  /*20730*/  LDL.LU R186, [R1+0x1794] ;  /* 0x0017940001ba7983 */ /* 0x000ea80000300800 */
[----:B------:R-:W2:Y:S04]  /*20740*/  LDL.LU R187, [R1+0x1790] ;  /* 0x0017900001bb7983 */ /* 0x000ea80000300800 */
[----:B------:R-:W2:Y:S04]  /*20750*/  LDL.LU R190, [R1+0x178c] ;  /* 0x00178c0001be7983 */ /* 0x000ea80000300800 */
[----:B------:R0:W-:Y:S04]  /*20760*/  STS.U16 [R8+0x9f00], R192 ;  /* 0x009f00c008007388 */ /* 0x0001e80000000400 */
[----:B------:R1:W-:Y:S04]  /*20770*/  STS.U16 [R8+0x11f00], R193 ;  /* 0x011f00c108007388 */ /* 0x0003e80000000400 */
[----:B------:R1:W-:Y:S04]  /*20780*/  STS.U16 [R8+0x19f00], R9 ;  /* 0x019f000908007388 */ /* 0x0003e80000000400 */
[----:B0-----:R-:W2:Y:S04]  /*20790*/  LDL.LU R192, [R1+0x1788] ;  /* 0x0017880001c07983 */ /* 0x001ea80000300800 */
[----:B-1----:R-:W2:Y:S04]  /*207a0*/  LDL.LU R193, [R1+0x1784] ;  /* 0x0017840001c17983 */ /* 0x002ea80000300800 */
[----:B------:R-:W4:Y:S04]  /*207b0*/  LDL.LU R9, [R1+0x1780] ;  /* 0x0017800001097983 */ /* 0x000f280000300800 */
[----:B------:R0:W-:Y:S04]  /*207c0*/  STS.U16 [R8+0xa300], R189 ;  /* 0x00a300bd08007388 */ /* 0x0001e80000000400 */
[----:B------:R1:W-:Y:S04]  /*207d0*/  STS.U16 [R8+0x12300], R188 ;  /* 0x012300bc08007388 */ /* 0x0003e80000000400 */
[----:B0-----:R-:W2:Y:S04]  /*207e0*/  LDL.LU R189, [R1+0x5fc] ;  /* 0x0005fc0001bd7983 */ /* 0x001ea80000300800 */
[----:B-1----:R-:W2:Y:S04]  /*207f0*/  LDL.LU R188, [R1+0x5f4] ;  /* 0x0005f40001bc7983 */ /* 0x002ea80000300800 */
[----:B------:R-:W-:Y:S04]  /*20800*/  STS.U16 [R8+0x2700], R14 ;  /* 0x0027000e08007388 */ /* 0x000fe80000000400 */
[----:B----4-:R0:W-:Y:S04]  /*20810*/  STS.U16 [R8+0x2b00], R9 ;  /* 0x002b000908007388 */ /* 0x0101e80000000400 */
[----:B0-----:R-:W4:Y:S04]  /*20820*/  LDL.LU R9, [R1+0x177c] ;  /* 0x00177c0001097983 */ /* 0x001f280000300800 */
[----:B------:R0:W-:Y:S04]  /*20830*/  STS.U16 [R8+0xa700], R13 ;  /* 0x00a7000d08007388 */ /* 0x0001e80000000400 */
[----:B------:R-:W4:Y:S04]  /*20840*/  LDL.LU R14, [R1+0x5ec] ;  /* 0x0005ec00010e7983 */ /* 0x000f280000300800 */
[----:B---3--:R1:W-:Y:S04]  /*20850*/  STS.U16 [R8+0x3300], R12 ;  /* 0x0033000c08007388 */ /* 0x0083e80000000400 */
[----:B------:R3:W-:Y:S04]  /*20860*/  STS.U16 [R8+0xb300], R11 ;  /* 0x00b3000b08007388 */ /* 0x0007e80000000400 */
[----:B--2---:R2:W-:Y:S04]  /*20870*/  STS.U16 [R8+0x13300], R10 ;  /* 0x0133000a08007388 */ /* 0x0045e80000000400 */
[----:B------:R2:W-:Y:S04]  /*20880*/  STS.U16 [R8+0x12700], R21 ;  /* 0x0127001508007388 */ /* 0x0005e80000000400 */
[----:B------:R2:W-:Y:S04]  /*20890*/  STS.U16 [R8+0x1af00], R18 ;  /* 0x01af001208007388 */ /* 0x0005e80000000400 */
[----:B0-----:R-:W4:Y:S04]  /*208a0*/  LDL.LU R13, [R1+0x5e4] ;  /* 0x0005e400010d7983 */ /* 0x001f280000300800 */
[----:B-1----:R-:W4:Y:S04]  /*208b0*/  LDL.LU R12, [R1+0x590] ;  /* 0x00059000010c7983 */ /* 0x002f280000300800 */
[----:B---3--:R-:W3:Y:S04]  /*208c0*/  LDL.LU R11, [R1+0x58c] ;  /* 0x00058c00010b7983 */ /* 0x008ee80000300800 */
[----:B--2---:R-:W2:Y:S04]  /*208d0*/  LDL.LU R10, [R1+0x588] ;  /* 0x00058800010a7983 */ /* 0x004ea80000300800 */
[----:B------:R-:W2:Y:S04]  /*208e0*/  LDL.LU R21, [R1+0x584] ;  /* 0x0005840001157983 */ /* 0x000ea80000300800 */
        /* <DEDUP_REMOVED lines=13> */
[----:B------:R-:W2:Y:S04]  /*209c0*/  LDL.LU R192, [R1+0x4d0] ;  /* 0x0004d00001c07983 */ /* 0x000ea80000300800 */
        /* <DEDUP_REMOVED lines=15> */
[----:B0-----:R-:W2:Y:S04]  /*20ac0*/  LDL.LU R187, [R1+0x4c8] ;  /* 0x0004c80001bb7983 */ /* 0x001ea80000300800 */
[----:B-1----:R-:W2:Y:S04]  /*20ad0*/  LDL.LU R186, [R1+0x454] ;  /* 0x0004540001ba7983 */ /* 0x002ea80000300800 */
[----:B----4-:R0:W-:Y:S04]  /*20ae0*/  STS.U16 [R9+0x380], R189 ;  /* 0x000380bd09007388 */ /* 0x0101e80000000400 */
        /* <DEDUP_REMOVED lines=18> */
[----:B------:R1:W-:Y:S04]  /*20c10*/  STS.U16 [R9+0x18380], R13 ;  /* 0x0183800d09007388 */ /* 0x0003e80000000400 */
[----:B------:R1:W-:Y:S04]  /*20c20*/  STS.U16 [R9+0x780], R12 ;  /* 0x0007800c09007388 */ /* 0x0003e80000000400 */
[----:B---3--:R3:W-:Y:S04]  /*20c30*/  STS.U16 [R9+0x8780], R11 ;  /* 0x0087800b09007388 */ /* 0x0087e80000000400 */
[----:B--2---:R2:W-:Y:S04]  /*20c40*/  STS.U16 [R9+0x10780], R10 ;  /* 0x0107800a09007388 */ /* 0x0045e80000000400 */
[----:B------:R2:W-:Y:S04]  /*20c50*/  STS.U16 [R9+0x18780], R21 ;  /* 0x0187801509007388 */ /* 0x0005e80000000400 */
[----:B0-----:R-:W4:Y:S04]  /*20c60*/  LDL.LU R14, [R1+0x1778] ;  /* 0x00177800010e7983 */ /* 0x001f280000300800 */
[----:B-1----:R-:W4:Y:S04]  /*20c70*/  LDL.LU R13, [R1+0x1774] ;  /* 0x00177400010d7983 */ /* 0x002f280000300800 */
[----:B------:R-:W4:Y:S04]  /*20c80*/  LDL.LU R12, [R1+0x1770] ;  /* 0x00177000010c7983 */ /* 0x000f280000300800 */
[----:B---3--:R-:W3:Y:S04]  /*20c90*/  LDL.LU R11, [R1+0x176c] ;  /* 0x00176c00010b7983 */ /* 0x008ee80000300800 */
[----:B--2---:R-:W2:Y:S04]  /*20ca0*/  LDL.LU R10, [R1+0x1768] ;  /* 0x00176800010a7983 */ /* 0x004ea80000300800 */
[----:B------:R-:W2:Y:S04]  /*20cb0*/  LDL.LU R21, [R1+0x1764] ;  /* 0x0017640001157983 */ /* 0x000ea80000300800 */
[----:B------:R0:W-:Y:S04]  /*20cc0*/  STS.U16 [R9+0xb80], R18 ;  /* 0x000b801209007388 */ /* 0x0001e80000000400 */
        /* <DEDUP_REMOVED lines=16> */
[----:B------:R-:W2:Y:S04]  /*20dd0*/  LDL.LU R186, [R1+0x1740] ;  /* 0x0017400001ba7983 */ /* 0x000ea80000300800 */
[----:B----4-:R0:W-:Y:S04]  /*20de0*/  STS.U16 [R9+0x9380], R189 ;  /* 0x009380bd09007388 */ /* 0x0101e80000000400 */
[----:B------:R1:W-:Y:S04]  /*20df0*/  STS.U16 [R9+0x11380], R188 ;  /* 0x011380bc09007388 */ /* 0x0003e80000000400 */
[----:B0-----:R-:W4:Y:S04]  /*20e00*/  LDL.LU R189, [R1+0x173c] ;  /* 0x00173c0001bd7983 */ /* 0x001f280000300800 */
[----:B-1----:R-:W4:Y:S04]  /*20e10*/  LDL.LU R188, [R1+0x1738] ;  /* 0x0017380001bc7983 */ /* 0x002f280000300800 */
[----:B------:R-:W-:Y:S04]  /*20e20*/  STS.U16 [R9+0x13380], R15 ;  /* 0x0133800f09007388 */ /* 0x000fe80000000400 */
[----:B------:R-:W-:Y:S04]  /*20e30*/  STS.U16 [R9+0x1b380], R16 ;  /* 0x01b3801009007388 */ /* 0x000fe80000000400 */
[----:B------:R-:W-:Y:S04]  /*20e40*/  STS.U16 [R9+0xb380], R14 ;  /* 0x00b3800e09007388 */ /* 0x000fe80000000400 */
[----:B---3--:R-:W-:Y:S04]  /*20e50*/  STS.U16 [R9+0x12f80], R11 ;  /* 0x012f800b09007388 */ /* 0x008fe80000000400 */
        /* <DEDUP_REMOVED lines=14> */
[----:B------:R0:W-:Y:S04]  /*20f40*/  STS.U16 [R9+0xa380], R188 ;  /* 0x00a380bc09007388 */ /* 0x0001e80000000400 */
[----:B0-----:R-:W2:Y:S04]  /*20f50*/  LDL.LU R188, [R1+0x1734] ;  /* 0x0017340001bc7983 */ /* 0x001ea80000300800 */
[----:B------:R-:W3:Y:S04]  /*20f60*/  LDL.LU R189, [R1+0x1730] ;  /* 0x0017300001bd7983 */ /* 0x000ee80000300800 */
[----:B------:R-:W4:Y:S04]  /*20f70*/  LDL.LU R186, [R1+0x172c] ;  /* 0x00172c0001ba7983 */ /* 0x000f280000300800 */
[----:B------:R-:W4:Y:S04]  /*20f80*/  LDL.LU R187, [R1+0x1728] ;  /* 0x0017280001bb7983 */ /* 0x000f280000300800 */
[----:B------:R-:W2:Y:S04]  /*20f90*/  LDL.LU R192, [R1+0x1724] ;  /* 0x0017240001c07983 */ /* 0x000ea80000300800 */
[----:B------:R-:W3:Y:S04]  /*20fa0*/  LDL.LU R193, [R1+0x1720] ;  /* 0x0017200001c17983 */ /* 0x000ee80000300800 */
[----:B------:R-:W4:Y:S04]  /*20fb0*/  LDL.LU R190, [R1+0x171c] ;  /* 0x00171c0001be7983 */ /* 0x000f280000300800 */
[----:B------:R-:W4:Y:S04]  /*20fc0*/  LDL.LU R191, [R1+0x1718] ;  /* 0x0017180001bf7983 */ /* 0x000f280000300800 */
[----:B------:R-:W4:Y:S04]  /*20fd0*/  LDL.LU R2, [R1+0x1714] ;  /* 0x0017140001027983 */ /* 0x000f280000300800 */
[----:B------:R-:W2:Y:S04]  /*20fe0*/  LDL.LU R19, [R1+0x1710] ;  /* 0x0017100001137983 */ /* 0x000ea80000300800 */
[----:B------:R-:W3:Y:S04]  /*20ff0*/  LDL.LU R18, [R1+0x170c] ;  /* 0x00170c0001127983 */ /* 0x000ee80000300800 */
[----:B------:R-:W4:Y:S04]  /*21000*/  LDL.LU R21, [R1+0x1708] ;  /* 0x0017080001157983 */ /* 0x000f280000300800 */
[----:B------:R-:W2:Y:S04]  /*21010*/  LDL.LU R10, [R1+0x1704] ;  /* 0x00170400010a7983 */ /* 0x000ea80000300800 */
[----:B------:R-:W3:Y:S04]  /*21020*/  LDL.LU R11, [R1+0x1700] ;  /* 0x00170000010b7983 */ /* 0x000ee80000300800 */
[----:B------:R-:W3:Y:S04]  /*21030*/  LDL.LU R12, [R1+0x16fc] ;  /* 0x0016fc00010c7983 */ /* 0x000ee80000300800 */
[----:B------:R-:W3:Y:S04]  /*21040*/  LDL.LU R13, [R1+0x16f8] ;  /* 0x0016f800010d7983 */ /* 0x000ee80000300800 */
[----:B------:R-:W3:Y:S04]  /*21050*/  LDL.LU R14, [R1+0x16f4] ;  /* 0x0016f400010e7983 */ /* 0x000ee80000300800 */
[----:B------:R-:W3:Y:S04]  /*21060*/  LDL.LU R15, [R1+0x16f0] ;  /* 0x0016f000010f7983 */ /* 0x000ee80000300800 */
        /* <DEDUP_REMOVED lines=26> */
[----:B------:R-:W-:Y:S01]  /*21210*/  STS.U16 [R9+0x1bf80], R252 ;  /* 0x01bf80fc09007388 */ /* 0x000fe20000000400 */
[----:B0-----:R-:W0:Y:S01]  /*21220*/  S2R R155, SR_CgaCtaId ;  /* 0x00000000009b7919 */ /* 0x001e220000008800 */
[----:B------:R-:W-:Y:S01]  /*21230*/  MOV R154, 0x400 ;  /* 0x00000400009a7802 */ /* 0x000fe20000000f00 */
[----:B------:R-:W-:Y:S01]  /*21240*/  UMOV UR33, 0x40000040 ;  /* 0x4000004000217882 */ /* 0x000fe20000000000 */
[----:B------:R-:W-:Y:S01]  /*21250*/  UIADD3.64 UR52, UR4, 0x380, URZ ;  /* 0x0000038004347897 */ /* 0x000fe2000fffe03f */
[----:B------:R-:W-:Y:S01]  /*21260*/  UMOV UR54, UR34 ;  /* 0x0000002200367c82 */ /* 0x000fe20008000000 */
[----:B------:R-:W-:Y:S01]  /*21270*/  UMOV UR55, UR35 ;  /* 0x0000002300377c82 */ /* 0x000fe20008000000 */
[----:B------:R-:W-:Y:S01]  /*21280*/  UIADD3.64 UR48, UR4, 0x400, URZ ;  /* 0x0000040004307897 */ /* 0x000fe2000fffe03f */
[----:B------:R-:W-:Y:S01]  /*21290*/  UMOV UR50, UR6 ;  /* 0x0000000600327c82 */ /* 0x000fe20008000000 */
[----:B------:R-:W-:Y:S01]  /*212a0*/  UMOV UR51, UR7 ;  /* 0x0000000700337c82 */ /* 0x000fe20008000000 */
[----:B------:R-:W3:Y:S04]  /*212b0*/  LDL.LU R209, [R1+0x16a8] ;  /* 0x0016a80001d17983 */ /* 0x000ee80000300800 */
[----:B------:R-:W3:Y:S01]  /*212c0*/  LDL.LU R211, [R1+0x16a4] ;  /* 0x0016a40001d37983 */ /* 0x000ee20000300800 */
[----:B0-----:R-:W-:-:S04]  /*212d0*/  LEA R154, R155, R154, 0x18 ;  /* 0x0000009a9b9a7211 */ /* 0x001fc800078ec0ff */
[----:B------:R-:W-:-:S04]  /*212e0*/  SHF.R.U32.HI R154, RZ, 0x4, R154 ;  /* 0x00000004ff9a7819 */ /* 0x000fc8000001169a */
[----:B------:R-:W-:-:S04]  /*212f0*/  SGXT.U32 R154, R154, 0xe ;  /* 0x0000000e9a9a781a */ /* 0x000fc80000000000 */
[----:B------:R-:W-:Y:S02]  /*21300*/  R2UR UR32, R154 ;  /* 0x000000009a2072ca */ /* 0x000fe400000e0000 */
[----:B------:R-:W3:Y:S04]  /*21310*/  LDL.LU R154, [R1+0x16a0] ;  /* 0x0016a000019a7983 */ /* 0x000ee80000300800 */
[----:B------:R-:W3:Y:S04]  /*21320*/  LDL.LU R155, [R1+0x169c] ;  /* 0x00169c00019b7983 */ /* 0x000ee80000300800 */
[----:B----4-:R0:W-:Y:S04]  /*21330*/  STS.U16 [R21+0x20000], R22 ;  /* 0x0200001615007388 */ /* 0x0101e80000000400 */
[----:B------:R-:W-:Y:S04]  /*21340*/  STS.U16 [R21+0x20400], R160 ;  /* 0x020400a015007388 */ /* 0x000fe80000000400 */
[----:B------:R-:W-:Y:S04]  /*21350*/  STS.U16 [R21+0x20800], R168 ;  /* 0x020800a815007388 */ /* 0x000fe80000000400 */
[----:B------:R-:W-:Y:S04]  /*21360*/  STS.U16 [R21+0x20c00], R173 ;  /* 0x020c00ad15007388 */ /* 0x000fe80000000400 */
[----:B--2---:R-:W-:Y:S04]  /*21370*/  STS.U16 [R10+0x20080], R23 ;  /* 0x020080170a007388 */ /* 0x004fe80000000400 */
[----:B------:R-:W-:Y:S04]  /*21380*/  STS.U16 [R10+0x20480], R161 ;  /* 0x020480a10a007388 */ /* 0x000fe80000000400 */
[----:B------:R-:W-:Y:S04]  /*21390*/  STS.U16 [R10+0x20880], R169 ;  /* 0x020880a90a007388 */ /* 0x000fe80000000400 */
[----:B------:R-:W-:Y:S04]  /*213a0*/  STS.U16 [R10+0x20c80], R175 ;  /* 0x020c80af0a007388 */ /* 0x000fe80000000400 */
        /* <DEDUP_REMOVED lines=24> */
[----:B------:R1:W-:Y:S06]  /*21530*/  MEMBAR.ALL.CTA ;  /* 0x0000000000007992 */ /* 0x0003ec0000008000 */
[----:B-1----:R-:W1:Y:S02]  /*21540*/  FENCE.VIEW.ASYNC.S ;  /* 0x00000000000073c6 */ /* 0x002e640000000000 */
[----:B-1----:R-:W-:Y:S06]  /*21550*/  BAR.SYNC.DEFER_BLOCKING 0x0 ;  /* 0x0000000000007b1d */ /* 0x002fec0000010000 */
[----:B------:R-:W-:-:S06]  /*21560*/  WARPGROUP.ARRIVE ;  /* 0x00000000000079c5 */ /* 0x000fcc0000000000 */
[----:B------:R-:W-:Y:S04]  /*21570*/  HGMMA.64x32x16.F32.BF16 R136, gdesc[UR32].tnspA, R136 ;  /* 0x20600000208879f0 */ /* 0x000fe80008701888 */
[----:B------:R-:W-:Y:S04]  /*21580*/  HGMMA.64x32x16.F32.BF16 R136, gdesc[UR4].tnspA, R136 ;  /* 0x20600000048879f0 */ /* 0x000fe80008701888 */
[----:B------:R-:W-:Y:S04]  /*21590*/  HGMMA.64x32x16.F32.BF16 R136, gdesc[UR8].tnspA, R136 ;  /* 0x20600000088879f0 */ /* 0x000fe80008701888 */
[----:B------:R-:W-:Y:S04]  /*215a0*/  HGMMA.64x32x16.F32.BF16 R136, gdesc[UR12].tnspA, R136 ;  /* 0x206000000c8879f0 */ /* 0x000fe80008701888 */
[----:B------:R-:W-:Y:S04]  /*215b0*/  HGMMA.64x32x16.F32.BF16 R136, gdesc[UR16].tnspA, R136 ;  /* 0x20600000108879f0 */ /* 0x000fe80008701888 */
[----:B------:R-:W-:Y:S04]  /*215c0*/  HGMMA.64x32x16.F32.BF16 R136, gdesc[UR20].tnspA, R136 ;  /* 0x20600000148879f0 */ /* 0x000fe80008701888 */
[----:B------:R-:W-:Y:S04]  /*215d0*/  HGMMA.64x32x16.F32.BF16 R136, gdesc[UR24].tnspA, R136 ;  /* 0x20600000188879f0 */ /* 0x000fe80008701888 */
[----:B------:R-:W-:Y:S04]  /*215e0*/  HGMMA.64x32x16.F32.BF16 R136, gdesc[UR28].tnspA, R136 ;  /* 0x206000001c8879f0 */ /* 0x000fe80008701888 */
[----:B------:R-:W-:Y:S01]  /*215f0*/  HGMMA.64x32x16.F32.BF16 R120, gdesc[UR52].tnspA, R120 ;  /* 0x20600000347879f0 */ /* 0x000fe20008701878 */
[----:B------:R-:W-:Y:S01]  /*21600*/  UIADD3.64 UR52, UR4, 0x480, URZ ;  /* 0x0000048004347897 */ /* 0x000fe2000fffe03f */
[----:B------:R-:W-:-:S02]  /*21610*/  UMOV UR54, UR10 ;  /* 0x0000000a00367c82 */ /* 0x000fc40008000000 */
[----:B------:R-:W-:Y:S01]  /*21620*/  HGMMA.64x32x16.F32.BF16 R120, gdesc[UR48].tnspA, R120 ;  /* 0x20600000307879f0 */ /* 0x000fe20008701878 */
[----:B------:R-:W-:Y:S01]  /*21630*/  UMOV UR55, UR11 ;  /* 0x0000000b00377c82 */ /* 0x000fe20008000000 */
[----:B------:R-:W-:-:S04]  /*21640*/  UIADD3.64 UR48, UR4, 0x500, URZ ;  /* 0x0000050004307897 */ /* 0x000fc8000fffe03f */
[----:B------:R-:W-:Y:S01]  /*21650*/  HGMMA.64x32x16.F32.BF16 R120, gdesc[UR52].tnspA, R120 ;  /* 0x20600000347879f0 */ /* 0x000fe20008701878 */
[----:B------:R-:W-:Y:S01]  /*21660*/  UMOV UR50, UR14 ;  /* 0x0000000e00327c82 */ /* 0x000fe20008000000 */
[----:B------:R-:W-:Y:S01]  /*21670*/  UMOV UR51, UR15 ;  /* 0x0000000f00337c82 */ /* 0x000fe20008000000 */
[----:B------:R-:W-:Y:S02]  /*21680*/  UIADD3.64 UR52, UR4, 0x580, URZ ;  /* 0x0000058004347897 */ /* 0x000fe4000fffe03f */
[----:B------:R-:W-:Y:S01]  /*21690*/  HGMMA.64x32x16.F32.BF16 R120, gdesc[UR48].tnspA, R120 ;  /* 0x20600000307879f0 */ /* 0x000fe20008701878 */
[----:B------:R-:W-:Y:S01]  /*216a0*/  UMOV UR54, UR18 ;  /* 0x0000001200367c82 */ /* 0x000fe20008000000 */
        /* <DEDUP_REMOVED lines=11> */
[----:B------:R-:W-:Y:S01]  /*21760*/  UIADD3.64 UR52, UR4, 0x780, URZ ;  /* 0x0000078004347897 */ /* 0x000fe2000fffe03f */
[----:B------:R-:W-:Y:S01]  /*21770*/  UMOV UR50, UR30 ;  /* 0x0000001e00327c82 */ /* 0x000fe20008000000 */
[----:B------:R-:W-:Y:S01]  /*21780*/  UMOV UR51, UR31 ;  /* 0x0000001f00337c82 */ /* 0x000fe20008000000 */
[----:B------:R-:W-:Y:S01]  /*21790*/  UMOV UR54, UR34 ;  /* 0x0000002200367c82 */ /* 0x000fe20008000000 */
[----:B------:R-:W-:Y:S01]  /*217a0*/  UMOV UR55, UR35 ;  /* 0x0000002300377c82 */ /* 0x000fe20008000000 */
[----:B------:R-:W-:Y:S04]  /*217b0*/  HGMMA.64x32x16.F32.BF16 R120, gdesc[UR48].tnspA, R120 ;  /* 0x20600000307879f0 */ /* 0x000fe80008701878 */
[----:B------:R-:W-:Y:S01]  /*217c0*/  HGMMA.64x32x16.F32.BF16 R104, gdesc[UR52].tnspA, R104 ;  /* 0x20600000346879f0 */ /* 0x000fe20008701868 */
[----:B------:R-:W-:Y:S01]  /*217d0*/  UIADD3.64 UR48, UR4, 0x800, URZ ;  /* 0x0000080004307897 */ /* 0x000fe2000fffe03f */
[----:B------:R-:W-:Y:S01]  /*217e0*/  UMOV UR50, UR6 ;  /* 0x0000000600327c82 */ /* 0x000fe20008000000 */
[----:B------:R-:W-:Y:S01]  /*217f0*/  UMOV UR51, UR7 ;  /* 0x0000000700337c82 */ /* 0x000fe20008000000 */
[----:B------:R-:W-:-:S06]  /*21800*/  UIADD3.64 UR52, UR4, 0x880, URZ ;  /* 0x0000088004347897 */ /* 0x000fcc000fffe03f */
[----:B------:R-:W-:Y:S01]  /*21810*/  HGMMA.64x32x16.F32.BF16 R104, gdesc[UR48].tnspA, R104 ;  /* 0x20600000306879f0 */ /* 0x000fe20008701868 */
[----:B------:R-:W-:Y:S01]  /*21820*/  UMOV UR54, UR10 ;  /* 0x0000000a00367c82 */ /* 0x000fe20008000000 */
[----:B------:R-:W-:Y:S01]  /*21830*/  UMOV UR55, UR11 ;  /* 0x0000000b00377c82 */ /* 0x000fe20008000000 */
[----:B------:R-:W-:Y:S01]  /*21840*/  UIADD3.64 UR48, UR4, 0x900, URZ ;  /* 0x0000090004307897 */ /* 0x000fe2000fffe03f */
[----:B------:R-:W-:Y:S01]  /*21850*/  HGMMA.64x32x16.F32.BF16 R104, gdesc[UR52].tnspA, R104 ;  /* 0x20600000346879f0 */ /* 0x000fe20008701868 */
[----:B------:R-:W-:Y:S01]  /*21860*/  UMOV UR50, UR14 ;  /* 0x0000000e00327c82 */ /* 0x000fe20008000000 */
[----:B------:R-:W-:Y:S01]  /*21870*/  UMOV UR51, UR15 ;  /* 0x0000000f00337c82 */ /* 0x000fe20008000000 */
[----:B------:R-:W-:-:S05]  /*21880*/  UIADD3.64 UR52, UR4, 0x980, URZ ;  /* 0x0000098004347897 */ /* 0x000fca000fffe03f */
        /* <DEDUP_REMOVED lines=13> */
[----:B------:R-:W-:Y:S01]  /*21960*/  UIADD3.64 UR52, UR4, 0xb80, URZ ;  /* 0x00000b8004347897 */ /* 0x000fe2000fffe03f */
[----:B------:R-:W-:Y:S01]  /*21970*/  UMOV UR50, UR30 ;  /* 0x0000001e00327c82 */ /* 0x000fe20008000000 */
[----:B------:R-:W-:Y:S01]  /*21980*/  UMOV UR51, UR31 ;  /* 0x0000001f00337c82 */ /* 0x000fe20008000000 */
[----:B------:R-:W-:Y:S01]  /*21990*/  UMOV UR54, UR34 ;  /* 0x0000002200367c82 */ /* 0x000fe20008000000 */
[----:B------:R-:W-:-:S03]  /*219a0*/  UMOV UR55, UR35 ;  /* 0x0000002300377c82 */ /* 0x000fc60008000000 */
        /* <DEDUP_REMOVED lines=127> */
[----:B------:R-:W-:Y:S01]  /*221a0*/  UMOV UR55, UR35 ;  /* 0x0000002300377c82 */ /* 0x000fe20008000000 */
[----:B------:R-:W-:-:S02]  /*221b0*/  UIADD3.64 UR56, UR4, 0x1c00, URZ ;  /* 0x00001c0004387897 */ /* 0x000fc4000fffe03f */
[----:B------:R-:W-:Y:S04]  /*221c0*/  HGMMA.64x32x16.F32.BF16 R40, gdesc[UR48].tnspA, R40 ;  /* 0x20600000302879f0 */ /* 0x000fe80008701828 */
[----:B------:R-:W-:Y:S01]  /*221d0*/  HGMMA.64x32x16.F32.BF16 R24, gdesc[UR52].tnspA, R24 ;  /* 0x20600000341879f0 */ /* 0x000fe20008701818 */
[----:B------:R-:W-:Y:S01]  /*221e0*/  UMOV UR58, UR6 ;  /* 0x00000006003a7c82 */ /* 0x000fe20008000000 */
[----:B------:R-:W-:Y:S01]  /*221f0*/  UMOV UR59, UR7 ;  /* 0x00000007003b7c82 */ /* 0x000fe20008000000 */
[----:B------:R-:W-:Y:S02]  /*22200*/  R2UR UR53, R154 ;  /* 0x000000009a3572ca */ /* 0x000fe400000e0000 */
[----:B------:R-:W-:Y:S01]  /*22210*/  R2UR UR52, R155 ;  /* 0x000000009b3472ca */ /* 0x000fe200000e0000 */
[----:B------:R-:W-:Y:S01]  /*22220*/  HGMMA.64x32x16.F32.BF16 R24, gdesc[UR56].tnspA, R24 ;  /* 0x20600000381879f0 */ /* 0x000fe20008701818 */
[----:B------:R-:W-:-:S02]  /*22230*/  R2UR UR57, R18 ;  /* 0x00000000123972ca */ /* 0x000fc400000e0000 */
[----:B------:R-:W2:Y:S04]  /*22240*/  LDL.LU R18, [R1+0x16e8] ;  /* 0x0016e80001127983 */ /* 0x000ea80000300800 */
[----:B0-----:R-:W3:Y:S04]  /*22250*/  LDL R22, [R1+0x16b0] ;  /* 0x0016b00001167983 */ /* 0x001ee80000100800 */
[----:B------:R-:W4:Y:S04]  /*22260*/  LDL.LU R242, [R1+0x15b0] ;  /* 0x0015b00001f27983 */ /* 0x000f280000300800 */
[----:B------:R-:W2:Y:S04]  /*22270*/  LDL.LU R240, [R1+0x15a8] ;  /* 0x0015a80001f07983 */ /* 0x000ea80000300800 */
[----:B------:R-:W3:Y:S04]  /*22280*/  LDL.LU R238, [R1+0x15a0] ;  /* 0x0015a00001ee7983 */ /* 0x000ee80000300800 */
[----:B------:R-:W3:Y:S04]  /*22290*/  LDL.LU R181, [R1+0x1598] ;  /* 0x0015980001b57983 */ /* 0x000ee80000300800 */
[----:B------:R-:W3:Y:S04]  /*222a0*/  LDL.LU R180, [R1+0x1590] ;  /* 0x0015900001b47983 */ /* 0x000ee80000300800 */
[----:B------:R-:W3:Y:S04]  /*222b0*/  LDL.LU R154, [R1+0x1588] ;  /* 0x00158800019a7983 */ /* 0x000ee80000300800 */
[----:B------:R-:W3:Y:S01]  /*222c0*/  LDL.LU R155, [R1+0x15ac] ;  /* 0x0015ac00019b7983 */ /* 0x000ee20000300800 */
[----:B------:R-:W-:-:S03]  /*222d0*/  R2UR UR56, R19 ;  /* 0x00000000133872ca */ /* 0x000fc600000e0000 */
[----:B------:R-:W3:Y:S01]  /*222e0*/  LDL.LU R179, [R1+0x1580] ;  /* 0x0015800001b37983 */ /* 0x000ee20000300800 */
[----:B------:R-:W0:Y:S03]  /*222f0*/  LDC R19, c[0x0][0x238] ;  /* 0x00008e00ff137b82 */ /* 0x000e260000000800 */
[----:B------:R-:W3:Y:S04]  /*22300*/  LDL.LU R174, [R1+0x15a4] ;  /* 0x0015a40001ae7983 */ /* 0x000ee80000300800 */
[----:B------:R-:W3:Y:S04]  /*22310*/  LDL.LU R205, [R1+0x1578] ;  /* 0x0015780001cd7983 */ /* 0x000ee80000300800 */
[----:B------:R-:W3:Y:S01]  /*22320*/  LDL.LU R207, [R1+0x159c] ;  /* 0x00159c0001cf7983 */ /* 0x000ee20000300800 */
[----:B------:R-:W-:-:S03]  /*22330*/  R2UR UR49, R209 ;  /* 0x00000000d13172ca */ /* 0x000fc600000e0000 */
[----:B------:R-:W3:Y:S01]  /*22340*/  LDL.LU R209, [R1+0x1570] ;  /* 0x0015700001d17983 */ /* 0x000ee20000300800 */
[----:B------:R-:W-:-:S03]  /*22350*/  R2UR UR48, R211 ;  /* 0x00000000d33072ca */ /* 0x000fc600000e0000 */
[----:B------:R-:W3:Y:S01]  /*22360*/  LDL.LU R211, [R1+0x1594] ;  /* 0x0015940001d37983 */ /* 0x000ee20000300800 */
[----:B0-----:R-:W-:-:S04]  /*22370*/  IMAD.SHL.U32 R19, R19, 0x80, RZ ;  /* 0x0000008013137824 */ /* 0x001fc800078e00ff */
[----:B------:R-:W-:-:S05]  /*22380*/  IMAD.SHL.U32 R19, R19, 0x2, RZ ;  /* 0x0000000213137824 */ /* 0x000fca00078e00ff */
[-C--:B------:R-:W-:Y:S02]  /*22390*/  IADD3 R192, P1, R192, R19.reuse, RZ ;  /* 0x00000013c0c07210 */ /* 0x080fe40007f3e0ff */
[-C--:B------:R-:W-:Y:S02]  /*223a0*/  IADD3 R188, P2, R188, R19.reuse, RZ ;  /* 0x00000013bcbc7210 */ /* 0x080fe40007f5e0ff */
[-C--:B----4-:R-:W-:Y:S02]  /*223b0*/  IADD3 R242, P4, R242, R19.reuse, RZ ;  /* 0x00000013f2f27210 */ /* 0x090fe40007f9e0ff */
[-C--:B--2---:R-:W-:Y:S02]  /*223c0*/  IADD3 R240, P5, R240, R19.reuse, RZ ;  /* 0x00000013f0f07210 */ /* 0x084fe40007fbe0ff */
[-C--:B---3--:R-:W-:Y:S01]  /*223d0*/  IADD3 R238, P6, R238, R19.reuse, RZ ;  /* 0x00000013eeee7210 */ /* 0x088fe20007fde0ff */
[----:B------:R-:W-:Y:S01]  /*223e0*/  IMAD.X R193, R193, 0x1, R18, P1 ;  /* 0x00000001c1c17824 */ /* 0x000fe200008e0612 */
[----:B------:R-:W-:-:S02]  /*223f0*/  IADD3 R181, P1, R181, R19, RZ ;  /* 0x00000013b5b57210 */ /* 0x000fc40007f3e0ff */
[----:B------:R-:W-:Y:S01]  /*22400*/  IADD3 R154, P3, R154, R19, RZ ;  /* 0x000000139a9a7210 */ /* 0x000fe20007f7e0ff */
[----:B------:R-:W-:Y:S04]  /*22410*/  STL [R1+0x15b0], R242 ;  /* 0x0015b0f201007387 */ /* 0x000fe80000100800 */
[----:B------:R-:W-:Y:S04]  /*22420*/  STL [R1+0x15a8], R240 ;  /* 0x0015a8f001007387 */ /* 0x000fe80000100800 */
[----:B------:R-:W-:Y:S01]  /*22430*/  STL [R1+0x15a0], R238 ;  /* 0x0015a0ee01007387 */ /* 0x000fe20000100800 */
[----:B------:R-:W-:-:S03]  /*22440*/  IMAD.X R189, R189, 0x1, R18, P2 ;  /* 0x00000001bdbd7824 */ /* 0x000fc600010e0612 */
[----:B------:R0:W-:Y:S04]  /*22450*/  STL [R1+0x1588], R154 ;  /* 0x0015889a01007387 */ /* 0x0001e80000100800 */
[----:B------:R-:W-:Y:S01]  /*22460*/  STL [R1+0x1598], R181 ;  /* 0x001598b501007387 */ /* 0x000fe20000100800 */
[-C--:B------:R-:W-:Y:S01]  /*22470*/  IADD3 R180, P2, R180, R19.reuse, RZ ;  /* 0x00000013b4b47210 */ /* 0x080fe20007f5e0ff */
[----:B------:R-:W-:Y:S02]  /*22480*/  IMAD.X R155, R155, 0x1, R18, P4 ;  /* 0x000000019b9b7824 */ /* 0x000fe400020e0612 */
[----:B0-----:R-:W2:Y:S04]  /*22490*/  LDL.LU R154, [R1+0x1568] ;  /* 0x00156800019a7983 */ /* 0x001ea80000300800 */
[----:B------:R-:W-:Y:S04]  /*224a0*/  STL [R1+0x1590], R180 ;  /* 0x001590b401007387 */ /* 0x000fe80000100800 */
[----:B------:R0:W-:Y:S04]  /*224b0*/  STL [R1+0x15ac], R155 ;  /* 0x0015ac9b01007387 */ /* 0x0001e80000100800 */
[----:B0-----:R-:W3:Y:S01]  /*224c0*/  LDL.LU R155, [R1+0x158c] ;  /* 0x00158c00019b7983 */ /* 0x001ee20000300800 */
[----:B------:R-:W-:-:S02]  /*224d0*/  IADD3 R190, P0, R190, R19, RZ ;  /* 0x00000013bebe7210 */ /* 0x000fc40007f1e0ff */
[-C--:B------:R-:W-:Y:S01]  /*224e0*/  IADD3 R179, P4, R179, R19.reuse, RZ ;  /* 0x00000013b3b37210 */ /* 0x080fe20007f9e0ff */
[--C-:B------:R-:W-:Y:S02]  /*224f0*/  IMAD.X R174, R174, 0x1, R18.reuse, P5 ;  /* 0x00000001aeae7824 */ /* 0x100fe400028e0612 */
[----:B------:R-:W-:Y:S02]  /*22500*/  VIADD R2, R2, 0x1 ;  /* 0x0000000102027836 */ /* 0x000fe40000000000 */
[--C-:B------:R-:W-:Y:S01]  /*22510*/  IMAD.X R191, R191, 0x1, R18.reuse, P0 ;  /* 0x00000001bfbf7824 */ /* 0x100fe200000e0612 */
[-C--:B------:R-:W-:Y:S02]  /*22520*/  IADD3 R186, P0, R186, R19.reuse, RZ ;  /* 0x00000013baba7210 */ /* 0x080fe40007f1e0ff */
[-C--:B------:R-:W-:Y:S01]  /*22530*/  IADD3 R205, P5, R205, R19.reuse, RZ ;  /* 0x00000013cdcd7210 */ /* 0x080fe20007fbe0ff */
[--C-:B------:R-:W-:Y:S01]  /*22540*/  IMAD.X R207, R207, 0x1, R18.reuse, P6 ;  /* 0x00000001cfcf7824 */ /* 0x100fe200030e0612 */
[----:B------:R-:W-:Y:S04]  /*22550*/  STL [R1+0x1580], R179 ;  /* 0x001580b301007387 */ /* 0x000fe80000100800 */
[----:B------:R-:W-:Y:S01]  /*22560*/  STL [R1+0x15a4], R174 ;  /* 0x0015a4ae01007387 */ /* 0x000fe20000100800 */
[----:B------:R-:W-:Y:S01]  /*22570*/  IMAD.X R187, R187, 0x1, R18, P0 ;  /* 0x00000001bbbb7824 */ /* 0x000fe200000e0612 */
[----:B------:R-:W-:-:S02]  /*22580*/  IADD3 R209, P6, R209, R19, RZ ;  /* 0x00000013d1d17210 */ /* 0x000fc40007fde0ff */
[----:B------:R-:W4:Y:S01]  /*22590*/  LDL.LU R160, [R1+0x1560] ;  /* 0x0015600001a07983 */ /* 0x000f220000300800 */
[----:B------:R-:W-:-:S03]  /*225a0*/  ISETP.NE.U32.AND P0, PT, R2, R22, PT ;  /* 0x000000160200720c */ /* 0x000fc60003f05070 */
[----:B------:R-:W-:Y:S04]  /*225b0*/  STL [R1+0x1578], R205 ;  /* 0x001578cd01007387 */ /* 0x000fe80000100800 */
[----:B------:R-:W4:Y:S04]  /*225c0*/  LDL.LU R22, [R1+0x1584] ;  /* 0x0015840001167983 */ /* 0x000f280000300800 */
[----:B------:R-:W-:Y:S04]  /*225d0*/  STL [R1+0x159c], R207 ;  /* 0x00159ccf01007387 */ /* 0x000fe80000100800 */
[----:B------:R-:W4:Y:S04]  /*225e0*/  LDL.LU R252, [R1+0x1558] ;  /* 0x0015580001fc7983 */ /* 0x000f280000300800 */
[----:B------:R0:W-:Y:S04]  /*225f0*/  STL [R1+0x1570], R209 ;  /* 0x001570d101007387 */ /* 0x0001e80000100800 */
[----:B------:R-:W4:Y:S04]  /*22600*/  LDL.LU R250, [R1+0x157c] ;  /* 0x00157c0001fa7983 */ /* 0x000f280000300800 */
[----:B------:R-:W4:Y:S01]  /*22610*/  LDL.LU R248, [R1+0x1550] ;  /* 0x0015500001f87983 */ /* 0x000f220000300800 */
[----:B------:R-:W-:-:S03]  /*22620*/  IMAD.X R211, R211, 0x1, R18, P1 ;  /* 0x00000001d3d37824 */ /* 0x000fc600008e0612 */
[----:B0-----:R-:W4:Y:S04]  /*22630*/  LDL.LU R209, [R1+0x1574] ;  /* 0x0015740001d17983 */ /* 0x001f280000300800 */
[----:B------:R-:W4:Y:S04]  /*22640*/  LDL.LU R246, [R1+0x1548] ;  /* 0x0015480001f67983 */ /* 0x000f280000300800 */
[----:B------:R-:W4:Y:S04]  /*22650*/  LDL.LU R204, [R1+0x156c] ;  /* 0x00156c0001cc7983 */ /* 0x000f280000300800 */
[----:B------:R-:W4:Y:S04]  /*22660*/  LDL.LU R202, [R1+0x1540] ;  /* 0x0015400001ca7983 */ /* 0x000f280000300800 */
[----:B------:R0:W-:Y:S04]  /*22670*/  STL [R1+0x1594], R211 ;  /* 0x001594d301007387 */ /* 0x0001e80000100800 */
        /* <DEDUP_REMOVED lines=12> */
[----:B0-----:R-:W4:Y:S01]  /*22740*/  LDL.LU R211, [R1+0x1534] ;  /* 0x0015340001d37983 */ /* 0x001f220000300800 */
[----:B--2---:R-:W-:-:S05]  /*22750*/  IADD3 R154, P1, R154, R19, RZ ;  /* 0x000000139a9a7210 */ /* 0x004fca0007f3e0ff */
[----:B------:R0:W-:Y:S01]  /*22760*/  STL [R1+0x1568], R154 ;  /* 0x0015689a01007387 */ /* 0x0001e20000100800 */
[----:B---3--:R-:W-:-:S03]  /*22770*/  IMAD.X R155, R155, 0x1, R18, P2 ;  /* 0x000000019b9b7824 */ /* 0x008fc600010e0612 */
[----:B0-----:R-:W2:Y:S04]  /*22780*/  LDL.LU R154, [R1+0x1508] ;  /* 0x00150800019a7983 */ /* 0x001ea80000300800 */
[----:B------:R-:W3:Y:S04]  /*22790*/  LDL.LU R179, [R1+0x152c] ;  /* 0x00152c0001b37983 */ /* 0x000ee80000300800 */
[----:B------:R-:W3:Y:S04]  /*227a0*/  LDL.LU R174, [R1+0x1500] ;  /* 0x0015000001ae7983 */ /* 0x000ee80000300800 */
[----:B------:R-:W3:Y:S04]  /*227b0*/  LDL.LU R205, [R1+0x1524] ;  /* 0x0015240001cd7983 */ /* 0x000ee80000300800 */
[----:B------:R0:W-:Y:S04]  /*227c0*/  STL [R1+0x158c], R155 ;  /* 0x00158c9b01007387 */ /* 0x0001e80000100800 */
[----:B------:R-:W3:Y:S04]  /*227d0*/  LDL.LU R207, [R1+0x14f8] ;  /* 0x0014f80001cf7983 */ /* 0x000ee80000300800 */
[----:B0-----:R-:W3:Y:S01]  /*227e0*/  LDL.LU R155, [R1+0x151c] ;  /* 0x00151c00019b7983 */ /* 0x001ee20000300800 */
[-C--:B----4-:R-:W-:Y:S01]  /*227f0*/  IADD3 R160, P2, R160, R19.reuse, RZ ;  /* 0x00000013a0a07210 */ /* 0x090fe20007f5e0ff */
[--C-:B------:R-:W-:Y:S01]  /*22800*/  IMAD.X R22, R22, 0x1, R18.reuse, P3 ;  /* 0x0000000116167824 */ /* 0x100fe200018e0612 */
[----:B------:R-:W-:Y:S01]  /*22810*/  IADD3 R252, P3, R252, R19, RZ ;  /* 0x00000013fcfc7210 */ /* 0x000fe20007f7e0ff */
[----:B------:R-:W-:-:S02]  /*22820*/  IMAD.X R250, R250, 0x1, R18, P4 ;  /* 0x00000001fafa7824 */ /* 0x000fc400020e0612 */
[----:B------:R-:W-:Y:S04]  /*22830*/  STL [R1+0x1560], R160 ;  /* 0x001560a001007387 */ /* 0x000fe80000100800 */
[----:B------:R-:W-:Y:S04]  /*22840*/  STL [R1+0x1584], R22 ;  /* 0x0015841601007387 */ /* 0x000fe80000100800 */
[----:B------:R-:W-:Y:S01]  /*22850*/  STL [R1+0x1558], R252 ;  /* 0x001558fc01007387 */ /* 0x000fe20000100800 */
[----:B------:R-:W-:Y:S01]  /*22860*/  IMAD.X R209, R209, 0x1, R18, P5 ;  /* 0x00000001d1d17824 */ /* 0x000fe200028e0612 */
[----:B------:R-:W-:-:S02]  /*22870*/  IADD3 R248, P4, R248, R19, RZ ;  /* 0x00000013f8f87210 */ /* 0x000fc40007f9e0ff */
[-C--:B------:R-:W-:Y:S02]  /*22880*/  IADD3 R246, P5, R246, R19.reuse, RZ ;  /* 0x00000013f6f67210 */ /* 0x080fe40007fbe0ff */
[----:B------:R0:W-:Y:S04]  /*22890*/  STL [R1+0x1574], R209 ;  /* 0x001574d101007387 */ /* 0x0001e80000100800 */
[----:B------:R-:W-:Y:S01]  /*228a0*/  STL [R1+0x157c], R250 ;  /* 0x00157cfa01007387 */ /* 0x000fe20000100800 */
[--C-:B------:R-:W-:Y:S01]  /*228b0*/  IMAD.X R204, R204, 0x1, R18.reuse, P6 ;  /* 0x00000001cccc7824 */ /* 0x100fe200030e0612 */
[-C--:B------:R-:W-:Y:S01]  /*228c0*/  IADD3 R202, P6, R202, R19.reuse, RZ ;  /* 0x00000013caca7210 */ /* 0x080fe20007fde0ff */
[--C-:B------:R-:W-:Y:S01]  /*228d0*/  IMAD.X R183, R183, 0x1, R18.reuse, P1 ;  /* 0x00000001b7b77824 */ /* 0x100fe200008e0612 */
[----:B------:R-:W-:Y:S01]  /*228e0*/  IADD3 R182, P1, R182, R19, RZ ;  /* 0x00000013b6b67210 */ /* 0x000fe20007f3e0ff */
[----:B0-----:R-:W4:Y:S04]  /*228f0*/  LDL.LU R209, [R1+0x14f0] ;  /* 0x0014f00001d17983 */ /* 0x001f280000300800 */
[----:B------:R-:W-:Y:S04]  /*22900*/  STL [R1+0x1550], R248 ;  /* 0x001550f801007387 */ /* 0x000fe80000100800 */
[----:B------:R-:W-:Y:S01]  /*22910*/  STL [R1+0x1548], R246 ;  /* 0x001548f601007387 */ /* 0x000fe20000100800 */
[----:B------:R-:W-:-:S03]  /*22920*/  IMAD.X R197, R197, 0x1, R18, P2 ;  /* 0x00000001c5c57824 */ /* 0x000fc600010e0612 */
[----:B------:R-:W-:Y:S01]  /*22930*/  STL [R1+0x156c], R204 ;  /* 0x00156ccc01007387 */ /* 0x000fe20000100800 */
[----:B------:R-:W-:-:S03]  /*22940*/  IADD3 R199, P2, R199, R19, RZ ;  /* 0x00000013c7c77210 */ /* 0x000fc60007f5e0ff */
        /* <DEDUP_REMOVED lines=15> */
[----:B------:R-:W-:-:S03]  /*22a40*/  IMAD.X R181, R181, 0x1, R18, P6 ;  /* 0x00000001b5b57824 */ /* 0x000fc600030e0612 */
[----:B------:R-:W-:Y:S04]  /*22a50*/  STL [R1+0x1520], R242 ;  /* 0x001520f201007387 */ /* 0x000fe80000100800 */
[----:B------:R-:W-:Y:S04]  /*22a60*/  STL [R1+0x1544], R240 ;  /* 0x001544f001007387 */ /* 0x000fe80000100800 */
[----:B------:R-:W-:Y:S04]  /*22a70*/  STL [R1+0x1518], R238 ;  /* 0x001518ee01007387 */ /* 0x000fe80000100800 */
[----:B------:R0:W-:Y:S04]  /*22a80*/  STL [R1+0x1534], R211 ;  /* 0x001534d301007387 */ /* 0x0001e80000100800 */
[----:B------:R-:W-:Y:S01]  /*22a90*/  STL [R1+0x153c], R181 ;  /* 0x00153cb501007387 */ /* 0x000fe20000100800 */
[----:B------:R-:W-:-:S03]  /*22aa0*/  IADD3 R180, P6, R180, R19, RZ ;  /* 0x00000013b4b47210 */ /* 0x000fc60007fde0ff */
[----:B0-----:R-:W4:Y:S04]  /*22ab0*/  LDL.LU R211, [R1+0x1514] ;  /* 0x0015140001d37983 */ /* 0x001f280000300800 */
[----:B------:R-:W-:Y:S01]  /*22ac0*/  STL [R1+0x1510], R180 ;  /* 0x001510b401007387 */ /* 0x000fe20000100800 */
[-C--:B--2---:R-:W-:Y:S01]  /*22ad0*/  IADD3 R154, P1, R154, R19.reuse, RZ ;  /* 0x000000139a9a7210 */ /* 0x084fe20007f3e0ff */
[--C-:B---3--:R-:W-:Y:S01]  /*22ae0*/  IMAD.X R179, R179, 0x1, R18.reuse, P2 ;  /* 0x00000001b3b37824 */ /* 0x108fe200010e0612 */
[-C--:B------:R-:W-:Y:S01]  /*22af0*/  IADD3 R174, P2, R174, R19.reuse, RZ ;  /* 0x00000013aeae7210 */ /* 0x080fe20007f5e0ff */
[----:B------:R-:W-:Y:S02]  /*22b00*/  IMAD.X R205, R205, 0x1, R18, P3 ;  /* 0x00000001cdcd7824 */ /* 0x000fe400018e0612 */
[----:B------:R0:W-:Y:S01]  /*22b10*/  STL [R1+0x1508], R154 ;  /* 0x0015089a01007387 */ /* 0x0001e20000100800 */
[----:B------:R-:W-:-:S03]  /*22b20*/  IADD3 R207, P3, R207, R19, RZ ;  /* 0x00000013cfcf7210 */ /* 0x000fc60007f7e0ff */
[----:B0-----:R-:W2:Y:S04]  /*22b30*/  LDL.LU R154, [R1+0x14e8] ;  /* 0x0014e800019a7983 */ /* 0x001ea80000300800 */
[----:B------:R-:W-:Y:S04]  /*22b40*/  STL [R1+0x152c], R179 ;  /* 0x00152cb301007387 */ /* 0x000fe80000100800 */
[----:B------:R-:W-:Y:S01]  /*22b50*/  STL [R1+0x1500], R174 ;  /* 0x001500ae01007387 */ /* 0x000fe20000100800 */
[----:B------:R-:W-:-:S03]  /*22b60*/  IMAD.X R155, R155, 0x1, R18, P4 ;  /* 0x000000019b9b7824 */ /* 0x000fc600020e0612 */
[----:B------:R-:W3:Y:S04]  /*22b70*/  LDL.LU R160, [R1+0x150c] ;  /* 0x00150c0001a07983 */ /* 0x000ee80000300800 */
[----:B------:R-:W-:Y:S04]  /*22b80*/  STL [R1+0x1524], R205 ;  /* 0x001524cd01007387 */ /* 0x000fe80000100800 */
[----:B------:R-:W3:Y:S04]  /*22b90*/  LDL.LU R22, [R1+0x14e0] ;  /* 0x0014e00001167983 */ /* 0x000ee80000300800 */
[----:B------:R-:W-:Y:S04]  /*22ba0*/  STL [R1+0x14f8], R207 ;  /* 0x0014f8cf01007387 */ /* 0x000fe80000100800 */
[----:B------:R-:W3:Y:S04]  /*22bb0*/  LDL.LU R252, [R1+0x1504] ;  /* 0x0015040001fc7983 */ /* 0x000ee80000300800 */
[----:B------:R0:W-:Y:S04]  /*22bc0*/  STL [R1+0x151c], R155 ;  /* 0x00151c9b01007387 */ /* 0x0001e80000100800 */
[----:B------:R-:W3:Y:S04]  /*22bd0*/  LDL.LU R250, [R1+0x14d8] ;  /* 0x0014d80001fa7983 */ /* 0x000ee80000300800 */
[----:B------:R-:W3:Y:S04]  /*22be0*/  LDL.LU R248, [R1+0x14fc] ;  /* 0x0014fc0001f87983 */ /* 0x000ee80000300800 */
[----:B0-----:R-:W3:Y:S04]  /*22bf0*/  LDL.LU R155, [R1+0x14d0] ;  /* 0x0014d000019b7983 */ /* 0x001ee80000300800 */
[----:B------:R-:W3:Y:S04]  /*22c00*/  LDL.LU R246, [R1+0x14f4] ;  /* 0x0014f40001f67983 */ /* 0x000ee80000300800 */
[----:B------:R-:W3:Y:S04]  /*22c10*/  LDL.LU R204, [R1+0x14c8] ;  /* 0x0014c80001cc7983 */ /* 0x000ee80000300800 */
[----:B------:R-:W3:Y:S01]  /*22c20*/  LDL.LU R202, [R1+0x14ec] ;  /* 0x0014ec0001ca7983 */ /* 0x000ee20000300800 */
[----:B----4-:R-:W-:-:S05]  /*22c30*/  IADD3 R209, P4, R209, R19, RZ ;  /* 0x00000013d1d17210 */ /* 0x010fca0007f9e0ff */
        /* <DEDUP_REMOVED lines=14> */
[----:B------:R-:W-:-:S05]  /*22d20*/  IMAD.X R211, R211, 0x1, R18, P5 ;  /* 0x00000001d3d37824 */ /* 0x000fca00028e0612 */
[----:B------:R0:W-:Y:S04]  /*22d30*/  STL [R1+0x1514], R211 ;  /* 0x001514d301007387 */ /* 0x0001e80000100800 */
[----:B0-----:R-:W4:Y:S04]  /*22d40*/  LDL.LU R211, [R1+0x14b4] ;  /* 0x0014b40001d37983 */ /* 0x001f280000300800 */
[----:B------:R-:W4:Y:S04]  /*22d50*/  LDL.LU R179, [R1+0x1488] ;  /* 0x0014880001b37983 */ /* 0x000f280000300800 */
[----:B------:R-:W4:Y:S04]  /*22d60*/  LDL.LU R174, [R1+0x14ac] ;  /* 0x0014ac0001ae7983 */ /* 0x000f280000300800 */
[----:B------:R-:W4:Y:S01]  /*22d70*/  LDL.LU R205, [R1+0x1480] ;  /* 0x0014800001cd7983 */ /* 0x000f220000300800 */
[----:B--2---:R-:W-:-:S05]  /*22d80*/  IADD3 R154, P5, R154, R19, RZ ;  /* 0x000000139a9a7210 */ /* 0x004fca0007fbe0ff */
[----:B------:R0:W-:Y:S04]  /*22d90*/  STL [R1+0x14e8], R154 ;  /* 0x0014e89a01007387 */ /* 0x0001e80000100800 */
[----:B------:R-:W2:Y:S01]  /*22da0*/  LDL.LU R207, [R1+0x14a4] ;  /* 0x0014a40001cf7983 */ /* 0x000ea20000300800 */
[--C-:B---3--:R-:W-:Y:S01]  /*22db0*/  IMAD.X R160, R160, 0x1, R18.reuse, P6 ;  /* 0x00000001a0a07824 */ /* 0x108fe200030e0612 */
[-C--:B------:R-:W-:Y:S01]  /*22dc0*/  IADD3 R22, P6, R22, R19.reuse, RZ ;  /* 0x0000001316167210 */ /* 0x080fe20007fde0ff */
[--C-:B------:R-:W-:Y:S02]  /*22dd0*/  IMAD.X R252, R252, 0x1, R18.reuse, P1 ;  /* 0x00000001fcfc7824 */ /* 0x100fe400008e0612 */
[----:B------:R-:W-:Y:S01]  /*22de0*/  IMAD.X R248, R248, 0x1, R18, P2 ;  /* 0x00000001f8f87824 */ /* 0x000fe200010e0612 */
[----:B0-----:R-:W3:Y:S01]  /*22df0*/  LDL.LU R154, [R1+0x1478] ;  /* 0x00147800019a7983 */ /* 0x001ee20000300800 */
[----:B------:R-:W-:-:S03]  /*22e00*/  IADD3 R250, P1, R250, R19, RZ ;  /* 0x00000013fafa7210 */ /* 0x000fc60007f3e0ff */
[----:B------:R-:W-:Y:S01]  /*22e10*/  STL [R1+0x150c], R160 ;  /* 0x00150ca001007387 */ /* 0x000fe20000100800 */
[----:B------:R-:W-:-:S03]  /*22e20*/  IADD3 R155, P2, R155, R19, RZ ;  /* 0x000000139b9b7210 */ /* 0x000fc60007f5e0ff */
[----:B------:R-:W-:Y:S04]  /*22e30*/  STL [R1+0x14e0], R22 ;  /* 0x0014e01601007387 */ /* 0x000fe80000100800 */
[----:B------:R-:W-:Y:S04]  /*22e40*/  STL [R1+0x1504], R252 ;  /* 0x001504fc01007387 */ /* 0x000fe80000100800 */
[----:B------:R0:W-:Y:S04]  /*22e50*/  STL [R1+0x14d0], R155 ;  /* 0x0014d09b01007387 */ /* 0x0001e80000100800 */
[----:B------:R-:W-:Y:S04]  /*22e60*/  STL [R1+0x14d8], R250 ;  /* 0x0014d8fa01007387 */ /* 0x000fe80000100800 */
[----:B0-----:R-:W3:Y:S01]  /*22e70*/  LDL.LU R155, [R1+0x149c] ;  /* 0x00149c00019b7983 */ /* 0x001ee20000300800 */
[--C-:B------:R-:W-:Y:S01]  /*22e80*/  IMAD.X R246, R246, 0x1, R18.reuse, P3 ;  /* 0x00000001f6f67824 */ /* 0x100fe200018e0612 */
[-C--:B------:R-:W-:Y:S01]  /*22e90*/  IADD3 R204, P3, R204, R19.reuse, RZ ;  /* 0x00000013cccc7210 */ /* 0x080fe20007f7e0ff */
[--C-:B------:R-:W-:Y:S01]  /*22ea0*/  IMAD.X R202, R202, 0x1, R18.reuse, P4 ;  /* 0x00000001caca7824 */ /* 0x100fe200020e0612 */
[----:B----4-:R-:W-:Y:S01]  /*22eb0*/  IADD3 R183, P4, R183, R19, RZ ;  /* 0x00000013b7b77210 */ /* 0x010fe20007f9e0ff */
        /* <DEDUP_REMOVED lines=17> */
[--C-:B------:R-:W-:Y:S02]  /*22fd0*/  IMAD.X R238, R238, 0x1, R18.reuse, P3 ;  /* 0x00000001eeee7824 */ /* 0x100fe400018e0612 */
[----:B------:R-:W-:Y:S01]  /*22fe0*/  IMAD.X R180, R180, 0x1, R18, P4 ;  /* 0x00000001b4b47824 */ /* 0x000fe200020e0612 */
[----:B------:R-:W-:Y:S01]  /*22ff0*/  STL [R1+0x14d4], R203 ;  /* 0x0014d4cb01007387 */ /* 0x000fe20000100800 */
[----:B------:R-:W-:-:S03]  /*23000*/  IADD3 R209, P4, R209, R19, RZ ;  /* 0x00000013d1d17210 */ /* 0x000fc60007f9e0ff */
[----:B------:R-:W-:Y:S01]  /*23010*/  STL [R1+0x14a8], R244 ;  /* 0x0014a8f401007387 */ /* 0x000fe20000100800 */
[----:B------:R-:W-:-:S03]  /*23020*/  IADD3 R181, P3, R181, R19, RZ ;  /* 0x00000013b5b57210 */ /* 0x000fc60007f7e0ff */
[----:B------:R-:W-:Y:S04]  /*23030*/  STL [R1+0x14cc], R242 ;  /* 0x0014ccf201007387 */ /* 0x000fe80000100800 */
[----:B------:R-:W-:Y:S04]  /*23040*/  STL [R1+0x14a0], R240 ;  /* 0x0014a0f001007387 */ /* 0x000fe80000100800 */
[----:B------:R-:W-:Y:S04]  /*23050*/  STL [R1+0x14c4], R238 ;  /* 0x0014c4ee01007387 */ /* 0x000fe80000100800 */
[----:B------:R0:W-:Y:S04]  /*23060*/  STL [R1+0x1490], R209 ;  /* 0x001490d101007387 */ /* 0x0001e80000100800 */
[----:B------:R-:W-:Y:S04]  /*23070*/  STL [R1+0x1498], R181 ;  /* 0x001498b501007387 */ /* 0x000fe80000100800 */
[----:B0-----:R-:W4:Y:S01]  /*23080*/  LDL.LU R209, [R1+0x1470] ;  /* 0x0014700001d17983 */ /* 0x001f220000300800 */
[--C-:B------:R-:W-:Y:S01]  /*23090*/  IMAD.X R211, R211, 0x1, R18.reuse, P5 ;  /* 0x00000001d3d37824 */ /* 0x100fe200028e0612 */
[-C--:B------:R-:W-:Y:S01]  /*230a0*/  IADD3 R179, P5, R179, R19.reuse, RZ ;  /* 0x00000013b3b37210 */ /* 0x080fe20007fbe0ff */
[----:B------:R-:W-:Y:S01]  /*230b0*/  IMAD.X R174, R174, 0x1, R18, P6 ;  /* 0x00000001aeae7824 */ /* 0x000fe200030e0612 */
[----:B------:R-:W-:Y:S04]  /*230c0*/  STL [R1+0x14bc], R180 ;  /* 0x0014bcb401007387 */ /* 0x000fe80000100800 */
[----:B------:R0:W-:Y:S01]  /*230d0*/  STL [R1+0x14b4], R211 ;  /* 0x0014b4d301007387 */ /* 0x0001e20000100800 */
[----:B------:R-:W-:-:S03]  /*230e0*/  IADD3 R205, P6, R205, R19, RZ ;  /* 0x00000013cdcd7210 */ /* 0x000fc60007fde0ff */
[----:B0-----:R-:W4:Y:S04]  /*230f0*/  LDL.LU R211, [R1+0x1494] ;  /* 0x0014940001d37983 */ /* 0x001f280000300800 */
[----:B------:R-:W-:Y:S04]  /*23100*/  STL [R1+0x1488], R179 ;  /* 0x001488b301007387 */ /* 0x000fe80000100800 */
[----:B------:R-:W-:Y:S04]  /*23110*/  STL [R1+0x14ac], R174 ;  /* 0x0014acae01007387 */ /* 0x000fe80000100800 */
[----:B------:R-:W4:Y:S04]  /*23120*/  LDL.LU R160, [R1+0x1468] ;  /* 0x0014680001a07983 */ /* 0x000f280000300800 */
[----:B------:R-:W-:Y:S04]  /*23130*/  STL [R1+0x1480], R205 ;  /* 0x001480cd01007387 */ /* 0x000fe80000100800 */
[----:B------:R-:W4:Y:S01]  /*23140*/  LDL.LU R22, [R1+0x148c] ;  /* 0x00148c0001167983 */ /* 0x000f220000300800 */
[----:B--2---:R-:W-:-:S05]  /*23150*/  IMAD.X R207, R207, 0x1, R18, P1 ;  /* 0x00000001cfcf7824 */ /* 0x004fca00008e0612 */
[----:B------:R-:W-:Y:S04]  /*23160*/  STL [R1+0x14a4], R207 ;  /* 0x0014a4cf01007387 */ /* 0x000fe80000100800 */
[----:B------:R-:W2:Y:S01]  /*23170*/  LDL.LU R252, [R1+0x1460] ;  /* 0x0014600001fc7983 */ /* 0x000ea20000300800 */
[----:B---3--:R-:W-:-:S05]  /*23180*/  IADD3 R154, P1, R154, R19, RZ ;  /* 0x000000139a9a7210 */ /* 0x008fca0007f3e0ff */
[----:B------:R0:W-:Y:S04]  /*23190*/  STL [R1+0x1478], R154 ;  /* 0x0014789a01007387 */ /* 0x0001e80000100800 */
[----:B------:R-:W3:Y:S04]  /*231a0*/  LDL.LU R250, [R1+0x1484] ;  /* 0x0014840001fa7983 */ /* 0x000ee80000300800 */
[----:B------:R-:W3:Y:S04]  /*231b0*/  LDL.LU R248, [R1+0x1458] ;  /* 0x0014580001f87983 */ /* 0x000ee80000300800 */
[----:B0-----:R-:W3:Y:S04]  /*231c0*/  LDL.LU R154, [R1+0x147c] ;  /* 0x00147c00019a7983 */ /* 0x001ee80000300800 */
[----:B------:R-:W3:Y:S01]  /*231d0*/  LDL.LU R246, [R1+0x1450] ;  /* 0x0014500001f67983 */ /* 0x000ee20000300800 */
[----:B------:R-:W-:-:S03]  /*231e0*/  IMAD.X R155, R155, 0x1, R18, P2 ;  /* 0x000000019b9b7824 */ /* 0x000fc600010e0612 */
[----:B------:R-:W3:Y:S04]  /*231f0*/  LDL.LU R204, [R1+0x1474] ;  /* 0x0014740001cc7983 */ /* 0x000ee80000300800 */
[----:B------:R-:W3:Y:S04]  /*23200*/  LDL.LU R202, [R1+0x1448] ;  /* 0x0014480001ca7983 */ /* 0x000ee80000300800 */
[----:B------:R0:W-:Y:S04]  /*23210*/  STL [R1+0x149c], R155 ;  /* 0x00149c9b01007387 */ /* 0x0001e80000100800 */
        /* <DEDUP_REMOVED lines=12> */
[----:B0-----:R-:W3:Y:S01]  /*232e0*/  LDL.LU R155, [R1+0x143c] ;  /* 0x00143c00019b7983 */ /* 0x001ee20000300800 */
[----:B----4-:R-:W-:-:S05]  /*232f0*/  IADD3 R209, P2, R209, R19, RZ ;  /* 0x00000013d1d17210 */ /* 0x010fca0007f5e0ff */
[----:B------:R0:W-:Y:S04]  /*23300*/  STL [R1+0x1470], R209 ;  /* 0x001470d101007387 */ /* 0x0001e80000100800 */
[----:B0-----:R-:W4:Y:S01]  /*23310*/  LDL.LU R209, [R1+0x1410] ;  /* 0x0014100001d17983 */ /* 0x001f220000300800 */
[----:B------:R-:W-:-:S03]  /*23320*/  IMAD.X R211, R211, 0x1, R18, P3 ;  /* 0x00000001d3d37824 */ /* 0x000fc600018e0612 */
[----:B------:R-:W4:Y:S04]  /*23330*/  LDL.LU R179, [R1+0x1434] ;  /* 0x0014340001b37983 */ /* 0x000f280000300800 */
[----:B------:R-:W4:Y:S04]  /*23340*/  LDL.LU R174, [R1+0x1408] ;  /* 0x0014080001ae7983 */ /* 0x000f280000300800 */
[----:B------:R-:W4:Y:S04]  /*23350*/  LDL.LU R205, [R1+0x142c] ;  /* 0x00142c0001cd7983 */ /* 0x000f280000300800 */
[----:B------:R0:W-:Y:S04]  /*23360*/  STL [R1+0x1494], R211 ;  /* 0x001494d301007387 */ /* 0x0001e80000100800 */
[----:B------:R-:W4:Y:S01]  /*23370*/  LDL.LU R207, [R1+0x1400] ;  /* 0x0014000001cf7983 */ /* 0x000f220000300800 */
[----:B------:R-:W-:Y:S01]  /*23380*/  IADD3 R160, P3, R160, R19, RZ ;  /* 0x00000013a0a07210 */ /* 0x000fe20007f7e0ff */
[----:B------:R-:W-:-:S02]  /*23390*/  IMAD.X R22, R22, 0x1, R18, P4 ;  /* 0x0000000116167824 */ /* 0x000fc400020e0612 */
[----:B0-----:R-:W4:Y:S04]  /*233a0*/  LDL.LU R211, [R1+0x1424] ;  /* 0x0014240001d37983 */ /* 0x001f280000300800 */
[----:B------:R-:W-:Y:S04]  /*233b0*/  STL [R1+0x1468], R160 ;  /* 0x001468a001007387 */ /* 0x000fe80000100800 */
[----:B------:R-:W-:Y:S01]  /*233c0*/  STL [R1+0x148c], R22 ;  /* 0x00148c1601007387 */ /* 0x000fe20000100800 */
[----:B--2---:R-:W-:-:S05]  /*233d0*/  IADD3 R252, P4, R252, R19, RZ ;  /* 0x00000013fcfc7210 */ /* 0x004fca0007f9e0ff */
[----:B------:R-:W-:Y:S01]  /*233e0*/  STL [R1+0x1460], R252 ;  /* 0x001460fc01007387 */ /* 0x000fe20000100800 */
[--C-:B---3--:R-:W-:Y:S01]  /*233f0*/  IMAD.X R250, R250, 0x1, R18.reuse, P5 ;  /* 0x00000001fafa7824 */ /* 0x108fe200028e0612 */
[-C--:B------:R-:W-:Y:S01]  /*23400*/  IADD3 R248, P5, R248, R19.reuse, RZ ;  /* 0x00000013f8f87210 */ /* 0x080fe20007fbe0ff */
[----:B------:R-:W-:Y:S01]  /*23410*/  IMAD.X R154, R154, 0x1, R18, P6 ;  /* 0x000000019a9a7824 */ /* 0x000fe200030e0612 */
[----:B------:R-:W-:-:S04]  /*23420*/  IADD3 R246, P6, R246, R19, RZ ;  /* 0x00000013f6f67210 */ /* 0x000fc80007fde0ff */
[----:B------:R0:W-:Y:S04]  /*23430*/  STL [R1+0x147c], R154 ;  /* 0x00147c9a01007387 */ /* 0x0001e80000100800 */
[----:B------:R-:W-:Y:S01]  /*23440*/  STL [R1+0x1484], R250 ;  /* 0x001484fa01007387 */ /* 0x000fe20000100800 */
[--C-:B------:R-:W-:Y:S01]  /*23450*/  IMAD.X R204, R204, 0x1, R18.reuse, P1 ;  /* 0x00000001cccc7824 */ /* 0x100fe200008e0612 */
[-C--:B------:R-:W-:Y:S01]  /*23460*/  IADD3 R202, P1, R202, R19.reuse, RZ ;  /* 0x00000013caca7210 */ /* 0x080fe20007f3e0ff */
[--C-:B------:R-:W-:Y:S01]  /*23470*/  IMAD.X R183, R183, 0x1, R18.reuse, P2 ;  /* 0x00000001b7b77824 */ /* 0x100fe200010e0612 */
[----:B------:R-:W-:Y:S01]  /*23480*/  IADD3 R182, P2, R182, R19, RZ ;  /* 0x00000013b6b67210 */ /* 0x000fe20007f5e0ff */
[----:B0-----:R-:W2:Y:S04]  /*23490*/  LDL.LU R154, [R1+0x13f8] ;  /* 0x0013f800019a7983 */ /* 0x001ea80000300800 */
        /* <DEDUP_REMOVED lines=25> */
[----:B------:R-:W-:Y:S04]  /*23630*/  STL [R1+0x1444], R181 ;  /* 0x001444b501007387 */ /* 0x000fe80000100800 */
[----:B0-----:R-:W3:Y:S01]  /*23640*/  LDL.LU R155, [R1+0x141c] ;  /* 0x00141c00019b7983 */ /* 0x001ee20000300800 */
[----:B------:R-:W-:-:S05]  /*23650*/  IADD3 R180, P1, R180, R19, RZ ;  /* 0x00000013b4b47210 */ /* 0x000fca0007f3e0ff */
[----:B------:R-:W-:Y:S01]  /*23660*/  STL [R1+0x1418], R180 ;  /* 0x001418b401007387 */ /* 0x000fe20000100800 */
[-C--:B----4-:R-:W-:Y:S01]  /*23670*/  IADD3 R209, P2, R209, R19.reuse, RZ ;  /* 0x00000013d1d17210 */ /* 0x090fe20007f5e0ff */
[--C-:B------:R-:W-:Y:S01]  /*23680*/  IMAD.X R179, R179, 0x1, R18.reuse, P3 ;  /* 0x00000001b3b37824 */ /* 0x100fe200018e0612 */
[-C--:B------:R-:W-:Y:S01]  /*23690*/  IADD3 R174, P3, R174, R19.reuse, RZ ;  /* 0x00000013aeae7210 */ /* 0x080fe20007f7e0ff */
[----:B------:R-:W-:Y:S02]  /*236a0*/  IMAD.X R205, R205, 0x1, R18, P4 ;  /* 0x00000001cdcd7824 */ /* 0x000fe400020e0612 */
[----:B------:R0:W-:Y:S01]  /*236b0*/  STL [R1+0x1410], R209 ;  /* 0x001410d101007387 */ /* 0x0001e20000100800 */
[----:B------:R-:W-:-:S03]  /*236c0*/  IADD3 R207, P4, R207, R19, RZ ;  /* 0x00000013cfcf7210 */ /* 0x000fc60007f9e0ff */
[----:B0-----:R-:W4:Y:S04]  /*236d0*/  LDL.LU R209, [R1+0x13f0] ;  /* 0x0013f00001d17983 */ /* 0x001f280000300800 */
[----:B------:R-:W-:Y:S04]  /*236e0*/  STL [R1+0x1434], R179 ;  /* 0x001434b301007387 */ /* 0x000fe80000100800 */
[----:B------:R-:W-:Y:S01]  /*236f0*/  STL [R1+0x1408], R174 ;  /* 0x001408ae01007387 */ /* 0x000fe20000100800 */
[----:B------:R-:W-:-:S03]  /*23700*/  IMAD.X R211, R211, 0x1, R18, P5 ;  /* 0x00000001d3d37824 */ /* 0x000fc600028e0612 */
[----:B------:R-:W4:Y:S04]  /*23710*/  LDL.LU R160, [R1+0x1414] ;  /* 0x0014140001a07983 */ /* 0x000f280000300800 */
[----:B------:R-:W-:Y:S04]  /*23720*/  STL [R1+0x142c], R205 ;  /* 0x00142ccd01007387 */ /* 0x000fe80000100800 */
[----:B------:R-:W4:Y:S04]  /*23730*/  LDL.LU R22, [R1+0x13e8] ;  /* 0x0013e80001167983 */ /* 0x000f280000300800 */
[----:B------:R-:W-:Y:S04]  /*23740*/  STL [R1+0x1400], R207 ;  /* 0x001400cf01007387 */ /* 0x000fe80000100800 */
[----:B------:R-:W4:Y:S04]  /*23750*/  LDL.LU R252, [R1+0x140c] ;  /* 0x00140c0001fc7983 */ /* 0x000f280000300800 */
[----:B------:R0:W-:Y:S04]  /*23760*/  STL [R1+0x1424], R211 ;  /* 0x001424d301007387 */ /* 0x0001e80000100800 */
[----:B------:R-:W4:Y:S04]  /*23770*/  LDL.LU R250, [R1+0x13e0] ;  /* 0x0013e00001fa7983 */ /* 0x000f280000300800 */
[----:B------:R-:W4:Y:S04]  /*23780*/  LDL.LU R248, [R1+0x1404] ;  /* 0x0014040001f87983 */ /* 0x000f280000300800 */
[----:B0-----:R-:W4:Y:S04]  /*23790*/  LDL.LU R211, [R1+0x13d8] ;  /* 0x0013d80001d37983 */ /* 0x001f280000300800 */
[----:B------:R-:W4:Y:S04]  /*237a0*/  LDL.LU R246, [R1+0x13fc] ;  /* 0x0013fc0001f67983 */ /* 0x000f280000300800 */
[----:B------:R-:W4:Y:S04]  /*237b0*/  LDL.LU R204, [R1+0x13d0] ;  /* 0x0013d00001cc7983 */ /* 0x000f280000300800 */
[----:B------:R-:W4:Y:S01]  /*237c0*/  LDL.LU R202, [R1+0x13f4] ;  /* 0x0013f40001ca7983 */ /* 0x000f220000300800 */
[----:B--2---:R-:W-:-:S05]  /*237d0*/  IADD3 R154, P5, R154, R19, RZ ;  /* 0x000000139a9a7210 */ /* 0x004fca0007fbe0ff */
[----:B------:R0:W-:Y:S04]  /*237e0*/  STL [R1+0x13f8], R154 ;  /* 0x0013f89a01007387 */ /* 0x0001e80000100800 */
        /* <DEDUP_REMOVED lines=12> */
[----:B0-----:R-:W2:Y:S01]  /*238b0*/  LDL.LU R154, [R1+0x1398] ;  /* 0x00139800019a7983 */ /* 0x001ea20000300800 */
[----:B---3--:R-:W-:-:S05]  /*238c0*/  IMAD.X R155, R155, 0x1, R18, P6 ;  /* 0x000000019b9b7824 */ /* 0x008fca00030e0612 */
[----:B------:R0:W-:Y:S04]  /*238d0*/  STL [R1+0x141c], R155 ;  /* 0x00141c9b01007387 */ /* 0x0001e80000100800 */
[----:B0-----:R-:W3:Y:S04]  /*238e0*/  LDL.LU R155, [R1+0x13bc] ;  /* 0x0013bc00019b7983 */ /* 0x001ee80000300800 */
[----:B------:R-:W3:Y:S04]  /*238f0*/  LDL.LU R179, [R1+0x1390] ;  /* 0x0013900001b37983 */ /* 0x000ee80000300800 */
[----:B------:R-:W3:Y:S04]  /*23900*/  LDL.LU R174, [R1+0x13b4] ;  /* 0x0013b40001ae7983 */ /* 0x000ee80000300800 */
[----:B------:R-:W3:Y:S01]  /*23910*/  LDL.LU R205, [R1+0x1388] ;  /* 0x0013880001cd7983 */ /* 0x000ee20000300800 */
[----:B----4-:R-:W-:-:S05]  /*23920*/  IADD3 R209, P6, R209, R19, RZ ;  /* 0x00000013d1d17210 */ /* 0x010fca0007fde0ff */
[----:B------:R0:W-:Y:S04]  /*23930*/  STL [R1+0x13f0], R209 ;  /* 0x0013f0d101007387 */ /* 0x0001e80000100800 */
[----:B------:R-:W4:Y:S01]  /*23940*/  LDL.LU R207, [R1+0x13ac] ;  /* 0x0013ac0001cf7983 */ /* 0x000f220000300800 */
[--C-:B------:R-:W-:Y:S01]  /*23950*/  IMAD.X R160, R160, 0x1, R18.reuse, P1 ;  /* 0x00000001a0a07824 */ /* 0x100fe200008e0612 */
[-C--:B------:R-:W-:Y:S01]  /*23960*/  IADD3 R22, P1, R22, R19.reuse, RZ ;  /* 0x0000001316167210 */ /* 0x080fe20007f3e0ff */
[--C-:B------:R-:W-:Y:S02]  /*23970*/  IMAD.X R252, R252, 0x1, R18.reuse, P2 ;  /* 0x00000001fcfc7824 */ /* 0x100fe400010e0612 */
[----:B------:R-:W-:Y:S01]  /*23980*/  IMAD.X R248, R248, 0x1, R18, P3 ;  /* 0x00000001f8f87824 */ /* 0x000fe200018e0612 */
[----:B0-----:R-:W4:Y:S01]  /*23990*/  LDL.LU R209, [R1+0x1380] ;  /* 0x0013800001d17983 */ /* 0x001f220000300800 */
[----:B------:R-:W-:-:S03]  /*239a0*/  IADD3 R250, P2, R250, R19, RZ ;  /* 0x00000013fafa7210 */ /* 0x000fc60007f5e0ff */
[----:B------:R-:W-:Y:S01]  /*239b0*/  STL [R1+0x1414], R160 ;  /* 0x001414a001007387 */ /* 0x000fe20000100800 */
[----:B------:R-:W-:-:S03]  /*239c0*/  IADD3 R211, P3, R211, R19, RZ ;  /* 0x00000013d3d37210 */ /* 0x000fc60007f7e0ff */
[----:B------:R-:W-:Y:S04]  /*239d0*/  STL [R1+0x13e8], R22 ;  /* 0x0013e81601007387 */ /* 0x000fe80000100800 */
[----:B------:R-:W-:Y:S01]  /*239e0*/  STL [R1+0x140c], R252 ;  /* 0x00140cfc01007387 */ /* 0x000fe20000100800 */
[----:B------:R-:W-:-:S03]  /*239f0*/  IMAD.X R246, R246, 0x1, R18, P4 ;  /* 0x00000001f6f67824 */ /* 0x000fc600020e0612 */
[----:B------:R0:W-:Y:S04]  /*23a00*/  STL [R1+0x13d8], R211 ;  /* 0x0013d8d301007387 */ /* 0x0001e80000100800 */
[----:B------:R-:W-:Y:S01]  /*23a10*/  STL [R1+0x13e0], R250 ;  /* 0x0013e0fa01007387 */ /* 0x000fe20000100800 */
[-C--:B------:R-:W-:Y:S01]  /*23a20*/  IADD3 R204, P4, R204, R19.reuse, RZ ;  /* 0x00000013cccc7210 */ /* 0x080fe20007f9e0ff */
[--C-:B------:R-:W-:Y:S02]  /*23a30*/  IMAD.X R202, R202, 0x1, R18.reuse, P5 ;  /* 0x00000001caca7824 */ /* 0x100fe400028e0612 */
[----:B0-----:R-:W4:Y:S04]  /*23a40*/  LDL.LU R211, [R1+0x13a4] ;  /* 0x0013a40001d37983 */ /* 0x001f280000300800 */
[----:B------:R-:W-:Y:S04]  /*23a50*/  STL [R1+0x1404], R248 ;  /* 0x001404f801007387 */ /* 0x000fe80000100800 */
[----:B------:R-:W-:Y:S04]  /*23a60*/  STL [R1+0x13fc], R246 ;  /* 0x0013fcf601007387 */ /* 0x000fe80000100800 */
[----:B------:R-:W-:Y:S04]  /*23a70*/  STL [R1+0x13d0], R204 ;  /* 0x0013d0cc01007387 */ /* 0x000fe80000100800 */
[----:B------:R-:W-:Y:S01]  /*23a80*/  STL [R1+0x13f4], R202 ;  /* 0x0013f4ca01007387 */ /* 0x000fe20000100800 */
[-C--:B--2---:R-:W-:Y:S01]  /*23a90*/  IADD3 R183, P5, R183, R19.reuse, RZ ;  /* 0x00000013b7b77210 */ /* 0x084fe20007fbe0ff */
[--C-:B------:R-:W-:Y:S01]  /*23aa0*/  IMAD.X R182, R182, 0x1, R18.reuse, P6 ;  /* 0x00000001b6b67824 */ /* 0x100fe200030e0612 */
[-C--:B------:R-:W-:Y:S01]  /*23ab0*/  IADD3 R197, P6, R197, R19.reuse, RZ ;  /* 0x00000013c5c57210 */ /* 0x080fe20007fde0ff */
[--C-:B------:R-:W-:Y:S01]  /*23ac0*/  IMAD.X R199, R199, 0x1, R18.reuse, P1 ;  /* 0x00000001c7c77824 */ /* 0x100fe200008e0612 */
[----:B------:R-:W-:Y:S01]  /*23ad0*/  IADD3 R201, P1, R201, R19, RZ ;  /* 0x00000013c9c97210 */ /* 0x000fe20007f3e0ff */
        /* <DEDUP_REMOVED lines=20> */
[----:B0-----:R-:W2:Y:S04]  /*23c20*/  LDL.LU R154, [R1+0x1378] ;  /* 0x00137800019a7983 */ /* 0x001ea80000300800 */
[----:B------:R-:W-:Y:S01]  /*23c30*/  STL [R1+0x13c4], R180 ;  /* 0x0013c4b401007387 */ /* 0x000fe20000100800 */
[----:B---3--:R-:W-:-:S05]  /*23c40*/  IMAD.X R155, R155, 0x1, R18, P6 ;  /* 0x000000019b9b7824 */ /* 0x008fca00030e0612 */
[----:B------:R0:W-:Y:S04]  /*23c50*/  STL [R1+0x13bc], R155 ;  /* 0x0013bc9b01007387 */ /* 0x0001e80000100800 */
[----:B0-----:R-:W3:Y:S01]  /*23c60*/  LDL.LU R155, [R1+0x139c] ;  /* 0x00139c00019b7983 */ /* 0x001ee20000300800 */
[-C--:B------:R-:W-:Y:S01]  /*23c70*/  IADD3 R179, P6, R179, R19.reuse, RZ ;  /* 0x00000013b3b37210 */ /* 0x080fe20007fde0ff */
[--C-:B------:R-:W-:Y:S01]  /*23c80*/  IMAD.X R174, R174, 0x1, R18.reuse, P1 ;  /* 0x00000001aeae7824 */ /* 0x100fe200008e0612 */
[-C--:B------:R-:W-:Y:S01]  /*23c90*/  IADD3 R205, P1, R205, R19.reuse, RZ ;  /* 0x00000013cdcd7210 */ /* 0x080fe20007f3e0ff */
[----:B----4-:R-:W-:Y:S02]  /*23ca0*/  IMAD.X R207, R207, 0x1, R18, P2 ;  /* 0x00000001cfcf7824 */ /* 0x010fe400010e0612 */
[----:B------:R-:W-:Y:S04]  /*23cb0*/  STL [R1+0x1390], R179 ;  /* 0x001390b301007387 */ /* 0x000fe80000100800 */
[----:B------:R-:W-:Y:S04]  /*23cc0*/  STL [R1+0x13b4], R174 ;  /* 0x0013b4ae01007387 */ /* 0x000fe80000100800 */
[----:B------:R-:W4:Y:S04]  /*23cd0*/  LDL.LU R160, [R1+0x1370] ;  /* 0x0013700001a07983 */ /* 0x000f280000300800 */
[----:B------:R-:W-:Y:S01]  /*23ce0*/  STL [R1+0x1388], R205 ;  /* 0x001388cd01007387 */ /* 0x000fe20000100800 */
[----:B------:R-:W-:-:S03]  /*23cf0*/  IADD3 R209, P2, R209, R19, RZ ;  /* 0x00000013d1d17210 */ /* 0x000fc60007f5e0ff */
[----:B------:R-:W4:Y:S04]  /*23d00*/  LDL.LU R22, [R1+0x1394] ;  /* 0x0013940001167983 */ /* 0x000f280000300800 */
[----:B------:R-:W-:Y:S04]  /*23d10*/  STL [R1+0x13ac], R207 ;  /* 0x0013accf01007387 */ /* 0x000fe80000100800 */
[----:B------:R-:W4:Y:S04]  /*23d20*/  LDL.LU R252, [R1+0x1368] ;  /* 0x0013680001fc7983 */ /* 0x000f280000300800 */
[----:B------:R0:W-:Y:S04]  /*23d30*/  STL [R1+0x1380], R209 ;  /* 0x001380d101007387 */ /* 0x0001e80000100800 */
[----:B------:R-:W4:Y:S04]  /*23d40*/  LDL.LU R250, [R1+0x138c] ;  /* 0x00138c0001fa7983 */ /* 0x000f280000300800 */
[----:B------:R-:W4:Y:S04]  /*23d50*/  LDL.LU R248, [R1+0x1360] ;  /* 0x0013600001f87983 */ /* 0x000f280000300800 */
[----:B0-----:R-:W4:Y:S04]  /*23d60*/  LDL.LU R209, [R1+0x1384] ;  /* 0x0013840001d17983 */ /* 0x001f280000300800 */
[----:B------:R-:W4:Y:S01]  /*23d70*/  LDL.LU R246, [R1+0x1358] ;  /* 0x0013580001f67983 */ /* 0x000f220000300800 */
[----:B------:R-:W-:-:S03]  /*23d80*/  IMAD.X R211, R211, 0x1, R18, P3 ;  /* 0x00000001d3d37824 */ /* 0x000fc600018e0612 */
        /* <DEDUP_REMOVED lines=17> */
[----:B------:R0:W-:Y:S04]  /*23ea0*/  STL [R1+0x1378], R154 ;  /* 0x0013789a01007387 */ /* 0x0001e80000100800 */
[----:B0-----:R-:W2:Y:S04]  /*23eb0*/  LDL.LU R154, [R1+0x1318] ;  /* 0x00131800019a7983 */ /* 0x001ea80000300800 */
[----:B------:R-:W2:Y:S04]  /*23ec0*/  LDL.LU R179, [R1+0x133c] ;  /* 0x00133c0001b37983 */ /* 0x000ea80000300800 */
[----:B------:R-:W2:Y:S04]  /*23ed0*/  LDL.LU R174, [R1+0x1310] ;  /* 0x0013100001ae7983 */ /* 0x000ea80000300800 */
[----:B------:R-:W2:Y:S01]  /*23ee0*/  LDL.LU R205, [R1+0x1334] ;  /* 0x0013340001cd7983 */ /* 0x000ea20000300800 */
[----:B---3--:R-:W-:-:S05]  /*23ef0*/  IMAD.X R155, R155, 0x1, R18, P4 ;  /* 0x000000019b9b7824 */ /* 0x008fca00020e0612 */
        /* <DEDUP_REMOVED lines=8> */
[----:B------:R-:W-:Y:S01]  /*23f80*/  STL [R1+0x1394], R22 ;  /* 0x0013941601007387 */ /* 0x000fe20000100800 */
[----:B------:R-:W-:-:S03]  /*23f90*/  IMAD.X R209, R209, 0x1, R18, P1 ;  /* 0x00000001d1d17824 */ /* 0x000fc600008e0612 */
[----:B------:R-:W-:Y:S01]  /*23fa0*/  STL [R1+0x1368], R252 ;  /* 0x001368fc01007387 */ /* 0x000fe20000100800 */
[-C--:B------:R-:W-:Y:S02]  /*23fb0*/  IADD3 R248, P6, R248, R19.reuse, RZ ;  /* 0x00000013f8f87210 */ /* 0x080fe40007fde0ff */
[-C--:B------:R-:W-:Y:S01]  /*23fc0*/  IADD3 R246, P1, R246, R19.reuse, RZ ;  /* 0x00000013f6f67210 */ /* 0x080fe20007f3e0ff */
        /* <DEDUP_REMOVED lines=37> */
[--C-:B------:R-:W-:Y:S01]  /*24220*/  IMAD.X R179, R179, 0x1, R18.reuse, P4 ;  /* 0x00000001b3b37824 */ /* 0x100fe200020e0612 */
[-C--:B------:R-:W-:Y:S01]  /*24230*/  IADD3 R174, P4, R174, R19.reuse, RZ ;  /* 0x00000013aeae7210 */ /* 0x080fe20007f9e0ff */
[----:B------:R-:W-:Y:S02]  /*24240*/  IMAD.X R205, R205, 0x1, R18, P5 ;  /* 0x00000001cdcd7824 */ /* 0x000fe400028e0612 */
[----:B------:R0:W-:Y:S04]  /*24250*/  STL [R1+0x1318], R154 ;  /* 0x0013189a01007387 */ /* 0x0001e80000100800 */
[----:B0-----:R-:W2:Y:S04]  /*24260*/  LDL.LU R154, [R1+0x12f8] ;  /* 0x0012f800019a7983 */ /* 0x001ea80000300800 */
[----:B------:R-:W-:Y:S01]  /*24270*/  STL [R1+0x133c], R179 ;  /* 0x00133cb301007387 */ /* 0x000fe20000100800 */
[----:B---3--:R-:W-:-:S03]  /*24280*/  IADD3 R207, P5, R207, R19, RZ ;  /* 0x00000013cfcf7210 */ /* 0x008fc60007fbe0ff */
[----:B------:R-:W-:Y:S04]  /*24290*/  STL [R1+0x1310], R174 ;  /* 0x001310ae01007387 */ /* 0x000fe80000100800 */
[----:B------:R-:W3:Y:S04]  /*242a0*/  LDL.LU R160, [R1+0x131c] ;  /* 0x00131c0001a07983 */ /* 0x000ee80000300800 */
[----:B------:R-:W-:Y:S04]  /*242b0*/  STL [R1+0x1334], R205 ;  /* 0x001334cd01007387 */ /* 0x000fe80000100800 */
[----:B------:R-:W3:Y:S04]  /*242c0*/  LDL.LU R22, [R1+0x12f0] ;  /* 0x0012f00001167983 */ /* 0x000ee80000300800 */
[----:B------:R-:W-:Y:S04]  /*242d0*/  STL [R1+0x1308], R207 ;  /* 0x001308cf01007387 */ /* 0x000fe80000100800 */
[----:B------:R-:W3:Y:S01]  /*242e0*/  LDL.LU R252, [R1+0x1314] ;  /* 0x0013140001fc7983 */ /* 0x000ee20000300800 */
[----:B------:R-:W-:-:S05]  /*242f0*/  IMAD.X R155, R155, 0x1, R18, P6 ;  /* 0x000000019b9b7824 */ /* 0x000fca00030e0612 */
        /* <DEDUP_REMOVED lines=33> */
[--C-:B------:R-:W-:Y:S01]  /*24510*/  IMAD.X R252, R252, 0x1, R18.reuse, P3 ;  /* 0x00000001fcfc7824 */ /* 0x100fe200018e0612 */
[----:B0-----:R-:W3:Y:S01]  /*24520*/  LDL.LU R154, [R1+0x1288] ;  /* 0x00128800019a7983 */ /* 0x001ee20000300800 */
[----:B------:R-:W-:Y:S01]  /*24530*/  IMAD.X R248, R248, 0x1, R18, P4 ;  /* 0x00000001f8f87824 */ /* 0x000fe200020e0612 */
[----:B------:R-:W-:-:S02]  /*24540*/  IADD3 R250, P3, R250, R19, RZ ;  /* 0x00000013fafa7210 */ /* 0x000fc40007f7e0ff */
[----:B------:R-:W-:Y:S04]  /*24550*/  STL [R1+0x131c], R160 ;  /* 0x00131ca001007387 */ /* 0x000fe80000100800 */
[----:B------:R-:W-:Y:S04]  /*24560*/  STL [R1+0x12f0], R22 ;  /* 0x0012f01601007387 */ /* 0x000fe80000100800 */
[----:B------:R-:W-:Y:S01]  /*24570*/  STL [R1+0x1314], R252 ;  /* 0x001314fc01007387 */ /* 0x000fe20000100800 */
[----:B------:R-:W-:-:S05]  /*24580*/  IADD3 R155, P4, R155, R19, RZ ;  /* 0x000000139b9b7210 */ /* 0x000fca0007f9e0ff */
        /* <DEDUP_REMOVED lines=56> */
[----:B------:R-:W3:Y:S04]  /*24910*/  LDL.LU R246, [R1+0x1260] ;  /* 0x0012600001f67983 */ /* 0x000ee80000300800 */
[----:B------:R-:W3:Y:S04]  /*24920*/  LDL.LU R204, [R1+0x1284] ;  /* 0x0012840001cc7983 */ /* 0x000ee80000300800 */
[----:B------:R-:W3:Y:S01]  /*24930*/  LDL.LU R202, [R1+0x1258] ;  /* 0x0012580001ca7983 */ /* 0x000ee20000300800 */
[----:B------:R-:W-:-:S05]  /*24940*/  IMAD.X R155, R155, 0x1, R18, P4 ;  /* 0x000000019b9b7824 */ /* 0x000fca00020e0612 */
        /* <DEDUP_REMOVED lines=32> */
[--C-:B------:R-:W-:Y:S01]  /*24b50*/  IMAD.X R154, R154, 0x1, R18.reuse, P2 ;  /* 0x000000019a9a7824 */ /* 0x100fe200010e0612 */
[----:B------:R-:W-:Y:S01]  /*24b60*/  IADD3 R246, P2, R246, R19, RZ ;  /* 0x00000013f6f67210 */ /* 0x000fe20007f5e0ff */
[----:B------:R-:W-:-:S03]  /*24b70*/  IMAD.X R204, R204, 0x1, R18, P3 ;  /* 0x00000001cccc7824 */ /* 0x000fc600018e0612 */
[----:B------:R0:W-:Y:S04]  /*24b80*/  STL [R1+0x128c], R154 ;  /* 0x00128c9a01007387 */ /* 0x0001e80000100800 */
[----:B------:R-:W-:Y:S01]  /*24b90*/  STL [R1+0x1294], R250 ;  /* 0x001294fa01007387 */ /* 0x000fe20000100800 */
[----:B------:R-:W-:-:S03]  /*24ba0*/  IADD3 R202, P3, R202, R19, RZ ;  /* 0x00000013caca7210 */ /* 0x000fc60007f7e0ff */
[----:B0-----:R-:W2:Y:S04]  /*24bb0*/  LDL.LU R154, [R1+0x1208] ;  /* 0x00120800019a7983 */ /* 0x001ea80000300800 */
[----:B------:R-:W-:Y:S01]  /*24bc0*/  STL [R1+0x1268], R248 ;  /* 0x001268f801007387 */ /* 0x000fe20000100800 */
[--C-:B------:R-:W-:Y:S01]  /*24bd0*/  IMAD.X R183, R183, 0x1, R18.reuse, P4 ;  /* 0x00000001b7b77824 */ /* 0x100fe200020e0612 */
[----:B------:R-:W-:Y:S02]  /*24be0*/  IADD3 R182, P4, R182, R19, RZ ;  /* 0x00000013b6b67210 */ /* 0x000fe40007f9e0ff */
        /* <DEDUP_REMOVED lines=131> */
[----:B------:R-:W-:Y:S04]  /*25420*/  STL [R1+0x1198], R205 ;  /* 0x001198cd01007387 */ /* 0x000fe80000100800 */
[----:B------:R-:W4:Y:S04]  /*25430*/  LDL.LU R22, [R1+0x11a4] ;  /* 0x0011a40001167983 */ /* 0x000f280000300800 */
[----:B------:R-:W-:Y:S04]  /*25440*/  STL [R1+0x11bc], R207 ;  /* 0x0011bccf01007387 */ /* 0x000fe80000100800 */
[----:B------:R-:W4:Y:S01]  /*25450*/  LDL.LU R252, [R1+0x1178] ;  /* 0x0011780001fc7983 */ /* 0x000f220000300800 */
[----:B------:R-:W-:-:S05]  /*25460*/  IADD3 R209, P4, R209, R19, RZ ;  /* 0x00000013d1d17210 */ /* 0x000fca0007f9e0ff */
        /* <DEDUP_REMOVED lines=84> */
[----:B------:R-:W-:Y:S04]  /*259b0*/  STL [R1+0x114c], R179 ;  /* 0x00114cb301007387 */ /* 0x000fe80000100800 */
[----:B------:R-:W-:Y:S04]  /*259c0*/  STL [R1+0x1120], R174 ;  /* 0x001120ae01007387 */ /* 0x000fe80000100800 */
[----:B------:R-:W2:Y:S01]  /*259d0*/  LDL.LU R160, [R1+0x112c] ;  /* 0x00112c0001a07983 */ /* 0x000ea20000300800 */
[----:B---3--:R-:W-:-:S03]  /*259e0*/  IADD3 R207, P1, R207, R19, RZ ;  /* 0x00000013cfcf7210 */ /* 0x008fc60007f3e0ff */
        /* <DEDUP_REMOVED lines=36> */
[--C-:B------:R-:W-:Y:S01]  /*25c30*/  IMAD.X R160, R160, 0x1, R18.reuse, P4 ;  /* 0x00000001a0a07824 */ /* 0x100fe200020e0612 */
[-C--:B---3--:R-:W-:Y:S01]  /*25c40*/  IADD3 R22, P4, R22, R19.reuse, RZ ;  /* 0x0000001316167210 */ /* 0x088fe20007f9e0ff */
        /* <DEDUP_REMOVED lines=14> */
[----:B------:R-:W-:Y:S04]  /*25d30*/  STL [R1+0x111c], R248 ;  /* 0x00111cf801007387 */ /* 0x000fe80000100800 */
[----:B------:R-:W-:Y:S01]  /*25d40*/  STL [R1+0x1114], R246 ;  /* 0x001114f601007387 */ /* 0x000fe20000100800 */
[-C--:B----4-:R-:W-:Y:S01]  /*25d50*/  IADD3 R183, P2, R183, R19.reuse, RZ ;  /* 0x00000013b7b77210 */ /* 0x090fe20007f5e0ff */
        /* <DEDUP_REMOVED lines=26> */
[----:B0-----:R-:W4:Y:S04]  /*25f00*/  LDL.LU R209, [R1+0x1090] ;  /* 0x0010900001d17983 */ /* 0x001f280000300800 */
[----:B------:R-:W-:Y:S01]  /*25f10*/  STL [R1+0x10dc], R180 ;  /* 0x0010dcb401007387 */ /* 0x000fe20000100800 */
[--C-:B------:R-:W-:Y:S01]  /*25f20*/  IMAD.X R211, R211, 0x1, R18.reuse, P3 ;  /* 0x00000001d3d37824 */ /* 0x100fe200018e0612 */
[-C--:B------:R-:W-:Y:S01]  /*25f30*/  IADD3 R179, P3, R179, R19.reuse, RZ ;  /* 0x00000013b3b37210 */ /* 0x080fe20007f7e0ff */
[----:B------:R-:W-:Y:S01]  /*25f40*/  IMAD.X R174, R174, 0x1, R18, P4 ;  /* 0x00000001aeae7824 */ /* 0x000fe200020e0612 */
[----:B------:R-:W-:-:S02]  /*25f50*/  IADD3 R205, P4, R205, R19, RZ ;  /* 0x00000013cdcd7210 */ /* 0x000fc40007f9e0ff */
[----:B------:R0:W-:Y:S04]  /*25f60*/  STL [R1+0x10d4], R211 ;  /* 0x0010d4d301007387 */ /* 0x0001e80000100800 */
        /* <DEDUP_REMOVED lines=34> */
[----:B0-----:R-:W4:Y:S04]  /*26190*/  LDL.LU R209, [R1+0x1030] ;  /* 0x0010300001d17983 */ /* 0x001f280000300800 */
[----:B------:R-:W4:Y:S04]  /*261a0*/  LDL.LU R179, [R1+0x1054] ;  /* 0x0010540001b37983 */ /* 0x000f280000300800 */
[----:B------:R-:W4:Y:S04]  /*261b0*/  LDL.LU R174, [R1+0x1028] ;  /* 0x0010280001ae7983 */ /* 0x000f280000300800 */
[----:B------:R-:W4:Y:S01]  /*261c0*/  LDL.LU R205, [R1+0x104c] ;  /* 0x00104c0001cd7983 */ /* 0x000f220000300800 */
[----:B------:R-:W-:-:S05]  /*261d0*/  IMAD.X R211, R211, 0x1, R18, P1 ;  /* 0x00000001d3d37824 */ /* 0x000fca00008e0612 */
[----:B------:R0:W-:Y:S04]  /*261e0*/  STL [R1+0x10b4], R211 ;  /* 0x0010b4d301007387 */ /* 0x0001e80000100800 */
[----:B------:R-:W4:Y:S01]  /*261f0*/  LDL.LU R207, [R1+0x1020] ;  /* 0x0010200001cf7983 */ /* 0x000f220000300800 */
[-C--:B------:R-:W-:Y:S01]  /*26200*/  IADD3 R160, P1, R160, R19.reuse, RZ ;  /* 0x00000013a0a07210 */ /* 0x080fe20007f3e0ff */
[----:B------:R-:W-:Y:S02]  /*26210*/  IMAD.X R22, R22, 0x1, R18, P2 ;  /* 0x0000000116167824 */ /* 0x000fe400010e0612 */
        /* <DEDUP_REMOVED lines=49> */
[----:B------:R0:W-:Y:S04]  /*26530*/  STL [R1+0x1030], R209 ;  /* 0x001030d101007387 */ /* 0x0001e80000100800 */
[----:B0-----:R-:W4:Y:S01]  /*26540*/  LDL.LU R209, [R1+0x1010] ;  /* 0x0010100001d17983 */ /* 0x001f220000300800 */
[----:B------:R-:W-:-:S03]  /*26550*/  IADD3 R207, P2, R207, R19, RZ ;  /* 0x00000013cfcf7210 */ /* 0x000fc60007f5e0ff */
[----:B------:R-:W-:Y:S04]  /*26560*/  STL [R1+0x1054], R179 ;  /* 0x001054b301007387 */ /* 0x000fe80000100800 */
[----:B------:R-:W-:Y:S04]  /*26570*/  STL [R1+0x1028], R174 ;  /* 0x001028ae01007387 */ /* 0x000fe80000100800 */
[----:B------:R-:W4:Y:S04]  /*26580*/  LDL.LU R160, [R1+0x1034] ;  /* 0x0010340001a07983 */ /* 0x000f280000300800 */
[----:B------:R-:W-:Y:S04]  /*26590*/  STL [R1+0x104c], R205 ;  /* 0x00104ccd01007387 */ /* 0x000fe80000100800 */
[----:B------:R-:W4:Y:S01]  /*265a0*/  LDL.LU R22, [R1+0x1008] ;  /* 0x0010080001167983 */ /* 0x000f220000300800 */
[----:B------:R-:W-:-:S03]  /*265b0*/  IMAD.X R211, R211, 0x1, R18, P3 ;  /* 0x00000001d3d37824 */ /* 0x000fc600018e0612 */
        /* <DEDUP_REMOVED lines=35> */
[--C-:B------:R-:W-:Y:S01]  /*267f0*/  IMAD.X R252, R252, 0x1, R18.reuse, P6 ;  /* 0x00000001fcfc7824 */ /* 0x100fe200030e0612 */
[----:B0-----:R-:W4:Y:S01]  /*26800*/  LDL.LU R209, [R1+0xfa0] ;  /* 0x000fa00001d17983 */ /* 0x001f220000300800 */
[----:B------:R-:W-:Y:S01]  /*26810*/  IMAD.X R248, R248, 0x1, R18, P1 ;  /* 0x00000001f8f87824 */ /* 0x000fe200008e0612 */
[----:B------:R-:W-:-:S02]  /*26820*/  IADD3 R250, P6, R250, R19, RZ ;  /* 0x00000013fafa7210 */ /* 0x000fc40007fde0ff */
[----:B------:R-:W-:Y:S04]  /*26830*/  STL [R1+0x1034], R160 ;  /* 0x001034a001007387 */ /* 0x000fe80000100800 */
[----:B------:R-:W-:Y:S01]  /*26840*/  STL [R1+0x1008], R22 ;  /* 0x0010081601007387 */ /* 0x000fe20000100800 */
[----:B------:R-:W-:-:S03]  /*26850*/  IADD3 R211, P1, R211, R19, RZ ;  /* 0x00000013d3d37210 */ /* 0x000fc60007f3e0ff */
        /* <DEDUP_REMOVED lines=42> */
[----:B------:R-:W-:Y:S01]  /*26b00*/  IMAD.X R174, R174, 0x1, R18, P5 ;  /* 0x00000001aeae7824 */ /* 0x000fe200028e0612 */
[----:B------:R-:W-:-:S03]  /*26b10*/  IADD3 R205, P5, R205, R19, RZ ;  /* 0x00000013cdcd7210 */ /* 0x000fc60007fbe0ff */
[----:B------:R-:W-:Y:S04]  /*26b20*/  STL [R1+0xfb0], R179 ;  /* 0x000fb0b301007387 */ /* 0x000fe80000100800 */
[----:B------:R-:W-:Y:S01]  /*26b30*/  STL [R1+0xfd4], R174 ;  /* 0x000fd4ae01007387 */ /* 0x000fe20000100800 */
[----:B----4-:R-:W-:-:S03]  /*26b40*/  IMAD.X R207, R207, 0x1, R18, P6 ;  /* 0x00000001cfcf7824 */ /* 0x010fc600030e0612 */
        /* <DEDUP_REMOVED lines=10> */
[----:B------:R-:W4:Y:S04]  /*26bf0*/  LDL.LU R246, [R1+0xf78] ;  /* 0x000f780001f67983 */ /* 0x000f280000300800 */
[----:B------:R-:W4:Y:S04]  /*26c00*/  LDL.LU R204, [R1+0xf9c] ;  /* 0x000f9c0001cc7983 */ /* 0x000f280000300800 */
[----:B------:R-:W4:Y:S01]  /*26c10*/  LDL.LU R202, [R1+0xf70] ;  /* 0x000f700001ca7983 */ /* 0x000f220000300800 */
[----:B------:R-:W-:-:S05]  /*26c20*/  IMAD.X R211, R211, 0x1, R18, P1 ;  /* 0x00000001d3d37824 */ /* 0x000fca00008e0612 */
        /* <DEDUP_REMOVED lines=25> */
[----:B------:R-:W-:Y:S01]  /*26dc0*/  IMAD.X R22, R22, 0x1, R18, P3 ;  /* 0x0000000116167824 */ /* 0x000fe200018e0612 */
[----:B------:R-:W-:-:S03]  /*26dd0*/  IADD3 R252, P3, R252, R19, RZ ;  /* 0x00000013fcfc7210 */ /* 0x000fc60007f7e0ff */
[----:B------:R-:W-:Y:S01]  /*26de0*/  STL [R1+0xf90], R160 ;  /* 0x000f90a001007387 */ /* 0x000fe20000100800 */
[----:B------:R-:W-:-:S03]  /*26df0*/  IMAD.X R250, R250, 0x1, R18, P4 ;  /* 0x00000001fafa7824 */ /* 0x000fc600020e0612 */
[----:B------:R-:W-:Y:S04]  /*26e00*/  STL [R1+0xfb4], R22 ;  /* 0x000fb41601007387 */ /* 0x000fe80000100800 */
[----:B------:R-:W-:Y:S01]  /*26e10*/  STL [R1+0xf88], R252 ;  /* 0x000f88fc01007387 */ /* 0x000fe20000100800 */
[-C--:B------:R-:W-:Y:S01]  /*26e20*/  IADD3 R248, P4, R248, R19.reuse, RZ ;  /* 0x00000013f8f87210 */ /* 0x080fe20007f9e0ff */
[--C-:B------:R-:W-:Y:S01]  /*26e30*/  IMAD.X R209, R209, 0x1, R18.reuse, P5 ;  /* 0x00000001d1d17824 */ /* 0x100fe200028e0612 */
[----:B------:R-:W-:Y:S01]  /*26e40*/  IADD3 R246, P5, R246, R19, RZ ;  /* 0x00000013f6f67210 */ /* 0x000fe20007fbe0ff */
[----:B------:R-:W-:-:S03]  /*26e50*/  IMAD.X R204, R204, 0x1, R18, P6 ;  /* 0x00000001cccc7824 */ /* 0x000fc600030e0612 */
[----:B------:R0:W-:Y:S04]  /*26e60*/  STL [R1+0xfa4], R209 ;  /* 0x000fa4d101007387 */ /* 0x0001e80000100800 */
[----:B------:R-:W-:Y:S01]  /*26e70*/  STL [R1+0xfac], R250 ;  /* 0x000facfa01007387 */ /* 0x000fe20000100800 */
[----:B------:R-:W-:-:S03]  /*26e80*/  IADD3 R202, P6, R202, R19, RZ ;  /* 0x00000013caca7210 */ /* 0x000fc60007fde0ff */
[----:B0-----:R-:W4:Y:S01]  /*26e90*/  LDL.LU R209, [R1+0xf20] ;  /* 0x000f200001d17983 */ /* 0x001f220000300800 */
        /* <DEDUP_REMOVED lines=94> */
[----:B------:R-:W-:Y:S04]  /*27480*/  STL [R1+0xf24], R246 ;  /* 0x000f24f601007387 */ /* 0x000fe80000100800 */
[----:B------:R-:W-:Y:S01]  /*27490*/  STL [R1+0xef8], R204 ;  /* 0x000ef8cc01007387 */ /* 0x000fe20000100800 */
[-C--:B----4-:R-:W-:Y:S01]  /*274a0*/  IADD3 R183, P4, R183, R19.reuse, RZ ;  /* 0x00000013b7b77210 */ /* 0x090fe20007f9e0ff */
[--C-:B------:R-:W-:Y:S01]  /*274b0*/  IMAD.X R182, R182, 0x1, R18.reuse, P5 ;  /* 0x00000001b6b67824 */ /* 0x100fe200028e0612 */
[-C--:B------:R-:W-:Y:S01]  /*274c0*/  IADD3 R197, P5, R197, R19.reuse, RZ ;  /* 0x00000013c5c57210 */ /* 0x080fe20007fbe0ff */
[----:B------:R-:W-:Y:S01]  /*274d0*/  IMAD.X R199, R199, 0x1, R18, P6 ;  /* 0x00000001c7c77824 */ /* 0x000fe200030e0612 */
        /* <DEDUP_REMOVED lines=122> */
[----:B0-----:R-:W4:Y:S04]  /*27c80*/  LDL.LU R209, [R1+0xe20] ;  /* 0x000e200001d17983 */ /* 0x001f280000300800 */
[----:B------:R-:W-:Y:S04]  /*27c90*/  STL [R1+0xe64], R179 ;  /* 0x000e64b301007387 */ /* 0x000fe80000100800 */
[----:B------:R-:W-:Y:S01]  /*27ca0*/  STL [R1+0xe38], R174 ;  /* 0x000e38ae01007387 */ /* 0x000fe20000100800 */
[----:B------:R-:W-:-:S03]  /*27cb0*/  IADD3 R207, P4, R207, R19, RZ ;  /* 0x00000013cfcf7210 */ /* 0x000fc60007f9e0ff */
[----:B------:R-:W4:Y:S04]  /*27cc0*/  LDL.LU R160, [R1+0xe44] ;  /* 0x000e440001a07983 */ /* 0x000f280000300800 */
[----:B------:R-:W-:Y:S04]  /*27cd0*/  STL [R1+0xe5c], R205 ;  /* 0x000e5ccd01007387 */ /* 0x000fe80000100800 */
[----:B------:R-:W4:Y:S04]  /*27ce0*/  LDL.LU R22, [R1+0xe18] ;  /* 0x000e180001167983 */ /* 0x000f280000300800 */
[----:B------:R-:W-:Y:S04]  /*27cf0*/  STL [R1+0xe30], R207 ;  /* 0x000e30cf01007387 */ /* 0x000fe80000100800 */
[----:B------:R-:W4:Y:S01]  /*27d00*/  LDL.LU R252, [R1+0xe3c] ;  /* 0x000e3c0001fc7983 */ /* 0x000f220000300800 */
[----:B------:R-:W-:-:S05]  /*27d10*/  IMAD.X R211, R211, 0x1, R18, P5 ;  /* 0x00000001d3d37824 */ /* 0x000fca00028e0612 */
        /* <DEDUP_REMOVED lines=38> */
[----:B------:R-:W-:Y:S04]  /*27f80*/  STL [R1+0xe18], R22 ;  /* 0x000e181601007387 */ /* 0x000fe80000100800 */
[----:B------:R-:W-:Y:S01]  /*27f90*/  STL [R1+0xe3c], R252 ;  /* 0x000e3cfc01007387 */ /* 0x000fe20000100800 */
[-C--:B------:R-:W-:Y:S01]  /*27fa0*/  IADD3 R211, P3, R211, R19.reuse, RZ ;  /* 0x00000013d3d37210 */ /* 0x080fe20007f7e0ff */
[----:B------:R-:W-:Y:S01]  /*27fb0*/  IMAD.X R246, R246, 0x1, R18, P4 ;  /* 0x00000001f6f67824 */ /* 0x000fe200020e0612 */
[----:B------:R-:W-:-:S03]  /*27fc0*/  IADD3 R204, P4, R204, R19, RZ ;  /* 0x00000013cccc7210 */ /* 0x000fc60007f9e0ff */
[----:B------:R0:W-:Y:S04]  /*27fd0*/  STL [R1+0xe08], R211 ;  /* 0x000e08d301007387 */ /* 0x0001e80000100800 */
[----:B------:R-:W-:Y:S01]  /*27fe0*/  STL [R1+0xe10], R250 ;  /* 0x000e10fa01007387 */ /* 0x000fe20000100800 */
[----:B------:R-:W-:-:S03]  /*27ff0*/  IMAD.X R202, R202, 0x1, R18, P5 ;  /* 0x00000001caca7824 */ /* 0x000fc600028e0612 */
        /* <DEDUP_REMOVED lines=82> */
[----:B------:R-:W-:Y:S04]  /*28520*/  STL [R1+0xda0], R160 ;  /* 0x000da0a001007387 */ /* 0x000fe80000100800 */
[----:B------:R-:W-:Y:S01]  /*28530*/  STL [R1+0xdc4], R22 ;  /* 0x000dc41601007387 */ /* 0x000fe20000100800 */
[----:B------:R-:W-:-:S03]  /*28540*/  IMAD.X R250, R250, 0x1, R18, P6 ;  /* 0x00000001fafa7824 */ /* 0x000fc600030e0612 */
        /* <DEDUP_REMOVED lines=476> */
[----:B------:R-:W-:Y:S04]  /*2a310*/  STL [R1+0xb18], R204 ;  /* 0x000b18cc01007387 */ /* 0x000fe80000100800 */
[----:B------:R-:W-:Y:S01]  /*2a320*/  STL [R1+0xb3c], R202 ;  /* 0x000b3cca01007387 */ /* 0x000fe20000100800 */
[-C--:B----4-:R-:W-:Y:S01]  /*2a330*/  IADD3 R183, P2, R183, R19.reuse, RZ ;  /* 0x00000013b7b77210 */ /* 0x090fe20007f5e0ff */
        /* <DEDUP_REMOVED lines=126> */
[----:B------:R-:W-:Y:S04]  /*2ab20*/  STL [R1+0xa58], R174 ;  /* 0x000a58ae01007387 */ /* 0x000fe80000100800 */
[----:B------:R-:W4:Y:S01]  /*2ab30*/  LDL.LU R160, [R1+0xa64] ;  /* 0x000a640001a07983 */ /* 0x000f220000300800 */
[----:B------:R-:W-:-:S03]  /*2ab40*/  IADD3 R207, P2, R207, R19, RZ ;  /* 0x00000013cfcf7210 */ /* 0x000fc60007f5e0ff */
        /* <DEDUP_REMOVED lines=33> */
[----:B----4-:R-:W-:Y:S01]  /*2ad60*/  IADD3 R209, P4, R209, R19, RZ ;  /* 0x00000013d1d17210 */ /* 0x010fe20007f9e0ff */
[----:B------:R-:W-:-:S04]  /*2ad70*/  IMAD.X R160, R160, 0x1, R18, P5 ;  /* 0x00000001a0a07824 */ /* 0x000fc800028e0612 */
[----:B------:R0:W-:Y:S04]  /*2ad80*/  STL [R1+0xa40], R209 ;  /* 0x000a40d101007387 */ /* 0x0001e80000100800 */
[----:B------:R-:W4:Y:S01]  /*2ad90*/  LDL.LU R207, [R1+0x9fc] ;  /* 0x0009fc0001cf7983 */ /* 0x000f220000300800 */
[-C--:B------:R-:W-:Y:S01]  /*2ada0*/  IADD3 R22, P5, R22, R19.reuse, RZ ;  /* 0x0000001316167210 */ /* 0x080fe20007fbe0ff */
[--C-:B------:R-:W-:Y:S02]  /*2adb0*/  IMAD.X R252, R252, 0x1, R18.reuse, P6 ;  /* 0x00000001fcfc7824 */ /* 0x100fe400030e0612 */
        /* <DEDUP_REMOVED lines=100> */
[-C--:B------:R-:W-:Y:S01]  /*2b400*/  IADD3 R246, P5, R246, R19.reuse, RZ ;  /* 0x00000013f6f67210 */ /* 0x080fe20007fbe0ff */
[--C-:B------:R-:W-:Y:S01]  /*2b410*/  IMAD.X R204, R204, 0x1, R18.reuse, P6 ;  /* 0x00000001cccc7824 */ /* 0x100fe200030e0612 */
[-C--:B------:R-:W-:Y:S02]  /*2b420*/  IADD3 R202, P6, R202, R19.reuse, RZ ;  /* 0x00000013caca7210 */ /* 0x080fe40007fde0ff */
[----:B------:R0:W-:Y:S04]  /*2b430*/  STL [R1+0x9d4], R209 ;  /* 0x0009d4d101007387 */ /* 0x0001e80000100800 */
[----:B------:R-:W-:Y:S04]  /*2b440*/  STL [R1+0x9dc], R250 ;  /* 0x0009dcfa01007387 */ /* 0x000fe80000100800 */
[----:B0-----:R-:W4:Y:S04]  /*2b450*/  LDL.LU R209, [R1+0x950] ;  /* 0x0009500001d17983 */ /* 0x001f280000300800 */
[----:B------:R-:W-:Y:S01]  /*2b460*/  STL [R1+0x9b0], R248 ;  /* 0x0009b0f801007387 */ /* 0x000fe20000100800 */
[----:B------:R-:W-:Y:S01]  /*2b470*/  IMAD.X R183, R183, 0x1, R18, P1 ;  /* 0x00000001b7b77824 */ /* 0x000fe200008e0612 */
[----:B------:R-:W-:-:S02]  /*2b480*/  IADD3 R182, P1, R182, R19, RZ ;  /* 0x00000013b6b67210 */ /* 0x000fc40007f3e0ff */
        /* <DEDUP_REMOVED lines=164> */
[----:B------:R-:W-:Y:S01]  /*2bed0*/  IMAD.X R211, R211, 0x1, R18, P3 ;  /* 0x00000001d3d37824 */ /* 0x000fe200018e0612 */
[----:B------:R-:W-:-:S04]  /*2bee0*/  IADD3 R160, P3, R160, R19, RZ ;  /* 0x00000013a0a07210 */ /* 0x000fc80007f7e0ff */
[----:B------:R0:W-:Y:S04]  /*2bef0*/  STL [R1+0x8f4], R211 ;  /* 0x0008f4d301007387 */ /* 0x0001e80000100800 */
[----:B------:R-:W4:Y:S01]  /*2bf00*/  LDL.LU R207, [R1+0x860] ;  /* 0x0008600001cf7983 */ /* 0x000f220000300800 */
[----:B------:R-:W-:-:S03]  /*2bf10*/  IMAD.X R22, R22, 0x1, R18, P4 ;  /* 0x0000000116167824 */ /* 0x000fc600020e0612 */
        /* <DEDUP_REMOVED lines=101> */
[--C-:B------:R-:W-:Y:S01]  /*2c570*/  IMAD.X R246, R246, 0x1, R18.reuse, P4 ;  /* 0x00000001f6f67824 */ /* 0x100fe200020e0612 */
[----:B------:R-:W-:Y:S01]  /*2c580*/  IADD3 R204, P4, R204, R19, RZ ;  /* 0x00000013cccc7210 */ /* 0x000fe20007f9e0ff */
[----:B------:R-:W-:-:S02]  /*2c590*/  IMAD.X R202, R202, 0x1, R18, P5 ;  /* 0x00000001caca7824 */ /* 0x000fc400028e0612 */
[----:B------:R0:W-:Y:S04]  /*2c5a0*/  STL [R1+0x838], R211 ;  /* 0x000838d301007387 */ /* 0x0001e80000100800 */
[----:B------:R-:W-:Y:S04]  /*2c5b0*/  STL [R1+0x840], R250 ;  /* 0x000840fa01007387 */ /* 0x000fe80000100800 */
        /* <DEDUP_REMOVED lines=118> */
[----:B------:R-:W-:Y:S01]  /*2cd20*/  STL [R1+0x7b4], R240 ;  /* 0x0007b4f001007387 */ /* 0x000fe20000100800 */
[----:B------:R-:W-:-:S03]  /*2cd30*/  IADD3 R180, P2, R180, R19, RZ ;  /* 0x00000013b4b47210 */ /* 0x000fc60007f5e0ff */
[----:B------:R-:W-:Y:S04]  /*2cd40*/  STL [R1+0x788], R238 ;  /* 0x000788ee01007387 */ /* 0x000fe80000100800 */
[----:B------:R0:W-:Y:S04]  /*2cd50*/  STL [R1+0x7a4], R211 ;  /* 0x0007a4d301007387 */ /* 0x0001e80000100800 */
[----:B------:R-:W-:Y:S04]  /*2cd60*/  STL [R1+0x7ac], R181 ;  /* 0x0007acb501007387 */ /* 0x000fe80000100800 */
[----:B0-----:R-:W4:Y:S04]  /*2cd70*/  LDL.LU R211, [R1+0x784] ;  /* 0x0007840001d37983 */ /* 0x001f280000300800 */
[----:B------:R-:W-:Y:S01]  /*2cd80*/  STL [R1+0x15b4], R180 ;  /* 0x0015b4b401007387 */ /* 0x000fe20000100800 */
[-C--:B--2---:R-:W-:Y:S01]  /*2cd90*/  IADD3 R154, P3, R154, R19.reuse, RZ ;  /* 0x000000139a9a7210 */ /* 0x084fe20007f7e0ff */
[--C-:B------:R-:W-:Y:S01]  /*2cda0*/  IMAD.X R179, R179, 0x1, R18.reuse, P4 ;  /* 0x00000001b3b37824 */ /* 0x100fe200020e0612 */
[----:B------:R-:W-:Y:S01]  /*2cdb0*/  IADD3 R174, P4, R174, R19, RZ ;  /* 0x00000013aeae7210 */ /* 0x000fe20007f9e0ff */
[----:B------:R-:W-:-:S02]  /*2cdc0*/  IMAD.X R205, R205, 0x1, R18, P5 ;  /* 0x00000001cdcd7824 */ /* 0x000fc400028e0612 */
        /* <DEDUP_REMOVED lines=39> */
[----:B--2---:R-:W-:Y:S01]  /*2d040*/  IADD3 R154, P1, R154, R19, RZ ;  /* 0x000000139a9a7210 */ /* 0x004fe20007f3e0ff */
[----:B------:R-:W-:-:S04]  /*2d050*/  IMAD.X R160, R160, 0x1, R18, P2 ;  /* 0x00000001a0a07824 */ /* 0x000fc800010e0612 */
[----:B------:R0:W-:Y:S04]  /*2d060*/  STL [R1+0x15dc], R154 ;  /* 0x0015dc9a01007387 */ /* 0x0001e80000100800 */
[----:B------:R-:W2:Y:S01]  /*2d070*/  LDL.LU R207, [R1+0x1610] ;  /* 0x0016100001cf7983 */ /* 0x000ea20000300800 */
[-C--:B---3--:R-:W-:Y:S01]  /*2d080*/  IADD3 R22, P2, R22, R19.reuse, RZ ;  /* 0x0000001316167210 */ /* 0x088fe20007f5e0ff */
[--C-:B------:R-:W-:Y:S02]  /*2d090*/  IMAD.X R252, R252, 0x1, R18.reuse, P3 ;  /* 0x00000001fcfc7824 */ /* 0x100fe400018e0612 */
        /* <DEDUP_REMOVED lines=89> */
[----:B------:R0:W-:Y:S01]  /*2d630*/  STL [R1+0x160c], R211 ;  /* 0x00160cd301007387 */ /* 0x0001e20000100800 */
[----:B------:R-:W-:-:S03]  /*2d640*/  IMAD.X R22, R22, 0x1, R18, P6 ;  /* 0x0000000116167824 */ /* 0x000fc600030e0612 */
[----:B------:R-:W4:Y:S04]  /*2d650*/  LDL.LU R207, [R1+0x740] ;  /* 0x0007400001cf7983 */ /* 0x000f280000300800 */
        /* <DEDUP_REMOVED lines=8> */
[-C--:B------:R-:W-:Y:S01]  /*2d6e0*/  IADD3 R246, P2, R246, R19.reuse, RZ ;  /* 0x00000013f6f67210 */ /* 0x080fe20007f5e0ff */
[--C-:B------:R-:W-:Y:S01]  /*2d6f0*/  IMAD.X R204, R204, 0x1, R18.reuse, P3 ;  /* 0x00000001cccc7824 */ /* 0x100fe200018e0612 */
[-C--:B------:R-:W-:Y:S02]  /*2d700*/  IADD3 R202, P3, R202, R19.reuse, RZ ;  /* 0x00000013caca7210 */ /* 0x080fe40007f7e0ff */
[----:B------:R0:W-:Y:S04]  /*2d710*/  STL [R1+0x1638], R154 ;  /* 0x0016389a01007387 */ /* 0x0001e80000100800 */
[----:B------:R-:W-:Y:S04]  /*2d720*/  STL [R1+0x1630], R250 ;  /* 0x001630fa01007387 */ /* 0x000fe80000100800 */
[----:B0-----:R-:W2:Y:S04]  /*2d730*/  LDL.LU R154, [R1+0x738] ;  /* 0x00073800019a7983 */ /* 0x001ea80000300800 */
        /* <DEDUP_REMOVED lines=80> */
[----:B0-----:R-:W4:Y:S04]  /*2dc40*/  LDL.LU R209, [R1+0x6c0] ;  /* 0x0006c00001d17983 */ /* 0x001f280000300800 */
[----:B------:R-:W-:Y:S01]  /*2dc50*/  STL [R1+0x754], R160 ;  /* 0x000754a001007387 */ /* 0x000fe20000100800 */
[----:B------:R-:W-:Y:S01]  /*2dc60*/  IMAD.X R248, R248, 0x1, R18, P5 ;  /* 0x00000001f8f87824 */ /* 0x000fe200028e0612 */
[----:B------:R-:W-:-:S02]  /*2dc70*/  IADD3 R250, P4, R250, R19, RZ ;  /* 0x00000013fafa7210 */ /* 0x000fc40007f9e0ff */
[----:B------:R0:W-:Y:S04]  /*2dc80*/  STL [R1+0x728], R22 ;  /* 0x0007281601007387 */ /* 0x0001e80000100800 */
[----:B------:R-:W-:Y:S01]  /*2dc90*/  STL [R1+0x74c], R252 ;  /* 0x00074cfc01007387 */ /* 0x000fe20000100800 */
[-C--:B------:R-:W-:Y:S01]  /*2dca0*/  IADD3 R211, P5, R211, R19.reuse, RZ ;  /* 0x00000013d3d37210 */ /* 0x080fe20007fbe0ff */
[--C-:B------:R-:W-:Y:S01]  /*2dcb0*/  IMAD.X R246, R246, 0x1, R18.reuse, P6 ;  /* 0x00000001f6f67824 */ /* 0x100fe200030e0612 */
[-C--:B------:R-:W-:Y:S01]  /*2dcc0*/  IADD3 R204, P6, R204, R19.reuse, RZ ;  /* 0x00000013cccc7210 */ /* 0x080fe20007fde0ff */
[--C-:B------:R-:W-:Y:S01]  /*2dcd0*/  IMAD.X R202, R202, 0x1, R18.reuse, P1 ;  /* 0x00000001caca7824 */ /* 0x100fe200008e0612 */
[----:B0-----:R-:W0:Y:S01]  /*2dce0*/  LDC R22, c[0x0][0x23c] ;  /* 0x00008f00ff167b82 */ /* 0x001e220000000800 */
[----:B------:R1:W-:Y:S04]  /*2dcf0*/  STL [R1+0x718], R211 ;  /* 0x000718d301007387 */ /* 0x0003e80000100800 */
[----:B------:R-:W-:Y:S04]  /*2dd00*/  STL [R1+0x720], R250 ;  /* 0x000720fa01007387 */ /* 0x000fe80000100800 */
[----:B-1----:R-:W4:Y:S04]  /*2dd10*/  LDL.LU R211, [R1+0x6e4] ;  /* 0x0006e40001d37983 */ /* 0x002f280000300800 */
        /* <DEDUP_REMOVED lines=29> */
[----:B-1----:R-:W2:Y:S04]  /*2def0*/  LDL.LU R154, [R1+0x6b8] ;  /* 0x0006b800019a7983 */ /* 0x002ea80000300800 */
[----:B------:R-:W-:Y:S01]  /*2df00*/  STL [R1+0x704], R180 ;  /* 0x000704b401007387 */ /* 0x000fe20000100800 */
[----:B---3--:R-:W-:-:S05]  /*2df10*/  IMAD.X R155, R155, 0x1, R18, P2 ;  /* 0x000000019b9b7824 */ /* 0x008fca00010e0612 */
[----:B------:R1:W-:Y:S04]  /*2df20*/  STL [R1+0x6fc], R155 ;  /* 0x0006fc9b01007387 */ /* 0x0003e80000100800 */
[----:B-1----:R-:W3:Y:S01]  /*2df30*/  LDL.LU R155, [R1+0x6dc] ;  /* 0x0006dc00019b7983 */ /* 0x002ee20000300800 */
[-C--:B------:R-:W-:Y:S01]  /*2df40*/  IADD3 R179, P2, R179, R19.reuse, RZ ;  /* 0x00000013b3b37210 */ /* 0x080fe20007f5e0ff */
[----:B------:R-:W-:Y:S01]  /*2df50*/  IMAD.X R174, R174, 0x1, R18, P3 ;  /* 0x00000001aeae7824 */ /* 0x000fe200018e0612 */
[----:B------:R-:W-:-:S03]  /*2df60*/  IADD3 R205, P3, R205, R19, RZ ;  /* 0x00000013cdcd7210 */ /* 0x000fc60007f7e0ff */
[----:B------:R1:W-:Y:S04]  /*2df70*/  STL [R1+0x6d0], R179 ;  /* 0x0006d0b301007387 */ /* 0x0003e80000100800 */
[----:B------:R0:W-:Y:S01]  /*2df80*/  STL [R1+0x6f4], R174 ;  /* 0x0006f4ae01007387 */ /* 0x0001e20000100800 */
[----:B----4-:R-:W-:-:S03]  /*2df90*/  IMAD.X R207, R207, 0x1, R18, P4 ;  /* 0x00000001cfcf7824 */ /* 0x010fc600020e0612 */
[----:B------:R-:W4:Y:S04]  /*2dfa0*/  LDL.LU R248, [R1+0x6d4] ;  /* 0x0006d40001f87983 */ /* 0x000f280000300800 */
[----:B------:R0:W-:Y:S04]  /*2dfb0*/  STL [R1+0x6c8], R205 ;  /* 0x0006c8cd01007387 */ /* 0x0001e80000100800 */
[----:B------:R-:W4:Y:S04]  /*2dfc0*/  LDL.LU R246, [R1+0x6a8] ;  /* 0x0006a80001f67983 */ /* 0x000f280000300800 */
[----:B------:R0:W-:Y:S04]  /*2dfd0*/  STL [R1+0x6ec], R207 ;  /* 0x0006eccf01007387 */ /* 0x0001e80000100800 */
[----:B------:R-:W4:Y:S01]  /*2dfe0*/  LDL.LU R204, [R1+0x6cc] ;  /* 0x0006cc0001cc7983 */ /* 0x000f220000300800 */
[----:B------:R-:W-:-:S05]  /*2dff0*/  IADD3 R209, P4, R209, R19, RZ ;  /* 0x00000013d1d17210 */ /* 0x000fca0007f9e0ff */
[----:B------:R0:W-:Y:S04]  /*2e000*/  STL [R1+0x6c0], R209 ;  /* 0x0006c0d101007387 */ /* 0x0001e80000100800 */
[----:B------:R-:W4:Y:S04]  /*2e010*/  LDL.LU R202, [R1+0x6a0] ;  /* 0x0006a00001ca7983 */ /* 0x000f280000300800 */
[----:B------:R-:W4:Y:S04]  /*2e020*/  LDL.LU R183, [R1+0x6c4] ;  /* 0x0006c40001b77983 */ /* 0x000f280000300800 */
[----:B------:R-:W4:Y:S04]  /*2e030*/  LDL.LU R182, [R1+0x698] ;  /* 0x0006980001b67983 */ /* 0x000f280000300800 */
        /* <DEDUP_REMOVED lines=12> */
[----:B-1----:R-:W4:Y:S04]  /*2e100*/  LDL.LU R179, [R1+0x668] ;  /* 0x0006680001b37983 */ /* 0x002f280000300800 */
[----:B0-----:R-:W4:Y:S04]  /*2e110*/  LDL.LU R174, [R1+0x68c] ;  /* 0x00068c0001ae7983 */ /* 0x001f280000300800 */
[----:B------:R-:W4:Y:S04]  /*2e120*/  LDL.LU R205, [R1+0x660] ;  /* 0x0006600001cd7983 */ /* 0x000f280000300800 */
[----:B------:R-:W4:Y:S04]  /*2e130*/  LDL.LU R207, [R1+0x684] ;  /* 0x0006840001cf7983 */ /* 0x000f280000300800 */
[----:B------:R-:W4:Y:S04]  /*2e140*/  LDL.LU R209, [R1+0x658] ;  /* 0x0006580001d17983 */ /* 0x000f280000300800 */
[----:B------:R-:W4:Y:S01]  /*2e150*/  LDL.LU R211, [R1+0x67c] ;  /* 0x00067c0001d37983 */ /* 0x000f220000300800 */
[----:B--2---:R-:W-:-:S05]  /*2e160*/  IADD3 R154, P5, R154, R19, RZ ;  /* 0x000000139a9a7210 */ /* 0x004fca0007fbe0ff */
[----:B------:R0:W-:Y:S04]  /*2e170*/  STL [R1+0x6b8], R154 ;  /* 0x0006b89a01007387 */ /* 0x0001e80000100800 */
[----:B0-----:R-:W2:Y:S01]  /*2e180*/  LDL.LU R154, [R1+0x674] ;  /* 0x00067400019a7983 */ /* 0x001ea20000300800 */
[----:B---3--:R-:W-:Y:S01]  /*2e190*/  IMAD.X R155, R155, 0x1, R18, P6 ;  /* 0x000000019b9b7824 */ /* 0x008fe200030e0612 */
[----:B------:R-:W-:-:S04]  /*2e1a0*/  IADD3 R17, P6, R17, R19, RZ ;  /* 0x0000001311117210 */ /* 0x000fc80007fde0ff */
[----:B------:R0:W-:Y:S04]  /*2e1b0*/  STL [R1+0x6dc], R155 ;  /* 0x0006dc9b01007387 */ /* 0x0001e80000100800 */
[----:B0-----:R-:W3:Y:S04]  /*2e1c0*/  LDL.LU R155, [R1+0x66c] ;  /* 0x00066c00019b7983 */ /* 0x001ee80000300800 */
[----:B------:R0:W-:Y:S04]  /*2e1d0*/  STL [R1+0x6b0], R17 ;  /* 0x0006b01101007387 */ /* 0x0001e80000100800 */
[----:B0-----:R-:W2:Y:S01]  /*2e1e0*/  LDL.LU R17, [R1+0x16e4] ;  /* 0x0016e40001117983 */ /* 0x001ea20000300800 */
[----:B------:R-:W-:-:S02]  /*2e1f0*/  IMAD.SHL.U32 R22, R22, 0x80, RZ ;  /* 0x0000008016167824 */ /* 0x000fc400078e00ff */
[--C-:B----4-:R-:W-:Y:S02]  /*2e200*/  IMAD.X R248, R248, 0x1, R18.reuse, P1 ;  /* 0x00000001f8f87824 */ /* 0x110fe400008e0612 */
[----:B------:R-:W-:Y:S01]  /*2e210*/  IMAD.SHL.U32 R22, R22, 0x2, RZ ;  /* 0x0000000216167824 */ /* 0x000fe200078e00ff */
[----:B------:R-:W-:Y:S01]  /*2e220*/  IADD3 R246, P1, R246, R19, RZ ;  /* 0x00000013f6f67210 */ /* 0x000fe20007f3e0ff */
[--C-:B------:R-:W-:Y:S01]  /*2e230*/  IMAD.X R204, R204, 0x1, R18.reuse, P2 ;  /* 0x00000001cccc7824 */ /* 0x100fe200010e0612 */
[----:B------:R-:W-:Y:S02]  /*2e240*/  STL [R1+0x6d4], R248 ;  /* 0x0006d4f801007387 */ /* 0x000fe40000100800 */
[----:B------:R-:W-:Y:S01]  /*2e250*/  IADD3 R202, P2, R202, R22, RZ ;  /* 0x00000016caca7210 */ /* 0x000fe20007f5e0ff */
[--C-:B------:R-:W-:Y:S01]  /*2e260*/  IMAD.X R183, R183, 0x1, R18.reuse, P3 ;  /* 0x00000001b7b77824 */ /* 0x100fe200018e0612 */
[----:B------:R-:W-:Y:S04]  /*2e270*/  STL [R1+0x6a8], R246 ;  /* 0x0006a8f601007387 */ /* 0x000fe80000100800 */
[----:B------:R-:W-:Y:S04]  /*2e280*/  STL [R1+0x6cc], R204 ;  /* 0x0006cccc01007387 */ /* 0x000fe80000100800 */
[----:B------:R-:W-:Y:S01]  /*2e290*/  STL [R1+0x6a0], R202 ;  /* 0x0006a0ca01007387 */ /* 0x000fe20000100800 */
[----:B--2---:R-:W-:-:S05]  /*2e2a0*/  IMAD.X R17, R17, 0x1, R18, P4 ;  /* 0x0000000111117824 */ /* 0x004fca00020e0612 */
[----:B------:R0:W-:Y:S04]  /*2e2b0*/  STL [R1+0x6bc], R17 ;  /* 0x0006bc1101007387 */ /* 0x0001e80000100800 */
[----:B------:R-:W-:Y:S04]  /*2e2c0*/  STL [R1+0x6c4], R183 ;  /* 0x0006c4b701007387 */ /* 0x000fe80000100800 */
[----:B0-----:R-:W2:Y:S01]  /*2e2d0*/  LDL.LU R17, [R1+0x16e0] ;  /* 0x0016e00001117983 */ /* 0x001ea20000300800 */
[-C--:B------:R-:W-:Y:S02]  /*2e2e0*/  IADD3 R182, P3, R182, R22.reuse, RZ ;  /* 0x00000016b6b67210 */ /* 0x080fe40007f7e0ff */
[-C--:B------:R-:W-:Y:S01]  /*2e2f0*/  IADD3 R197, P4, R197, R22.reuse, RZ ;  /* 0x00000016c5c57210 */ /* 0x080fe20007f9e0ff */
        /* <DEDUP_REMOVED lines=9> */
[----:B------:R-:W-:Y:S04]  /*2e390*/  STL [R1+0x688], R201 ;  /* 0x000688c901007387 */ /* 0x000fe80000100800 */
[----:B------:R-:W-:Y:S04]  /*2e3a0*/  STL [R1+0x6ac], R203 ;  /* 0x0006accb01007387 */ /* 0x000fe80000100800 */
[----:B------:R-:W-:Y:S04]  /*2e3b0*/  STL [R1+0x680], R244 ;  /* 0x000680f401007387 */ /* 0x000fe80000100800 */
[----:B------:R-:W-:Y:S04]  /*2e3c0*/  STL [R1+0x6a4], R242 ;  /* 0x0006a4f201007387 */ /* 0x000fe80000100800 */
[----:B------:R-:W-:Y:S01]  /*2e3d0*/  STL [R1+0x678], R240 ;  /* 0x000678f001007387 */ /* 0x000fe20000100800 */
[----:B------:R-:W-:Y:S01]  /*2e3e0*/  UMOV UR38, UR10 ;  /* 0x0000000a00267c82 */ /* 0x000fe20008000000 */
[----:B------:R-:W-:-:S02]  /*2e3f0*/  UMOV UR39, UR11 ;  /* 0x0000000b00277c82 */ /* 0x000fc40008000000 */
[----:B------:R-:W-:Y:S01]  /*2e400*/  HGMMA.64x32x16.F32.BF16 R24, gdesc[UR36].tnspA, R24 ;  /* 0x20600000241879f0 */ /* 0x000fe20008701818 */
[----:B------:R-:W-:Y:S01]  /*2e410*/  UMOV UR42, UR14 ;  /* 0x0000000e002a7c82 */ /* 0x000fe20008000000 */
[----:B------:R-:W-:Y:S02]  /*2e420*/  UMOV UR43, UR15 ;  /* 0x0000000f002b7c82 */ /* 0x000fe40008000000 */
[----:B------:R-:W-:Y:S01]  /*2e430*/  HGMMA.64x32x16.F32.BF16 R24, gdesc[UR40].tnspA, R24 ;  /* 0x20600000281879f0 */ /* 0x000fe20008701818 */
[----:B------:R-:W-:Y:S01]  /*2e440*/  UMOV UR46, UR18 ;  /* 0x00000012002e7c82 */ /* 0x000fe20008000000 */
[----:B------:R-:W-:Y:S02]  /*2e450*/  UMOV UR47, UR19 ;  /* 0x00000013002f7c82 */ /* 0x000fe40008000000 */
[----:B------:R-:W-:Y:S01]  /*2e460*/  HGMMA.64x32x16.F32.BF16 R24, gdesc[UR44].tnspA, R24 ;  /* 0x206000002c1879f0 */ /* 0x000fe20008701818 */
[--C-:B--2---:R-:W-:Y:S01]  /*2e470*/  IMAD.X R238, R238, 0x1, R17.reuse, P2 ;  /* 0x00000001eeee7824 */ /* 0x104fe200010e0611 */
[-C--:B------:R-:W-:Y:S01]  /*2e480*/  IADD3 R181, P2, R181, R22.reuse, RZ ;  /* 0x00000016b5b57210 */ /* 0x080fe20007f5e0ff */
[--C-:B------:R-:W-:Y:S01]  /*2e490*/  IMAD.X R180, R180, 0x1, R17.reuse, P3 ;  /* 0x00000001b4b47824 */ /* 0x100fe200018e0611 */
[-C--:B------:R-:W-:Y:S01]  /*2e4a0*/  IADD3 R179, P3, R179, R22.reuse, RZ ;  /* 0x00000016b3b37210 */ /* 0x080fe20007f7e0ff */
[----:B------:R-:W-:Y:S01]  /*2e4b0*/  IMAD.X R174, R174, 0x1, R17, P4 ;  /* 0x00000001aeae7824 */ /* 0x000fe200020e0611 */
        /* <DEDUP_REMOVED lines=11> */
[----:B------:R-:W-:Y:S01]  /*2e570*/  STL [R1+0x684], R207 ;  /* 0x000684cf01007387 */ /* 0x000fe20000100800 */
[----:B------:R-:W-:-:S03]  /*2e580*/  IMAD.X R154, R154, 0x1, R17, P1 ;  /* 0x000000019a9a7824 */ /* 0x000fc600008e0611 */
[----:B------:R0:W-:Y:S01]  /*2e590*/  STL [R1+0x650], R7 ;  /* 0x0006500701007387 */ /* 0x0001e20000100800 */
[----:B------:R-:W-:-:S03]  /*2e5a0*/  IADD3 R5, P1, R5, R22, RZ ;  /* 0x0000001605057210 */ /* 0x000fc60007f3e0ff */
[----:B------:R-:W-:Y:S01]  /*2e5b0*/  STL [R1+0x658], R209 ;  /* 0x000658d101007387 */ /* 0x000fe20000100800 */
[----:B---3--:R-:W-:Y:S01]  /*2e5c0*/  IMAD.X R155, R155, 0x1, R17, P2 ;  /* 0x000000019b9b7824 */ /* 0x008fe200010e0611 */
[----:B------:R-:W-:Y:S02]  /*2e5d0*/  IADD3 R3, P2, R3, R22, RZ ;  /* 0x0000001603037210 */ /* 0x000fe40007f5e0ff */
[----:B0-----:R-:W2:Y:S04]  /*2e5e0*/  LDL.LU R7, [R1+0x16dc] ;  /* 0x0016dc0001077983 */ /* 0x001ea80000300800 */
[----:B------:R-:W-:Y:S04]  /*2e5f0*/  STL [R1+0x67c], R211 ;  /* 0x00067cd301007387 */ /* 0x000fe80000100800 */
[----:B------:R0:W-:Y:S04]  /*2e600*/  STL [R1+0x648], R5 ;  /* 0x0006480501007387 */ /* 0x0001e80000100800 */
[----:B0-----:R-:W3:Y:S04]  /*2e610*/  LDL.LU R5, [R1+0x16d8] ;  /* 0x0016d80001057983 */ /* 0x001ee80000300800 */
[----:B------:R-:W-:Y:S04]  /*2e620*/  STL [R1+0x674], R154 ;  /* 0x0006749a01007387 */ /* 0x000fe80000100800 */
[----:B------:R0:W-:Y:S04]  /*2e630*/  STL [R1+0x640], R3 ;  /* 0x0006400301007387 */ /* 0x0001e80000100800 */
[----:B0-----:R-:W4:Y:S01]  /*2e640*/  LDL.LU R3, [R1+0x16d4] ;  /* 0x0016d40001037983 */ /* 0x001f220000300800 */
[----:B------:R-:W-:Y:S01]  /*2e650*/  UMOV UR50, UR22 ;  /* 0x0000001600327c82 */ /* 0x000fe20008000000 */
[----:B------:R-:W-:-:S02]  /*2e660*/  UMOV UR51, UR23 ;  /* 0x0000001700337c82 */ /* 0x000fc40008000000 */
[----:B------:R-:W-:Y:S01]  /*2e670*/  HGMMA.64x32x16.F32.BF16 R24, gdesc[UR48].tnspA, R24 ;  /* 0x20600000301879f0 */ /* 0x000fe20008701818 */
[----:B------:R-:W-:Y:S01]  /*2e680*/  UMOV UR54, UR26 ;  /* 0x0000001a00367c82 */ /* 0x000fe20008000000 */
[----:B------:R-:W-:Y:S01]  /*2e690*/  UMOV UR55, UR27 ;  /* 0x0000001b00377c82 */ /* 0x000fe20008000000 */
[----:B------:R-:W-:Y:S01]  /*2e6a0*/  STL [R1+0x66c], R155 ;  /* 0x00066c9b01007387 */ /* 0x000fe20000100800 */
[----:B------:R-:W-:Y:S01]  /*2e6b0*/  HGMMA.64x32x16.F32.BF16 R24, gdesc[UR52].tnspA, R24 ;  /* 0x20600000341879f0 */ /* 0x000fe20008701818 */
[----:B------:R-:W-:Y:S01]  /*2e6c0*/  UMOV UR58, UR30 ;  /* 0x0000001e003a7c82 */ /* 0x000fe20008000000 */
[----:B------:R-:W-:Y:S01]  /*2e6d0*/  UMOV UR59, UR31 ;  /* 0x0000001f003b7c82 */ /* 0x000fe20008000000 */
[--C-:B------:R-:W-:Y:S01]  /*2e6e0*/  IMAD.X R0, R0, 0x1, R17.reuse, P6 ;  /* 0x0000000100007824 */ /* 0x100fe200030e0611 */
[-C--:B------:R-:W-:Y:S01]  /*2e6f0*/  IADD3 R251, P6, R251, R22.reuse, RZ ;  /* 0x00000016fbfb7210 */ /* 0x080fe20007fde0ff */
        /* <DEDUP_REMOVED lines=15> */
[----:B------:R-:W-:Y:S01]  /*2e7f0*/  IADD3 R216, P2, R216, R22, RZ ;  /* 0x00000016d8d87210 */ /* 0x000fe20007f5e0ff */
[----:B------:R-:W-:-:S02]  /*2e800*/  IMAD.X R210, R210, 0x1, R17, P6 ;  /* 0x00000001d2d27824 */ /* 0x000fc400030e0611 */
[--C-:B------:R-:W-:Y:S01]  /*2e810*/  IMAD.X R208, R208, 0x1, R17.reuse, P1 ;  /* 0x00000001d0d07824 */ /* 0x100fe200008e0611 */
[----:B------:R-:W-:Y:S01]  /*2e820*/  HGMMA.64x32x16.F32.BF16 R24, gdesc[UR56].tnspA, R24, gsb0 ;  /* 0x20600000381879f0 */ /* 0x000fe20008001818 */
[--C-:B------:R-:W-:Y:S02]  /*2e830*/  IMAD.X R206, R206, 0x1, R17.reuse, P2 ;  /* 0x00000001cece7824 */ /* 0x100fe400010e0611 */
[----:B------:R-:W-:Y:S02]  /*2e840*/  WARPGROUP.DEPBAR.LE gsb0, 0x0 ;  /* 0x00008000000079c5 */ /* 0x000fe40000010000 */
[----:B--2---:R-:W-:Y:S01]  /*2e850*/  IMAD.X R7, R7, 0x1, R17, P3 ;  /* 0x0000000107077824 */ /* 0x004fe200018e0611 */
[----:B------:R-:W-:-:S04]  /*2e860*/  IADD3 R6, P3, R6, R22, RZ ;  /* 0x0000001606067210 */ /* 0x000fc80007f7e0ff */
[----:B------:R0:W-:Y:S01]  /*2e870*/  STL [R1+0x664], R7 ;  /* 0x0006640701007387 */ /* 0x0001e20000100800 */
[--C-:B---3--:R-:W-:Y:S01]  /*2e880*/  IMAD.X R5, R5, 0x1, R17.reuse, P4 ;  /* 0x0000000105057824 */ /* 0x108fe200020e0611 */
[----:B------:R-:W-:Y:S02]  /*2e890*/  IADD3 R4, P4, R4, R22, RZ ;  /* 0x0000001604047210 */ /* 0x000fe40007f9e0ff */
[----:B0-----:R0:W5:Y:S04]  /*2e8a0*/  LDL.LU R7, [R1+0x16d0] ;  /* 0x0016d00001077983 */ /* 0x0011680000300800 */
[----:B------:R1:W-:Y:S01]  /*2e8b0*/  STL [R1+0x638], R6 ;  /* 0x0006380601007387 */ /* 0x0003e20000100800 */
[----:B----4-:R-:W-:-:S03]  /*2e8c0*/  IMAD.X R3, R3, 0x1, R17, P5 ;  /* 0x0000000103037824 */ /* 0x010fc600028e0611 */
[----:B-1----:R0:W5:Y:S04]  /*2e8d0*/  LDL.LU R6, [R1+0x16cc] ;  /* 0x0016cc0001067983 */ /* 0x0021680000300800 */
[----:B------:R1:W-:Y:S01]  /*2e8e0*/  STL [R1+0x65c], R5 ;  /* 0x00065c0501007387 */ /* 0x0003e20000100800 */
[----:B------:R-:W-:-:S03]  /*2e8f0*/  IADD3 R20, P5, R20, R22, RZ ;  /* 0x0000001614147210 */ /* 0x000fc60007fbe0ff */
[----:B-1----:R0:W5:Y:S04]  /*2e900*/  LDL.LU R5, [R1+0x16c8] ;  /* 0x0016c80001057983 */ /* 0x0021680000300800 */
[----:B------:R1:W-:Y:S01]  /*2e910*/  STL [R1+0x630], R4 ;  /* 0x0006300401007387 */ /* 0x0003e20000100800 */
[--C-:B------:R-:W-:Y:S01]  /*2e920*/  IMAD.X R241, R241, 0x1, R17.reuse, P3 ;  /* 0x00000001f1f17824 */ /* 0x100fe200018e0611 */
[-C--:B------:R-:W-:Y:S02]  /*2e930*/  IADD3 R239, P3, R239, R22.reuse, RZ ;  /* 0x00000016efef7210 */ /* 0x080fe40007f7e0ff */
[----:B-1----:R0:W5:Y:S04]  /*2e940*/  LDL.LU R4, [R1+0x16c4] ;  /* 0x0016c40001047983 */ /* 0x0021680000300800 */
[----:B------:R1:W-:Y:S01]  /*2e950*/  STL [R1+0x654], R3 ;  /* 0x0006540301007387 */ /* 0x0003e20000100800 */
[----:B------:R-:W-:Y:S01]  /*2e960*/  IMAD.X R237, R237, 0x1, R17, P4 ;  /* 0x00000001eded7824 */ /* 0x000fe200020e0611 */
[----:B------:R-:W-:-:S02]  /*2e970*/  IADD3 R236, P4, R236, R22, RZ ;  /* 0x00000016ecec7210 */ /* 0x000fc40007f9e0ff */
[----:B-1----:R0:W5:Y:S04]  /*2e980*/  LDL.LU R3, [R1+0x16c0] ;  /* 0x0016c00001037983 */ /* 0x0021680000300800 */
[----:B------:R1:W-:Y:S01]  /*2e990*/  STL [R1+0x628], R20 ;  /* 0x0006281401007387 */ /* 0x0003e20000100800 */
[--C-:B------:R-:W-:Y:S01]  /*2e9a0*/  IMAD.X R235, R235, 0x1, R17.reuse, P5 ;  /* 0x00000001ebeb7824 */ /* 0x100fe200028e0611 */
[----:B------:R-:W-:Y:S02]  /*2e9b0*/  IADD3 R234, P5, R234, R22, RZ ;  /* 0x00000016eaea7210 */ /* 0x000fe40007fbe0ff */
[----:B-1----:R0:W5:Y:S04]  /*2e9c0*/  LDL.LU R20, [R1+0x16bc] ;  /* 0x0016bc0001147983 */ /* 0x0021680000300800 */
[----:B------:R1:W-:Y:S04]  /*2e9d0*/  STL [R1+0x64c], R0 ;  /* 0x00064c0001007387 */ /* 0x0003e80000100800 */
[----:B-1----:R0:W5:Y:S04]  /*2e9e0*/  LDL.LU R0, [R1+0x16b8] ;  /* 0x0016b80001007983 */ /* 0x0021680000300800 */
[----:B------:R0:W-:Y:S04]  /*2e9f0*/  STL [R1+0x620], R251 ;  /* 0x000620fb01007387 */ /* 0x0001e80000100800 */
        /* <DEDUP_REMOVED lines=11> */
[----:B------:R0:W-:Y:S01]  /*2eab0*/  STL [R1+0x5e0], R232 ;  /* 0x0005e0e801007387 */ /* 0x0001e20000100800 */
[----:B------:R-:W-:-:S03]  /*2eac0*/  IMAD.X R227, R227, 0x1, R17, P3 ;  /* 0x00000001e3e37824 */ /* 0x000fc600018e0611 */
[----:B------:R0:W-:Y:S01]  /*2ead0*/  STL [R1+0x614], R231 ;  /* 0x000614e701007387 */ /* 0x0001e20000100800 */
[----:B------:R-:W-:-:S03]  /*2eae0*/  IADD3 R226, P3, R226, R22, RZ ;  /* 0x00000016e2e27210 */ /* 0x000fc60007f7e0ff */
        /* <DEDUP_REMOVED lines=21> */
[----:B------:R-:W-:-:S03]  /*2ec40*/  IMAD.X R212, R212, 0x1, R17, P5 ;  /* 0x00000001d4d47824 */ /* 0x000fc600028e0611 */
[----:B------:R0:W-:Y:S04]  /*2ec50*/  STL [R1+0x5a0], R216 ;  /* 0x0005a0d801007387 */ /* 0x0001e80000100800 */
[----:B------:R0:W-:Y:S04]  /*2ec60*/  STL [R1+0x5c4], R215 ;  /* 0x0005c4d701007387 */ /* 0x0001e80000100800 */
[----:B------:R0:W-:Y:S01]  /*2ec70*/  STL [R1+0x598], R214 ;  /* 0x000598d601007387 */ /* 0x0001e20000100800 */
[----:B------:R-:W-:-:S03]  /*2ec80*/  IMAD.X R200, R200, 0x1, R17, P3 ;  /* 0x00000001c8c87824 */ /* 0x000fc600018e0611 */
[----:B------:R0:W-:Y:S04]  /*2ec90*/  STL [R1+0x5bc], R213 ;  /* 0x0005bcd501007387 */ /* 0x0001e80000100800 */
[----:B------:R0:W-:Y:S04]  /*2eca0*/  STL [R1+0x5b4], R212 ;  /* 0x0005b4d401007387 */ /* 0x0001e80000100800 */
[----:B------:R0:W-:Y:S04]  /*2ecb0*/  STL [R1+0x5ac], R210 ;  /* 0x0005acd201007387 */ /* 0x0001e80000100800 */
[----:B------:R0:W-:Y:S04]  /*2ecc0*/  STL [R1+0x5a4], R208 ;  /* 0x0005a4d001007387 */ /* 0x0001e80000100800 */
[----:B------:R0:W-:Y:S04]  /*2ecd0*/  STL [R1+0x594], R200 ;  /* 0x000594c801007387 */ /* 0x0001e80000100800 */
[----:B------:R0:W-:Y:S01]  /*2ece0*/  STL [R1+0x59c], R206 ;  /* 0x00059cce01007387 */ /* 0x0001e20000100800 */
[----:B------:R-:W-:Y:S05]  /*2ecf0*/  @P0 BRA `(.L_x_1) ;  /* 0xfffffdb800880947 */ /* 0x000fea000383ffff */
[----:B------:R-:W-:Y:S02]  /*2ed00*/  F2FP.BF16.F32.PACK_AB R23, R35, R67 ;  /* 0x000000432317723e */ /* 0x000fe400000010ff */
[----:B------:R-:W-:Y:S02]  /*2ed10*/  F2FP.BF16.F32.PACK_AB R21, R51, R83 ;  /* 0x000000533315723e */ /* 0x000fe400000010ff */
[----:B------:R-:W-:Y:S02]  /*2ed20*/  F2FP.BF16.F32.PACK_AB R22, R33, R65 ;  /* 0x000000412116723e */ /* 0x000fe400000010ff */
[----:B------:R-:W-:Y:S02]  /*2ed30*/  F2FP.BF16.F32.PACK_AB R67, R34, R66 ;  /* 0x000000422243723e */ /* 0x000fe400000010ff */
[----:B------:R-:W-:Y:S02]  /*2ed40*/  F2FP.BF16.F32.PACK_AB R83, R31, R63 ;  /* 0x0000003f1f53723e */ /* 0x000fe400000010ff */
[----:B------:R-:W-:-:S02]  /*2ed50*/  F2FP.BF16.F32.PACK_AB R66, R32, R64 ;  /* 0x000000402042723e */ /* 0x000fc400000010ff */
[----:B------:R-:W-:Y:S02]  /*2ed60*/  F2FP.BF16.F32.PACK_AB R65, R50, R82 ;  /* 0x000000523241723e */ /* 0x000fe400000010ff */
[----:B------:R-:W-:Y:S02]  /*2ed70*/  F2FP.BF16.F32.PACK_AB R63, R30, R62 ;  /* 0x0000003e1e3f723e */ /* 0x000fe400000010ff */
[----:B------:R-:W-:Y:S02]  /*2ed80*/  F2FP.BF16.F32.PACK_AB R51, R27, R59 ;  /* 0x0000003b1b33723e */ /* 0x000fe400000010ff */
[----:B-----5:R-:W-:Y:S02]  /*2ed90*/  F2FP.BF16.F32.PACK_AB R7, R39, R71 ;  /* 0x000000472707723e */ /* 0x020fe400000010ff */
[----:B------:R-:W-:Y:S02]  /*2eda0*/  F2FP.BF16.F32.PACK_AB R5, R55, R87 ;  /* 0x000000573705723e */ /* 0x000fe400000010ff */
[----:B------:R-:W-:-:S02]  /*2edb0*/  F2FP.BF16.F32.PACK_AB R15, R38, R70 ;  /* 0x00000046260f723e */ /* 0x000fc400000010ff */
        /* <DEDUP_REMOVED lines=51> */
[----:B------:R-:W-:-:S07]  /*2f0f0*/  F2FP.BF16.F32.PACK_AB R32, R104, R136 ;  /* 0x000000886820723e */ /* 0x000fce00000010ff */
.L_x_0:
[----:B------:R-:W1:Y:S01]  /*2f100*/  S2R R3, SR_TID.X ;  /* 0x0000000000037919 */ /* 0x000e620000002100 */
[----:B------:R-:W-:Y:S01]  /*2f110*/  MOV R153, 0x400 ;  /* 0x0000040000997802 */ /* 0x000fe20000000f00 */
[----:B------:R-:W2:Y:S01]  /*2f120*/  LDC R89, c[0x0][0x244] ;  /* 0x00009100ff597b82 */ /* 0x000ea20000000800 */
[----:B------:R-:W3:Y:S01]  /*2f130*/  S2R R154, SR_CgaCtaId ;  /* 0x00000000009a7919 */ /* 0x000ee20000008800 */
[----:B------:R-:W4:Y:S06]  /*2f140*/  S2R R152, SR_TID.X ;  /* 0x0000000000987919 */ /* 0x000f2c0000002100 */
[----:B------:R-:W5:Y:S01]  /*2f150*/  LDC R77, c[0x0][0x248] ;  /* 0x00009200ff4d7b82 */ /* 0x000f620000000800 */
[----:B------:R-:W2:Y:S01]  /*2f160*/  LDL.LU R155, [R1+0x1684] ;  /* 0x00168400019b7983 */ /* 0x000ea20000300800 */
[----:B-1----:R-:W-:-:S02]  /*2f170*/  IMAD.SHL.U32 R2, R3, 0x10, RZ ;  /* 0x0000001003027824 */ /* 0x002fc400078e00ff */
[C---:B------:R-:W-:Y:S02]  /*2f180*/  IMAD.SHL.U32 R24, R3.reuse, 0x40, RZ ;  /* 0x0000004003187824 */ /* 0x040fe400078e00ff */
[----:B------:R-:W-:Y:S01]  /*2f190*/  IMAD.SHL.U32 R3, R3, 0x8, RZ ;  /* 0x0000000803037824 */ /* 0x000fe200078e00ff */
[----:B------:R-:W-:Y:S02]  /*2f1a0*/  LOP3.LUT R2, R2, 0xf0, RZ, 0xc0, !PT ;  /* 0x000000f002027812 */ /* 0x000fe400078ec0ff */
[----:B------:R-:W-:Y:S02]  /*2f1b0*/  LOP3.LUT R25, R24, 0x400, RZ, 0xc0, !PT ;  /* 0x0000040018197812 */ /* 0x000fe400078ec0ff */
[----:B---3--:R-:W-:Y:S02]  /*2f1c0*/  LEA R153, R154, R153, 0x18 ;  /* 0x000000999a997211 */ /* 0x008fe400078ec0ff */
[----:B------:R-:W-:Y:S01]  /*2f1d0*/  LOP3.LUT R3, R3, 0x300, RZ, 0xc0, !PT ;  /* 0x0000030003037812 */ /* 0x000fe200078ec0ff */
[----:B------:R-:W3:Y:S01]  /*2f1e0*/  LDL.LU R154, [R1+0x1688] ;  /* 0x00168800019a7983 */ /* 0x000ee20000300800 */
[----:B------:R-:W-:-:S02]  /*2f1f0*/  IADD3 R2, R25, R153, R2 ;  /* 0x0000009919027210 */ /* 0x000fc40007ffe002 */
[----:B----4-:R-:W-:-:S03]  /*2f200*/  LOP3.LUT R152, R152, 0x7f, RZ, 0xc0, !PT ;  /* 0x0000007f98987812 */ /* 0x010fc600078ec0ff */
[----:B------:R-:W-:Y:S01]  /*2f210*/  IMAD.IADD R79, R3, 0x1, R2 ;  /* 0x00000001034f7824 */ /* 0x000fe200078e0202 */
[----:B------:R-:W-:Y:S01]  /*2f220*/  BAR.SYNC.DEFER_BLOCKING 0x0 ;  /* 0x0000000000007b1d */ /* 0x000fe20000010000 */
[----:B------:R-:W-:-:S07]  /*2f230*/  IMAD R76, R152, 0x10, R153 ;  /* 0x00000010984c7824 */ /* 0x000fce00078e0299 */
[----:B------:R-:W1:Y:S01]  /*2f240*/  LDC.64 R2, c[0x0][0x228] ;  /* 0x00008a00ff027b82 */ /* 0x000e620000000a00 */
[----:B------:R-:W4:Y:S04]  /*2f250*/  LDL.LU R153, [R1+0x168c] ;  /* 0x00168c0001997983 */ /* 0x000f280000300800 */
[----:B------:R-:W4:Y:S04]  /*2f260*/  LDL.LU R152, [R1+0x1690] ;  /* 0x0016900001987983 */ /* 0x000f280000300800 */
[----:B------:R-:W-:Y:S01]  /*2f270*/  STSM.16.M88.4 [R79], R32 ;  /* 0x000000204f007844 */ /* 0x000fe20000000200 */
[----:B------:R-:W-:Y:S06]  /*2f280*/  BAR.SYNC.DEFER_BLOCKING 0x0 ;  /* 0x0000000000007b1d */ /* 0x000fec0000010000 */
[----:B------:R-:W0:Y:S02]  /*2f290*/  LDS.128 R24, [R76] ;  /* 0x000000004c187984 */ /* 0x000e240000000c00 */
[----:B------:R-:W-:Y:S06]  /*2f2a0*/  BAR.SYNC.DEFER_BLOCKING 0x0 ;  /* 0x0000000000007b1d */ /* 0x000fec0000010000 */
[----:B------:R-:W-:Y:S02]  /*2f2b0*/  STSM.16.M88.4 [R79], R56 ;  /* 0x000000384f007844 */ /* 0x000fe40000000200 */
        /* <DEDUP_REMOVED lines=21> */
[----:B------:R-:W-:Y:S02]  /*2f410*/  LDS.128 R48, [R76] ;  /* 0x000000004c307984 */ /* 0x000fe40000000c00 */
[----:B------:R-:W-:Y:S06]  /*2f420*/  BAR.SYNC.DEFER_BLOCKING 0x0 ;  /* 0x0000000000007b1d */ /* 0x000fec0000010000 */
[----:B------:R5:W-:Y:S02]  /*2f430*/  STSM.16.M88.4 [R79], R80 ;  /* 0x000000504f007844 */ /* 0x000be40000000200 */
[----:B------:R-:W-:Y:S08]  /*2f440*/  BAR.SYNC.DEFER_BLOCKING 0x0 ;  /* 0x0000000000007b1d */ /* 0x000ff00000010000 */
[----:B-----5:R-:W5:Y:S01]  /*2f450*/  LDC.64 R82, c[0x0][0x220] ;  /* 0x00008800ff527b82 */ /* 0x020f620000000a00 */
[----:B------:R-:W0:Y:S07]  /*2f460*/  LDS.128 R52, [R76] ;  /* 0x000000004c347984 */ /* 0x000e2e0000000c00 */
[----:B------:R-:W-:Y:S06]  /*2f470*/  BAR.SYNC.DEFER_BLOCKING 0x0 ;  /* 0x0000000000007b1d */ /* 0x000fec0000010000 */
[----:B------:R-:W-:Y:S02]  /*2f480*/  STSM.16.M88.4 [R79], R68 ;  /* 0x000000444f007844 */ /* 0x000fe40000000200 */
[----:B------:R-:W-:Y:S06]  /*2f490*/  BAR.SYNC.DEFER_BLOCKING 0x0 ;  /* 0x0000000000007b1d */ /* 0x000fec0000010000 */
[----:B------:R-:W-:Y:S02]  /*2f4a0*/  LDS.128 R56, [R76] ;  /* 0x000000004c387984 */ /* 0x000fe40000000c00 */
        /* <DEDUP_REMOVED lines=17> */
[----:B------:R1:W-:Y:S02]  /*2f5c0*/  STSM.16.M88.4 [R79], R12 ;  /* 0x0000000c4f007844 */ /* 0x0003e40000000200 */
[----:B------:R-:W-:Y:S06]  /*2f5d0*/  BAR.SYNC.DEFER_BLOCKING 0x0 ;  /* 0x0000000000007b1d */ /* 0x000fec0000010000 */
[----:B------:R-:W0:Y:S02]  /*2f5e0*/  LDS.128 R20, [R76] ;  /* 0x000000004c147984 */ /* 0x000e240000000c00 */
[----:B------:R-:W-:Y:S06]  /*2f5f0*/  BAR.SYNC.DEFER_BLOCKING 0x0 ;  /* 0x0000000000007b1d */ /* 0x000fec0000010000 */
[----:B------:R5:W-:Y:S02]  /*2f600*/  STSM.16.M88.4 [R79], R8 ;  /* 0x000000084f007844 */ /* 0x000be40000000200 */
[----:B------:R-:W-:Y:S01]  /*2f610*/  BAR.SYNC.DEFER_BLOCKING 0x0 ;  /* 0x0000000000007b1d */ /* 0x000fe20000010000 */
[----:B--2---:R-:W-:-:S05]  /*2f620*/  IMAD R78, R155, R89, RZ ;  /* 0x000000599b4e7224 */ /* 0x004fca00078e02ff */
[----:B------:R-:W2:Y:S02]  /*2f630*/  LDS.128 R16, [R76] ;  /* 0x000000004c107984 */ /* 0x000ea40000000c00 */
[----:B------:R-:W-:Y:S01]  /*2f640*/  BAR.SYNC.DEFER_BLOCKING 0x0 ;  /* 0x0000000000007b1d */ /* 0x000fe20000010000 */
[----:B-1----:R-:W-:Y:S01]  /*2f650*/  IMAD R14, R89, 0x80, R78 ;  /* 0x00000080590e7824 */ /* 0x002fe200078e024e */
[----:B-----5:R-:W-:-:S03]  /*2f660*/  LEA R12, P3, R78, R82, 0x1 ;  /* 0x000000524e0c7211 */ /* 0x020fc600078608ff */
[----:B------:R-:W-:Y:S01]  /*2f670*/  IMAD R15, R89, 0x80, R14 ;  /* 0x00000080590f7824 */ /* 0x000fe200078e020e */
[-C--:B------:R-:W-:Y:S02]  /*2f680*/  LEA.HI.X.SX32 R13, R78, R83.reuse, 0x1, P3 ;  /* 0x000000534e0d7211 */ /* 0x080fe400018f0eff */
[----:B------:R-:W-:Y:S01]  /*2f690*/  LEA R8, P3, R14, R82, 0x1 ;  /* 0x000000520e087211 */ /* 0x000fe200078608ff */
[----:B------:R-:W-:Y:S01]  /*2f6a0*/  VIADD R80, R0, 0x1 ;  /* 0x0000000100507836 */ /* 0x000fe20000000000 */
[----:B------:R-:W-:Y:S02]  /*2f6b0*/  ISETP.GE.AND P1, PT, R155, R2, PT ;  /* 0x000000029b00720c */ /* 0x000fe40003f26270 */
[----:B------:R-:W-:Y:S02]  /*2f6c0*/  LEA.HI.X.SX32 R9, R14, R83, 0x1, P3 ;  /* 0x000000530e097211 */ /* 0x000fe400018f0eff */
[CC--:B------:R-:W-:Y:S01]  /*2f6d0*/  ISETP.GE.AND P3, PT, R0.reuse, R3.reuse, PT ;  /* 0x000000030000720c */ /* 0x0c0fe20003f66270 */
[----:B------:R1:W-:Y:S01]  /*2f6e0*/  STSM.16.M88.4 [R79], R4 ;  /* 0x000000044f007844 */ /* 0x0003e20000000200 */
[----:B------:R-:W-:Y:S01]  /*2f6f0*/  BAR.SYNC.DEFER_BLOCKING 0x0 ;  /* 0x0000000000007b1d */ /* 0x000fe20000010000 */
[----:B------:R-:W-:-:S02]  /*2f700*/  ISETP.LT.AND P1, PT, R0, R3, !P1 ;  /* 0x000000030000720c */ /* 0x000fc40004f21270 */
[----:B------:R-:W-:Y:S01]  /*2f710*/  ISETP.GE.AND P2, PT, R80, R3, PT ;  /* 0x000000035000720c */ /* 0x000fe20003f46270 */
[----:B-1----:R-:W-:Y:S01]  /*2f720*/  IMAD R5, R89, 0x80, R15 ;  /* 0x0000008059057824 */ /* 0x002fe200078e020f */
[----:B------:R-:W-:-:S04]  /*2f730*/  LEA R6, P4, R15, R82, 0x1 ;  /* 0x000000520f067211 */ /* 0x000fc800078808ff */
[----:B------:R-:W-:Y:S02]  /*2f740*/  LEA R4, P5, R5, R82, 0x1 ;  /* 0x0000005205047211 */ /* 0x000fe400078a08ff */
[-C--:B------:R-:W-:Y:S02]  /*2f750*/  LEA.HI.X.SX32 R7, R15, R83.reuse, 0x1, P4 ;  /* 0x000000530f077211 */ /* 0x080fe400020f0eff */
[----:B------:R-:W-:Y:S02]  /*2f760*/  LEA.HI.X.SX32 R5, R5, R83, 0x1, P5 ;  /* 0x0000005305057211 */ /* 0x000fe400028f0eff */
[-C--:B---3--:R-:W-:Y:S01]  /*2f770*/  ISETP.LT.AND P4, PT, R154, R2.reuse, !P3 ;  /* 0x000000029a00720c */ /* 0x088fe20005f81270 */
[----:B------:R-:W-:Y:S01]  /*2f780*/  IMAD R81, R0, R77, RZ ;  /* 0x0000004d00517224 */ /* 0x000fe200078e02ff */
[-C--:B----4-:R-:W-:Y:S02]  /*2f790*/  ISETP.LT.AND P5, PT, R153, R2.reuse, !P3 ;  /* 0x000000029900720c */ /* 0x090fe40005fa1270 */
[-C--:B------:R-:W-:Y:S01]  /*2f7a0*/  ISETP.LT.AND P3, PT, R152, R2.reuse, !P3 ;  /* 0x000000029800720c */ /* 0x080fe20005f61270 */
[----:B------:R-:W-:Y:S01]  /*2f7b0*/  VIADD R80, R0, 0x2 ;  /* 0x0000000200507836 */ /* 0x000fe20000000000 */
[----:B------:R-:W-:Y:S01]  /*2f7c0*/  ISETP.LT.AND P6, PT, R155, R2, !P2 ;  /* 0x000000029b00720c */ /* 0x000fe200057c1270 */
[----:B------:R-:W-:Y:S01]  /*2f7d0*/  IMAD.WIDE R10, R81, 0x2, R12 ;  /* 0x00000002510a7825 */ /* 0x000fe200078e020c */
[----:B0-----:R-:W-:-:S03]  /*2f7e0*/  PRMT R84, R24, 0x7632, R84 ;  /* 0x0000763218547816 */ /* 0x001fc60000000054 */
[C---:B------:R-:W-:Y:S02]  /*2f7f0*/  IMAD.IADD R83, R81.reuse, 0x1, R77 ;  /* 0x0000000151537824 */ /* 0x040fe400078e024d */
[C---:B------:R-:W-:Y:S01]  /*2f800*/  IMAD.WIDE R14, R81.reuse, 0x2, R8 ;  /* 0x00000002510e7825 */ /* 0x040fe200078e0208 */
[----:B------:R-:W-:Y:S01]  /*2f810*/  ISETP.GE.AND P0, PT, R80, R3, PT ;  /* 0x000000035000720c */ /* 0x000fe20003f06270 */
[----:B------:R0:W-:Y:S02]  /*2f820*/  @P1 STG.E.U16 desc[UR60][R10.64], R24 ;  /* 0x000000180a001986 */ /* 0x0001e4000c10153c */
[C---:B------:R-:W-:Y:S01]  /*2f830*/  IMAD.WIDE R78, R81.reuse, 0x2, R6 ;  /* 0x00000002514e7825 */ /* 0x040fe200078e0206 */
[----:B------:R-:W-:Y:S01]  /*2f840*/  PRMT R86, R28, 0x7632, R86 ;  /* 0x000076321c567816 */ /* 0x000fe20000000056 */
[----:B------:R1:W-:Y:S02]  /*2f850*/  @P4 STG.E.U16 desc[UR60][R14.64], R84 ;  /* 0x000000540e004986 */ /* 0x0003e4000c10153c */
[----:B------:R-:W-:Y:S01]  /*2f860*/  IMAD.WIDE R80, R81, 0x2, R4 ;  /* 0x0000000251507825 */ /* 0x000fe200078e0204 */
[-C--:B------:R-:W-:Y:S01]  /*2f870*/  ISETP.LT.AND P4, PT, R154, R2.reuse, !P2 ;  /* 0x000000029a00720c */ /* 0x080fe20005781270 */
[----:B------:R3:W-:Y:S01]  /*2f880*/  @P5 STG.E.U16 desc[UR60][R78.64], R28 ;  /* 0x0000001c4e005986 */ /* 0x0007e2000c10153c */
[----:B------:R-:W-:Y:S01]  /*2f890*/  ISETP.LT.AND P5, PT, R153, R2, !P2 ;  /* 0x000000029900720c */ /* 0x000fe200057a1270 */
[----:B0-----:R-:W-:-:S02]  /*2f8a0*/  IMAD.WIDE R10, R83, 0x2, R12 ;  /* 0x00000002530a7825 */ /* 0x001fc400078e020c */
[----:B------:R0:W-:Y:S01]  /*2f8b0*/  @P3 STG.E.U16 desc[UR60][R80.64], R86 ;  /* 0x0000005650003986 */ /* 0x0001e2000c10153c */
[-C--:B------:R-:W-:Y:S01]  /*2f8c0*/  ISETP.LT.AND P2, PT, R152, R2.reuse, !P2 ;  /* 0x000000029800720c */ /* 0x080fe20005741270 */
[----:B------:R-:W-:Y:S02]  /*2f8d0*/  VIADD R82, R0, 0x3 ;  /* 0x0000000300527836 */ /* 0x000fe40000000000 */
[----:B------:R4:W-:Y:S01]  /*2f8e0*/  @P6 STG.E.U16 desc[UR60][R10.64], R32 ;  /* 0x000000200a006986 */ /* 0x0009e2000c10153c */
[----:B------:R-:W-:Y:S01]  /*2f8f0*/  ISETP.LT.AND P6, PT, R155, R2, !P0 ;  /* 0x000000029b00720c */ /* 0x000fe200047c1270 */
[C---:B------:R-:W-:Y:S01]  /*2f900*/  IMAD.IADD R85, R83.reuse, 0x1, R77 ;  /* 0x0000000153557824 */ /* 0x040fe200078e024d */
[----:B------:R-:W-:Y:S01]  /*2f910*/  ISETP.GE.AND P1, PT, R82, R3, PT ;  /* 0x000000035200720c */ /* 0x000fe20003f26270 */
[----:B-1----:R-:W-:Y:S01]  /*2f920*/  IMAD.WIDE R14, R83, 0x2, R8 ;  /* 0x00000002530e7825 */ /* 0x002fe200078e0208 */
[----:B------:R-:W-:-:S03]  /*2f930*/  PRMT R82, R32, 0x7632, R82 ;  /* 0x0000763220527816 */ /* 0x000fc60000000052 */
[C---:B---3--:R-:W-:Y:S01]  /*2f940*/  IMAD.WIDE R78, R83.reuse, 0x2, R6 ;  /* 0x00000002534e7825 */ /* 0x048fe200078e0206 */
[----:B------:R-:W-:Y:S01]  /*2f950*/  PRMT R28, R36, 0x7632, R28 ;  /* 0x00007632241c7816 */ /* 0x000fe2000000001c */
[----:B------:R1:W-:Y:S02]  /*2f960*/  @P4 STG.E.U16 desc[UR60][R14.64], R82 ;  /* 0x000000520e004986 */ /* 0x0003e4000c10153c */
[----:B0-----:R-:W-:Y:S01]  /*2f970*/  IMAD.WIDE R80, R83, 0x2, R4 ;  /* 0x0000000253507825 */ /* 0x001fe200078e0204 */
[-C--:B------:R-:W-:Y:S01]  /*2f980*/  ISETP.LT.AND P4, PT, R154, R2.reuse, !P0 ;  /* 0x000000029a00720c */ /* 0x080fe20004781270 */
[----:B------:R0:W-:Y:S02]  /*2f990*/  @P5 STG.E.U16 desc[UR60][R78.64], R36 ;  /* 0x000000244e005986 */ /* 0x0001e4000c10153c */
[----:B----4-:R-:W-:Y:S01]  /*2f9a0*/  IMAD.WIDE R10, R85, 0x2, R12 ;  /* 0x00000002550a7825 */ /* 0x010fe200078e020c */
[-C--:B------:R-:W-:Y:S01]  /*2f9b0*/  ISETP.LT.AND P5, PT, R153, R2.reuse, !P0 ;  /* 0x000000029900720c */ /* 0x080fe200047a1270 */
[----:B------:R3:W-:Y:S01]  /*2f9c0*/  @P2 STG.E.U16 desc[UR60][R80.64], R28 ;  /* 0x0000001c50002986 */ /* 0x0007e2000c10153c */
[----:B------:R-:W-:-:S03]  /*2f9d0*/  ISETP.LT.AND P0, PT, R152, R2, !P0 ;  /* 0x000000029800720c */ /* 0x000fc60004701270 */
[----:B------:R4:W-:Y:S01]  /*2f9e0*/  @P6 STG.E.U16 desc[UR60][R10.64], R25 ;  /* 0x000000190a006986 */ /* 0x0009e2000c10153c */
[----:B------:R-:W-:Y:S01]  /*2f9f0*/  ISETP.LT.AND P6, PT, R155, R2, !P1 ;  /* 0x000000029b00720c */ /* 0x000fe20004fc1270 */
[----:B------:R-:W-:Y:S01]  /*2fa00*/  IMAD.IADD R83, R85, 0x1, R77 ;  /* 0x0000000155537824 */ /* 0x000fe200078e024d */
[----:B------:R-:W-:Y:S01]  /*2fa10*/  PRMT R84, R25, 0x7632, R84 ;  /* 0x0000763219547816 */ /* 0x000fe20000000054 */
[----:B-1----:R-:W-:-:S04]  /*2fa20*/  IMAD.WIDE R14, R85, 0x2, R8 ;  /* 0x00000002550e7825 */ /* 0x002fc800078e0208 */
[C---:B0-----:R-:W-:Y:S01]  /*2fa30*/  IMAD.WIDE R78, R85.reuse, 0x2, R6 ;  /* 0x00000002554e7825 */ /* 0x041fe200078e0206 */
[----:B------:R0:W-:Y:S03]  /*2fa40*/  @P4 STG.E.U16 desc[UR60][R14.64], R84 ;  /* 0x000000540e004986 */ /* 0x0001e6000c10153c */
[----:B---3--:R-:W-:Y:S01]  /*2fa50*/  IMAD.WIDE R80, R85, 0x2, R4 ;  /* 0x0000000255507825 */ /* 0x008fe200078e0204 */
[----:B----4-:R-:W-:Y:S01]  /*2fa60*/  PRMT R25, R29, 0x7632, R25 ;  /* 0x000076321d197816 */ /* 0x010fe20000000019 */
[----:B------:R-:W-:Y:S02]  /*2fa70*/  @P5 STG.E.U16 desc[UR60][R78.64], R29 ;  /* 0x0000001d4e005986 */ /* 0x000fe4000c10153c */
[----:B------:R-:W-:Y:S02]  /*2fa80*/  IMAD.WIDE R10, R83, 0x2, R12 ;  /* 0x00000002530a7825 */ /* 0x000fe400078e020c */
[----:B------:R1:W-:Y:S02]  /*2fa90*/  @P0 STG.E.U16 desc[UR60][R80.64], R25 ;  /* 0x0000001950000986 */ /* 0x0003e4000c10153c */
[----:B------:R-:W-:Y:S01]  /*2faa0*/  VIADD R24, R0, 0x4 ;  /* 0x0000000400187836 */ /* 0x000fe20000000000 */
[-C--:B------:R-:W-:Y:S01]  /*2fab0*/  ISETP.LT.AND P0, PT, R154, R2.reuse, !P1 ;  /* 0x000000029a00720c */ /* 0x080fe20004f01270 */
[----:B------:R3:W-:Y:S01]  /*2fac0*/  @P6 STG.E.U16 desc[UR60][R10.64], R33 ;  /* 0x000000210a006986 */ /* 0x0007e2000c10153c */
[----:B------:R-:W-:-:S02]  /*2fad0*/  ISETP.LT.AND P5, PT, R153, R2, !P1 ;  /* 0x000000029900720c */ /* 0x000fc40004fa1270 */
[-C--:B------:R-:W-:Y:S01]  /*2fae0*/  ISETP.GE.AND P3, PT, R24, R3.reuse, PT ;  /* 0x000000031800720c */ /* 0x080fe20003f66270 */
[----:B------:R-:W-:Y:S01]  /*2faf0*/  VIADD R24, R0, 0x5 ;  /* 0x0000000500187836 */ /* 0x000fe20000000000 */
[----:B------:R-:W-:Y:S01]  /*2fb00*/  ISETP.LT.AND P6, PT, R152, R2, !P1 ;  /* 0x000000029800720c */ /* 0x000fe20004fc1270 */
[----:B0-----:R-:W-:Y:S01]  /*2fb10*/  IMAD.WIDE R14, R83, 0x2, R8 ;  /* 0x00000002530e7825 */ /* 0x001fe200078e0208 */
[----:B------:R-:W-:Y:S02]  /*2fb20*/  PRMT R36, R37, 0x7632, R36 ;  /* 0x0000763225247816 */ /* 0x000fe40000000024 */
[----:B------:R-:W-:Y:S01]  /*2fb30*/  ISETP.GE.AND P2, PT, R24, R3, PT ;  /* 0x000000031800720c */ /* 0x000fe20003f46270 */
[----:B-1----:R-:W-:Y:S01]  /*2fb40*/  IMAD.WIDE R24, R83, 0x2, R6 ;  /* 0x0000000253187825 */ /* 0x002fe200078e0206 */
[----:B---3--:R-:W-:-:S03]  /*2fb50*/  PRMT R11, R33, 0x7632, R11 ;  /* 0x00007632210b7816 */ /* 0x008fc6000000000b */
[----:B------:R-:W-:Y:S01]  /*2fb60*/  IMAD.WIDE R28, R83, 0x2, R4 ;  /* 0x00000002531c7825 */ /* 0x000fe200078e0204 */
[-C--:B------:R-:W-:Y:S01]  /*2fb70*/  ISETP.LT.AND P4, PT, R155, R2.reuse, !P3 ;  /* 0x000000029b00720c */ /* 0x080fe20005f81270 */
[----:B------:R0:W-:Y:S02]  /*2fb80*/  @P0 STG.E.U16 desc[UR60][R14.64], R11 ;  /* 0x0000000b0e000986 */ /* 0x0001e4000c10153c */
[----:B------:R-:W-:Y:S02]  /*2fb90*/  IMAD.IADD R85, R83, 0x1, R77 ;  /* 0x0000000153557824 */ /* 0x000fe400078e024d */
[----:B------:R1:W-:Y:S01]  /*2fba0*/  @P5 STG.E.U16 desc[UR60][R24.64], R37 ;  /* 0x0000002518005986 */ /* 0x0003e2000c10153c */
[----:B------:R-:W-:-:S03]  /*2fbb0*/  ISETP.LT.AND P5, PT, R154, R2, !P3 ;  /* 0x000000029a00720c */ /* 0x000fc60005fa1270 */
[----:B------:R3:W-:Y:S01]  /*2fbc0*/  @P6 STG.E.U16 desc[UR60][R28.64], R36 ;  /* 0x000000241c006986 */ /* 0x0007e2000c10153c */
[-C--:B------:R-:W-:Y:S02]  /*2fbd0*/  ISETP.LT.AND P6, PT, R153, R2.reuse, !P3 ;  /* 0x000000029900720c */ /* 0x080fe40005fc1270 */
[----:B------:R-:W-:Y:S01]  /*2fbe0*/  ISETP.LT.AND P3, PT, R152, R2, !P3 ;  /* 0x000000029800720c */ /* 0x000fe20005f61270 */
[----:B0-----:R-:W-:Y:S01]  /*2fbf0*/  IMAD.WIDE R10, R85, 0x2, R12 ;  /* 0x00000002550a7825 */ /* 0x001fe200078e020c */
[----:B------:R-:W-:-:S03]  /*2fc00*/  PRMT R33, R26, 0x7632, R33 ;  /* 0x000076321a217816 */ /* 0x000fc60000000021 */
[----:B------:R-:W-:Y:S01]  /*2fc10*/  IMAD.WIDE R14, R85, 0x2, R8 ;  /* 0x00000002550e7825 */ /* 0x000fe200078e0208 */
[----:B------:R0:W-:Y:S01]  /*2fc20*/  @P4 STG.E.U16 desc[UR60][R10.64], R26 ;  /* 0x0000001a0a004986 */ /* 0x0001e2000c10153c */
[----:B------:R-:W-:Y:S02]  /*2fc30*/  ISETP.LT.AND P4, PT, R155, R2, !P2 ;  /* 0x000000029b00720c */ /* 0x000fe40005781270 */
[----:B-1----:R-:W-:Y:S01]  /*2fc40*/  IMAD.WIDE R24, R85, 0x2, R6 ;  /* 0x0000000255187825 */ /* 0x002fe200078e0206 */
[----:B---3--:R-:W-:-:S03]  /*2fc50*/  PRMT R36, R30, 0x7632, R36 ;  /* 0x000076321e247816 */ /* 0x008fc60000000024 */
[C---:B------:R-:W-:Y:S01]  /*2fc60*/  IMAD.WIDE R28, R85.reuse, 0x2, R4 ;  /* 0x00000002551c7825 */ /* 0x040fe200078e0204 */
[----:B------:R1:W-:Y:S03]  /*2fc70*/  @P5 STG.E.U16 desc[UR60][R14.64], R33 ;  /* 0x000000210e005986 */ /* 0x0003e6000c10153c */
[----:B------:R-:W-:Y:S01]  /*2fc80*/  VIADD R32, R0, 0x6 ;  /* 0x0000000600207836 */ /* 0x000fe20000000000 */
[----:B------:R3:W-:Y:S01]  /*2fc90*/  @P6 STG.E.U16 desc[UR60][R24.64], R30 ;  /* 0x0000001e18006986 */ /* 0x0007e2000c10153c */
[----:B------:R-:W-:Y:S01]  /*2fca0*/  IMAD.IADD R79, R85, 0x1, R77 ;  /* 0x00000001554f7824 */ /* 0x000fe200078e024d */
[-C--:B------:R-:W-:Y:S02]  /*2fcb0*/  ISETP.LT.AND P5, PT, R153, R2.reuse, !P2 ;  /* 0x000000029900720c */ /* 0x080fe400057a1270 */
[----:B------:R4:W-:Y:S01]  /*2fcc0*/  @P3 STG.E.U16 desc[UR60][R28.64], R36 ;  /* 0x000000241c003986 */ /* 0x0009e2000c10153c */
[-C--:B------:R-:W-:Y:S01]  /*2fcd0*/  ISETP.LT.AND P3, PT, R154, R2.reuse, !P2 ;  /* 0x000000029a00720c */ /* 0x080fe20005761270 */
[----:B0-----:R-:W-:Y:S01]  /*2fce0*/  IMAD.WIDE R10, R79, 0x2, R12 ;  /* 0x000000024f0a7825 */ /* 0x001fe200078e020c */
[----:B------:R-:W-:-:S02]  /*2fcf0*/  ISETP.LT.AND P6, PT, R152, R2, !P2 ;  /* 0x000000029800720c */ /* 0x000fc400057c1270 */
[-C--:B------:R-:W-:Y:S01]  /*2fd00*/  ISETP.GE.AND P1, PT, R32, R3.reuse, PT ;  /* 0x000000032000720c */ /* 0x080fe20003f26270 */
[----:B------:R-:W-:Y:S01]  /*2fd10*/  VIADD R32, R0, 0x7 ;  /* 0x0000000700207836 */ /* 0x000fe20000000000 */
[----:B------:R0:W-:Y:S01]  /*2fd20*/  @P4 STG.E.U16 desc[UR60][R10.64], R34 ;  /* 0x000000220a004986 */ /* 0x0001e2000c10153c */
[----:B-1----:R-:W-:Y:S01]  /*2fd30*/  IMAD.WIDE R14, R79, 0x2, R8 ;  /* 0x000000024f0e7825 */ /* 0x002fe200078e0208 */
[----:B------:R-:W-:Y:S02]  /*2fd40*/  ISETP.LT.AND P2, PT, R155, R2, !P1 ;  /* 0x000000029b00720c */ /* 0x000fe40004f41270 */
[----:B------:R-:W-:Y:S01]  /*2fd50*/  ISETP.GE.AND P0, PT, R32, R3, PT ;  /* 0x000000032000720c */ /* 0x000fe20003f06270 */
[C---:B---3--:R-:W-:Y:S01]  /*2fd60*/  IMAD.WIDE R24, R79.reuse, 0x2, R6 ;  /* 0x000000024f187825 */ /* 0x048fe200078e0206 */
[----:B----4-:R-:W-:Y:S01]  /*2fd70*/  PRMT R28, R38, 0x7632, R28 ;  /* 0x00007632261c7816 */ /* 0x010fe2000000001c */
[----:B------:R-:W1:Y:S02]  /*2fd80*/  LDC R36, c[0x0][0x228] ;  /* 0x00008a00ff247b82 */ /* 0x000e640000000800 */
[----:B------:R-:W-:Y:S01]  /*2fd90*/  IMAD.WIDE R32, R79, 0x2, R4 ;  /* 0x000000024f207825 */ /* 0x000fe200078e0204 */
[----:B0-----:R-:W-:-:S03]  /*2fda0*/  PRMT R11, R34, 0x7632, R11 ;  /* 0x00007632220b7816 */ /* 0x001fc6000000000b */
[----:B------:R-:W-:Y:S02]  /*2fdb0*/  IMAD.IADD R79, R79, 0x1, R77 ;  /* 0x000000014f4f7824 */ /* 0x000fe400078e024d */
[----:B------:R0:W-:Y:S04]  /*2fdc0*/  @P3 STG.E.U16 desc[UR60][R14.64], R11 ;  /* 0x0000000b0e003986 */ /* 0x0001e8000c10153c */
[----:B------:R-:W-:Y:S01]  /*2fdd0*/  @P5 STG.E.U16 desc[UR60][R24.64], R38 ;  /* 0x0000002618005986 */ /* 0x000fe2000c10153c */
[----:B------:R-:W-:-:S03]  /*2fde0*/  ISETP.LT.AND P5, PT, R154, R2, !P1 ;  /* 0x000000029a00720c */ /* 0x000fc60004fa1270 */
[----:B------:R3:W-:Y:S01]  /*2fdf0*/  @P6 STG.E.U16 desc[UR60][R32.64], R28 ;  /* 0x0000001c20006986 */ /* 0x0007e2000c10153c */
[-C--:B------:R-:W-:Y:S02]  /*2fe00*/  ISETP.LT.AND P6, PT, R153, R2.reuse, !P1 ;  /* 0x000000029900720c */ /* 0x080fe40004fc1270 */
[----:B------:R-:W-:Y:S01]  /*2fe10*/  ISETP.LT.AND P1, PT, R152, R2, !P1 ;  /* 0x000000029800720c */ /* 0x000fe20004f21270 */
[----:B0-----:R-:W-:-:S04]  /*2fe20*/  IMAD.WIDE R10, R79, 0x2, R12 ;  /* 0x000000024f0a7825 */ /* 0x001fc800078e020c */
[----:B------:R-:W-:Y:S01]  /*2fe30*/  IMAD.WIDE R14, R79, 0x2, R8 ;  /* 0x000000024f0e7825 */ /* 0x000fe200078e0208 */
[----:B------:R0:W-:Y:S01]  /*2fe40*/  @P2 STG.E.U16 desc[UR60][R10.64], R27 ;  /* 0x0000001b0a002986 */ /* 0x0001e2000c10153c */
[----:B------:R-:W-:Y:S02]  /*2fe50*/  ISETP.LT.AND P2, PT, R155, R2, !P0 ;  /* 0x000000029b00720c */ /* 0x000fe40004741270 */
[----:B---3--:R-:W-:Y:S01]  /*2fe60*/  PRMT R33, R27, 0x7632, R33 ;  /* 0x000076321b217816 */ /* 0x008fe20000000021 */
[----:B------:R-:W-:-:S04]  /*2fe70*/  IMAD.WIDE R24, R79, 0x2, R6 ;  /* 0x000000024f187825 */ /* 0x000fc800078e0206 */
[----:B------:R-:W-:Y:S01]  /*2fe80*/  VIADD R26, R0, 0x8 ;  /* 0x00000008001a7836 */ /* 0x000fe20000000000 */
[----:B------:R3:W-:Y:S01]  /*2fe90*/  @P5 STG.E.U16 desc[UR60][R14.64], R33 ;  /* 0x000000210e005986 */ /* 0x0007e2000c10153c */
[----:B------:R-:W-:Y:S01]  /*2fea0*/  IMAD.WIDE R28, R79, 0x2, R4 ;  /* 0x000000024f1c7825 */ /* 0x000fe200078e0204 */
[----:B0-----:R-:W-:Y:S02]  /*2feb0*/  PRMT R11, R31, 0x7632, R11 ;  /* 0x000076321f0b7816 */ /* 0x001fe4000000000b */
[----:B------:R-:W-:Y:S01]  /*2fec0*/  @P6 STG.E.U16 desc[UR60][R24.64], R31 ;  /* 0x0000001f18006986 */ /* 0x000fe2000c10153c */
[----:B------:R-:W-:Y:S01]  /*2fed0*/  IMAD.IADD R79, R79, 0x1, R77 ;  /* 0x000000014f4f7824 */ /* 0x000fe200078e024d */
[-C--:B------:R-:W-:Y:S02]  /*2fee0*/  ISETP.LT.AND P5, PT, R154, R2.reuse, !P0 ;  /* 0x000000029a00720c */ /* 0x080fe400047a1270 */
[-C--:B------:R-:W-:Y:S01]  /*2fef0*/  ISETP.LT.AND P6, PT, R153, R2.reuse, !P0 ;  /* 0x000000029900720c */ /* 0x080fe200047c1270 */
[----:B------:R0:W-:Y:S01]  /*2ff00*/  @P1 STG.E.U16 desc[UR60][R28.64], R11 ;  /* 0x0000000b1c001986 */ /* 0x0001e2000c10153c */
[----:B------:R-:W-:-:S02]  /*2ff10*/  ISETP.LT.AND P0, PT, R152, R2, !P0 ;  /* 0x000000029800720c */ /* 0x000fc40004701270 */
[----:B------:R-:W-:Y:S01]  /*2ff20*/  ISETP.GE.AND P4, PT, R26, R3, PT ;  /* 0x000000031a00720c */ /* 0x000fe20003f86270 */
[----:B------:R-:W-:Y:S01]  /*2ff30*/  VIADD R26, R0, 0x9 ;  /* 0x00000009001a7836 */ /* 0x000fe20000000000 */
[----:B------:R-:W-:Y:S01]  /*2ff40*/  PRMT R32, R35, 0x7632, R32 ;  /* 0x0000763223207816 */ /* 0x000fe20000000020 */
[----:B---3--:R-:W-:-:S04]  /*2ff50*/  IMAD.WIDE R14, R79, 0x2, R8 ;  /* 0x000000024f0e7825 */ /* 0x008fc800078e0208 */
[----:B0-----:R-:W-:Y:S01]  /*2ff60*/  IMAD.WIDE R10, R79, 0x2, R12 ;  /* 0x000000024f0a7825 */ /* 0x001fe200078e020c */
[----:B------:R-:W-:Y:S02]  /*2ff70*/  ISETP.GE.AND P3, PT, R26, R3, PT ;  /* 0x000000031a00720c */ /* 0x000fe40003f66270 */
[----:B------:R-:W-:Y:S01]  /*2ff80*/  ISETP.LT.AND P1, PT, R155, R2, !P4 ;  /* 0x000000029b00720c */ /* 0x000fe20006721270 */
[C---:B------:R-:W-:Y:S01]  /*2ff90*/  IMAD.WIDE R24, R79.reuse, 0x2, R6 ;  /* 0x000000024f187825 */ /* 0x040fe200078e0206 */
[----:B------:R0:W-:Y:S03]  /*2ffa0*/  @P2 STG.E.U16 desc[UR60][R10.64], R35 ;  /* 0x000000230a002986 */ /* 0x0001e6000c10153c */
[C---:B------:R-:W-:Y:S01]  /*2ffb0*/  IMAD.WIDE R26, R79.reuse, 0x2, R4 ;  /* 0x000000024f1a7825 */ /* 0x040fe200078e0204 */
[----:B------:R3:W-:Y:S03]  /*2ffc0*/  @P5 STG.E.U16 desc[UR60][R14.64], R32 ;  /* 0x000000200e005986 */ /* 0x0007e6000c10153c */
[----:B------:R-:W-:Y:S01]  /*2ffd0*/  IMAD.IADD R33, R79, 0x1, R77 ;  /* 0x000000014f217824 */ /* 0x000fe200078e024d */
[----:B------:R4:W-:Y:S01]  /*2ffe0*/  @P6 STG.E.U16 desc[UR60][R24.64], R39 ;  /* 0x0000002718006986 */ /* 0x0009e2000c10153c */
[----:B0-----:R-:W-:-:S02]  /*2fff0*/  PRMT R11, R39, 0x7632, R11 ;  /* 0x00007632270b7816 */ /* 0x001fc4000000000b */
[----:B------:R-:W-:Y:S01]  /*30000*/  IMAD.WIDE R28, R33, 0x2, R12 ;  /* 0x00000002211c7825 */ /* 0x000fe200078e020c */
[-C--:B------:R-:W-:Y:S01]  /*30010*/  ISETP.LT.AND P5, PT, R153, R2.reuse, !P4 ;  /* 0x000000029900720c */ /* 0x080fe200067a1270 */
[----:B------:R-:W0:Y:S01]  /*30020*/  LDC R35, c[0x0][0x228] ;  /* 0x00008a00ff237b82 */ /* 0x000e220000000800 */
[----:B------:R5:W-:Y:S01]  /*30030*/  @P0 STG.E.U16 desc[UR60][R26.64], R11 ;  /* 0x0000000b1a000986 */ /* 0x000be2000c10153c */
[-C--:B------:R-:W-:Y:S02]  /*30040*/  ISETP.LT.AND P0, PT, R154, R2.reuse, !P4 ;  /* 0x000000029a00720c */ /* 0x080fe40006701270 */
[-C--:B------:R-:W-:Y:S01]  /*30050*/  ISETP.LT.AND P4, PT, R152, R2.reuse, !P4 ;  /* 0x000000029800720c */ /* 0x080fe20006781270 */
[----:B------:R2:W-:Y:S01]  /*30060*/  @P1 STG.E.U16 desc[UR60][R28.64], R40 ;  /* 0x000000281c001986 */ /* 0x0005e2000c10153c */
[-C--:B------:R-:W-:Y:S01]  /*30070*/  ISETP.LT.AND P6, PT, R155, R2.reuse, !P3 ;  /* 0x000000029b00720c */ /* 0x080fe20005fc1270 */
[C---:B---3--:R-:W-:Y:S01]  /*30080*/  IMAD.WIDE R14, R33.reuse, 0x2, R6 ;  /* 0x00000002210e7825 */ /* 0x048fe200078e0206 */
[----:B------:R-:W-:Y:S01]  /*30090*/  ISETP.LT.AND P1, PT, R154, R2, !P3 ;  /* 0x000000029a00720c */ /* 0x000fe20005f21270 */
[----:B----4-:R-:W3:Y:S02]  /*300a0*/  LDC R39, c[0x0][0x228] ;  /* 0x00008a00ff277b82 */ /* 0x010ee40000000800 */
[----:B-----5:R-:W-:Y:S01]  /*300b0*/  IMAD.WIDE R10, R33, 0x2, R8 ;  /* 0x00000002210a7825 */ /* 0x020fe200078e0208 */
[----:B--2---:R-:W-:-:S03]  /*300c0*/  PRMT R29, R40, 0x7632, R29 ;  /* 0x00007632281d7816 */ /* 0x004fc6000000001d */
[----:B------:R-:W-:Y:S01]  /*300d0*/  VIADD R30, R0, 0xa ;  /* 0x0000000a001e7836 */ /* 0x000fe20000000000 */
[----:B------:R-:W-:Y:S01]  /*300e0*/  PRMT R32, R44, 0x7632, R32 ;  /* 0x000076322c207816 */ /* 0x000fe20000000020 */
[----:B------:R-:W-:Y:S01]  /*300f0*/  IMAD.IADD R31, R33, 0x1, R77 ;  /* 0x00000001211f7824 */ /* 0x000fe200078e024d */
[----:B------:R-:W-:Y:S01]  /*30100*/  PRMT R34, R53, 0x7632, R34 ;  /* 0x0000763235227816 */ /* 0x000fe20000000022 */
[----:B------:R2:W-:Y:S01]  /*30110*/  @P0 STG.E.U16 desc[UR60][R10.64], R29 ;  /* 0x0000001d0a000986 */ /* 0x0005e2000c10153c */
[----:B------:R-:W-:Y:S01]  /*30120*/  IMAD.WIDE R24, R33, 0x2, R4 ;  /* 0x0000000221187825 */ /* 0x000fe200078e0204 */
[----:B------:R-:W-:Y:S01]  /*30130*/  PRMT R37, R64, 0x7632, R37 ;  /* 0x0000763240257816 */ /* 0x000fe20000000025 */
[----:B------:R-:W4:Y:S01]  /*30140*/  LDC R40, c[0x0][0x228] ;  /* 0x00008a00ff287b82 */ /* 0x000f220000000800 */
[----:B------:R5:W-:Y:S01]  /*30150*/  @P5 STG.E.U16 desc[UR60][R14.64], R44 ;  /* 0x0000002c0e005986 */ /* 0x000be2000c10153c */
[-C--:B------:R-:W-:Y:S01]  /*30160*/  ISETP.LT.AND P5, PT, R153, R2.reuse, !P3 ;  /* 0x000000029900720c */ /* 0x080fe20005fa1270 */
[----:B------:R-:W-:Y:S01]  /*30170*/  IMAD.WIDE R26, R31, 0x2, R12 ;  /* 0x000000021f1a7825 */ /* 0x000fe200078e020c */
[----:B------:R-:W-:-:S02]  /*30180*/  ISETP.LT.AND P3, PT, R152, R2, !P3 ;  /* 0x000000029800720c */ /* 0x000fc40005f61270 */
[----:B------:R-:W-:Y:S02]  /*30190*/  ISETP.GE.AND P2, PT, R30, R3, PT ;  /* 0x000000031e00720c */ /* 0x000fe40003f46270 */
[----:B--2---:R-:W-:Y:S01]  /*301a0*/  PRMT R11, R48, 0x7632, R11 ;  /* 0x00007632300b7816 */ /* 0x004fe2000000000b */
[----:B------:R-:W-:Y:S01]  /*301b0*/  IMAD.WIDE R28, R31, 0x2, R8 ;  /* 0x000000021f1c7825 */ /* 0x000fe200078e0208 */
[----:B------:R2:W-:Y:S01]  /*301c0*/  @P4 STG.E.U16 desc[UR60][R24.64], R32 ;  /* 0x0000002018004986 */ /* 0x0005e2000c10153c */
[----:B------:R-:W-:-:S03]  /*301d0*/  ISETP.LT.AND P4, PT, R155, R2, !P2 ;  /* 0x000000029b00720c */ /* 0x000fc60005781270 */
[----:B------:R-:W-:Y:S01]  /*301e0*/  @P6 STG.E.U16 desc[UR60][R26.64], R48 ;  /* 0x000000301a006986 */ /* 0x000fe2000c10153c */
[----:B------:R-:W-:Y:S01]  /*301f0*/  ISETP.LT.AND P6, PT, R154, R2, !P2 ;  /* 0x000000029a00720c */ /* 0x000fe200057c1270 */
[C---:B-----5:R-:W-:Y:S02]  /*30200*/  IMAD.WIDE R14, R31.reuse, 0x2, R4 ;  /* 0x000000021f0e7825 */ /* 0x060fe400078e0204 */
[----:B------:R5:W-:Y:S02]  /*30210*/  @P1 STG.E.U16 desc[UR60][R28.64], R11 ;  /* 0x0000000b1c001986 */ /* 0x000be4000c10153c */
[----:B------:R-:W-:Y:S02]  /*30220*/  IMAD.IADD R33, R31, 0x1, R77 ;  /* 0x000000011f217824 */ /* 0x000fe400078e024d */
[----:B------:R-:W-:Y:S01]  /*30230*/  VIADD R30, R0, 0xb ;  /* 0x0000000b001e7836 */ /* 0x000fe20000000000 */
[----:B--2---:R-:W-:Y:S01]  /*30240*/  PRMT R32, R41, 0x7632, R32 ;  /* 0x0000763229207816 */ /* 0x004fe20000000020 */
[----:B------:R-:W-:-:S04]  /*30250*/  IMAD.WIDE R24, R33, 0x2, R12 ;  /* 0x0000000221187825 */ /* 0x000fc800078e020c */
[----:B-----5:R-:W-:Y:S01]  /*30260*/  IMAD.WIDE R10, R31, 0x2, R6 ;  /* 0x000000021f0a7825 */ /* 0x020fe200078e0206 */
[----:B------:R-:W-:-:S04]  /*30270*/  PRMT R29, R52, 0x7632, R29 ;  /* 0x00007632341d7816 */ /* 0x000fc8000000001d */
[----:B------:R2:W-:Y:S01]  /*30280*/  @P5 STG.E.U16 desc[UR60][R10.64], R52 ;  /* 0x000000340a005986 */ /* 0x0005e2000c10153c */
[----:B------:R-:W-:Y:S01]  /*30290*/  IMAD.WIDE R26, R33, 0x2, R8 ;  /* 0x00000002211a7825 */ /* 0x000fe200078e0208 */
[----:B------:R-:W-:Y:S02]  /*302a0*/  ISETP.GE.AND P0, PT, R30, R3, PT ;  /* 0x000000031e00720c */ /* 0x000fe40003f06270 */
[----:B------:R5:W-:Y:S01]  /*302b0*/  @P3 STG.E.U16 desc[UR60][R14.64], R29 ;  /* 0x0000001d0e003986 */ /* 0x000be2000c10153c */
[-C--:B------:R-:W-:Y:S02]  /*302c0*/  ISETP.LT.AND P3, PT, R153, R2.reuse, !P2 ;  /* 0x000000029900720c */ /* 0x080fe40005761270 */
[-C--:B------:R-:W-:Y:S01]  /*302d0*/  ISETP.LT.AND P2, PT, R152, R2.reuse, !P2 ;  /* 0x000000029800720c */ /* 0x080fe20005741270 */
[----:B------:R1:W-:Y:S01]  /*302e0*/  @P4 STG.E.U16 desc[UR60][R24.64], R41 ;  /* 0x0000002918004986 */ /* 0x0003e2000c10153c */
[----:B------:R-:W-:Y:S01]  /*302f0*/  ISETP.LT.AND P4, PT, R155, R2, !P0 ;  /* 0x000000029b00720c */ /* 0x000fe20004781270 */
[----:B------:R-:W-:-:S02]  /*30300*/  VIADD R30, R0, 0xc ;  /* 0x0000000c001e7836 */ /* 0x000fc40000000000 */
[----:B------:R0:W-:Y:S01]  /*30310*/  @P6 STG.E.U16 desc[UR60][R26.64], R32 ;  /* 0x000000201a006986 */ /* 0x0001e2000c10153c */
[----:B------:R-:W-:Y:S01]  /*30320*/  ISETP.LT.AND P6, PT, R154, R2, !P0 ;  /* 0x000000029a00720c */ /* 0x000fe200047c1270 */
[----:B--2---:R-:W-:Y:S01]  /*30330*/  IMAD.WIDE R10, R33, 0x2, R6 ;  /* 0x00000002210a7825 */ /* 0x004fe200078e0206 */
[----:B-----5:R-:W-:-:S03]  /*30340*/  PRMT R29, R45, 0x7632, R29 ;  /* 0x000076322d1d7816 */ /* 0x020fc6000000001d */
[C---:B------:R-:W-:Y:S02]  /*30350*/  IMAD.IADD R31, R33.reuse, 0x1, R77 ;  /* 0x00000001211f7824 */ /* 0x040fe400078e024d */
[----:B------:R-:W-:Y:S01]  /*30360*/  IMAD.WIDE R14, R33, 0x2, R4 ;  /* 0x00000002210e7825 */ /* 0x000fe200078e0204 */
[----:B------:R-:W-:Y:S01]  /*30370*/  ISETP.GE.AND P1, PT, R30, R3, PT ;  /* 0x000000031e00720c */ /* 0x000fe20003f26270 */
[----:B------:R-:W-:Y:S01]  /*30380*/  @P3 STG.E.U16 desc[UR60][R10.64], R45 ;  /* 0x0000002d0a003986 */ /* 0x000fe2000c10153c */
[-C--:B------:R-:W-:Y:S01]  /*30390*/  ISETP.LT.AND P5, PT, R153, R2.reuse, !P0 ;  /* 0x000000029900720c */ /* 0x080fe200047a1270 */
[----:B-1----:R-:W-:Y:S01]  /*303a0*/  IMAD.WIDE R24, R31, 0x2, R12 ;  /* 0x000000021f187825 */ /* 0x002fe200078e020c */
[----:B0-----:R-:W-:Y:S01]  /*303b0*/  PRMT R32, R49, 0x7632, R32 ;  /* 0x0000763231207816 */ /* 0x001fe20000000020 */
[----:B------:R0:W-:Y:S01]  /*303c0*/  @P2 STG.E.U16 desc[UR60][R14.64], R29 ;  /* 0x0000001d0e002986 */ /* 0x0001e2000c10153c */
[-C--:B------:R-:W-:Y:S01]  /*303d0*/  ISETP.LT.AND P0, PT, R152, R2.reuse, !P0 ;  /* 0x000000029800720c */ /* 0x080fe20004701270 */
[----:B------:R-:W-:Y:S01]  /*303e0*/  IMAD.WIDE R26, R31, 0x2, R8 ;  /* 0x000000021f1a7825 */ /* 0x000fe200078e0208 */
[----:B------:R-:W-:-:S03]  /*303f0*/  ISETP.LT.AND P2, PT, R155, R2, !P1 ;  /* 0x000000029b00720c */ /* 0x000fc60004f41270 */
[C---:B------:R-:W-:Y:S01]  /*30400*/  VIADD R28, R0.reuse, 0xd ;  /* 0x0000000d001c7836 */ /* 0x040fe20000000000 */
[----:B------:R1:W-:Y:S01]  /*30410*/  @P4 STG.E.U16 desc[UR60][R24.64], R49 ;  /* 0x0000003118004986 */ /* 0x0003e2000c10153c */
[----:B------:R-:W-:Y:S01]  /*30420*/  IMAD.IADD R33, R31, 0x1, R77 ;  /* 0x000000011f217824 */ /* 0x000fe200078e024d */
[-C--:B------:R-:W-:Y:S01]  /*30430*/  ISETP.LT.AND P4, PT, R153, R2.reuse, !P1 ;  /* 0x000000029900720c */ /* 0x080fe20004f81270 */
[----:B------:R-:W-:Y:S01]  /*30440*/  VIADD R38, R0, 0x15 ;  /* 0x0000001500267836 */ /* 0x000fe20000000000 */
[----:B------:R2:W-:Y:S01]  /*30450*/  @P6 STG.E.U16 desc[UR60][R26.64], R32 ;  /* 0x000000201a006986 */ /* 0x0005e2000c10153c */
[----:B------:R-:W-:Y:S01]  /*30460*/  ISETP.GE.AND P3, PT, R28, R3, PT ;  /* 0x000000031c00720c */ /* 0x000fe20003f66270 */
[C---:B0-----:R-:W-:Y:S01]  /*30470*/  IMAD.WIDE R28, R31.reuse, 0x2, R6 ;  /* 0x000000021f1c7825 */ /* 0x041fe200078e0206 */
[----:B------:R-:W-:Y:S01]  /*30480*/  ISETP.LT.AND P6, PT, R154, R2, !P1 ;  /* 0x000000029a00720c */ /* 0x000fe20004fc1270 */
[----:B------:R-:W0:Y:S02]  /*30490*/  LDC R41, c[0x0][0x228] ;  /* 0x00008a00ff297b82 */ /* 0x000e240000000800 */
[----:B------:R-:W-:Y:S01]  /*304a0*/  IMAD.WIDE R10, R31, 0x2, R4 ;  /* 0x000000021f0a7825 */ /* 0x000fe200078e0204 */
[----:B------:R5:W-:Y:S03]  /*304b0*/  @P5 STG.E.U16 desc[UR60][R28.64], R53 ;  /* 0x000000351c005986 */ /* 0x000be6000c10153c */
[----:B------:R-:W-:Y:S01]  /*304c0*/  IMAD.WIDE R14, R33, 0x2, R12 ;  /* 0x00000002210e7825 */ /* 0x000fe200078e020c */
[----:B------:R3:W-:Y:S01]  /*304d0*/  @P0 STG.E.U16 desc[UR60][R10.64], R34 ;  /* 0x000000220a000986 */ /* 0x0007e2000c10153c */
[----:B------:R-:W-:-:S02]  /*304e0*/  PRMT R31, R42, 0x7632, R31 ;  /* 0x000076322a1f7816 */ /* 0x000fc4000000001f */
[C---:B-1----:R-:W-:Y:S01]  /*304f0*/  IMAD.WIDE R24, R33.reuse, 0x2, R8 ;  /* 0x0000000221187825 */ /* 0x042fe200078e0208 */
[----:B------:R1:W-:Y:S01]  /*30500*/  @P2 STG.E.U16 desc[UR60][R14.64], R42 ;  /* 0x0000002a0e002986 */ /* 0x0003e2000c10153c */
[-C--:B------:R-:W-:Y:S02]  /*30510*/  ISETP.LT.AND P0, PT, R152, R2.reuse, !P1 ;  /* 0x000000029800720c */ /* 0x080fe40004f01270 */
[----:B--2---:R-:W-:Y:S01]  /*30520*/  IMAD.WIDE R26, R33, 0x2, R6 ;  /* 0x00000002211a7825 */ /* 0x004fe200078e0206 */
[----:B------:R-:W-:-:S03]  /*30530*/  ISETP.LT.AND P2, PT, R155, R2, !P3 ;  /* 0x000000029b00720c */ /* 0x000fc60005f41270 */
[----:B------:R-:W-:Y:S01]  /*30540*/  VIADD R30, R0, 0xe ;  /* 0x0000000e001e7836 */ /* 0x000fe20000000000 */
[----:B------:R2:W-:Y:S01]  /*30550*/  @P6 STG.E.U16 desc[UR60][R24.64], R31 ;  /* 0x0000001f18006986 */ /* 0x0005e2000c10153c */
[C---:B-----5:R-:W-:Y:S01]  /*30560*/  IMAD.IADD R29, R33.reuse, 0x1, R77 ;  /* 0x00000001211d7824 */ /* 0x060fe200078e024d */
[-C--:B------:R-:W-:Y:S02]  /*30570*/  ISETP.LT.AND P6, PT, R154, R2.reuse, !P3 ;  /* 0x000000029a00720c */ /* 0x080fe40005fc1270 */
[----:B------:R5:W-:Y:S01]  /*30580*/  @P4 STG.E.U16 desc[UR60][R26.64], R46 ;  /* 0x0000002e1a004986 */ /* 0x000be2000c10153c */
[----:B------:R-:W-:Y:S01]  /*30590*/  ISETP.GE.AND P5, PT, R30, R3, PT ;  /* 0x000000031e00720c */ /* 0x000fe20003fa6270 */
[----:B---3--:R-:W-:Y:S01]  /*305a0*/  IMAD.WIDE R10, R33, 0x2, R4 ;  /* 0x00000002210a7825 */ /* 0x008fe200078e0204 */
[----:B------:R-:W-:Y:S01]  /*305b0*/  ISETP.LT.AND P4, PT, R153, R2, !P3 ;  /* 0x000000029900720c */ /* 0x000fe20005f81270 */
[----:B------:R-:W3:Y:S01]  /*305c0*/  LDC R33, c[0x0][0x228] ;  /* 0x00008a00ff217b82 */ /* 0x000ee20000000800 */
[----:B------:R-:W-:Y:S01]  /*305d0*/  PRMT R30, R46, 0x7632, R30 ;  /* 0x000076322e1e7816 */ /* 0x000fe2000000001e */
[----:B-1----:R-:W-:Y:S01]  /*305e0*/  IMAD.WIDE R14, R29, 0x2, R12 ;  /* 0x000000021d0e7825 */ /* 0x002fe200078e020c */
[----:B------:R-:W-:-:S03]  /*305f0*/  PRMT R32, R50, 0x7632, R32 ;  /* 0x0000763232207816 */ /* 0x000fc60000000020 */
[----:B------:R1:W-:Y:S01]  /*30600*/  @P0 STG.E.U16 desc[UR60][R10.64], R30 ;  /* 0x0000001e0a000986 */ /* 0x0003e2000c10153c */
[----:B--2---:R-:W-:-:S03]  /*30610*/  IMAD.WIDE R24, R29, 0x2, R8 ;  /* 0x000000021d187825 */ /* 0x004fc600078e0208 */
[----:B------:R-:W-:Y:S01]  /*30620*/  @P2 STG.E.U16 desc[UR60][R14.64], R50 ;  /* 0x000000320e002986 */ /* 0x000fe2000c10153c */
[----:B-----5:R-:W-:Y:S01]  /*30630*/  IMAD.WIDE R26, R29, 0x2, R6 ;  /* 0x000000021d1a7825 */ /* 0x020fe200078e0206 */
[-C--:B------:R-:W-:Y:S02]  /*30640*/  ISETP.LT.AND P2, PT, R152, R2.reuse, !P3 ;  /* 0x000000029800720c */ /* 0x080fe40005f41270 */
[----:B------:R-:W-:Y:S01]  /*30650*/  @P6 STG.E.U16 desc[UR60][R24.64], R32 ;  /* 0x0000002018006986 */ /* 0x000fe2000c10153c */
[----:B------:R-:W-:-:S03]  /*30660*/  ISETP.LT.AND P3, PT, R155, R2, !P5 ;  /* 0x000000029b00720c */ /* 0x000fc60006f61270 */
[----:B------:R2:W-:Y:S01]  /*30670*/  @P4 STG.E.U16 desc[UR60][R26.64], R54 ;  /* 0x000000361a004986 */ /* 0x0005e2000c10153c */
[-C--:B------:R-:W-:Y:S01]  /*30680*/  ISETP.LT.AND P4, PT, R154, R2.reuse, !P5 ;  /* 0x000000029a00720c */ /* 0x080fe20006f81270 */
[----:B-1----:R-:W-:Y:S01]  /*30690*/  IMAD.WIDE R10, R29, 0x2, R4 ;  /* 0x000000021d0a7825 */ /* 0x002fe200078e0204 */
[----:B------:R-:W-:-:S03]  /*306a0*/  ISETP.LT.AND P6, PT, R153, R2, !P5 ;  /* 0x000000029900720c */ /* 0x000fc60006fc1270 */
[----:B------:R-:W-:Y:S02]  /*306b0*/  IMAD.IADD R31, R29, 0x1, R77 ;  /* 0x000000011d1f7824 */ /* 0x000fe400078e024d */
[----:B------:R-:W-:Y:S01]  /*306c0*/  VIADD R28, R0, 0xf ;  /* 0x0000000f001c7836 */ /* 0x000fe20000000000 */
[----:B--2---:R-:W-:Y:S01]  /*306d0*/  PRMT R27, R54, 0x7632, R27 ;  /* 0x00007632361b7816 */ /* 0x004fe2000000001b */
[----:B------:R-:W-:Y:S01]  /*306e0*/  IMAD.WIDE R14, R31, 0x2, R12 ;  /* 0x000000021f0e7825 */ /* 0x000fe200078e020c */
[----:B------:R-:W-:-:S03]  /*306f0*/  PRMT R29, R43, 0x7632, R29 ;  /* 0x000076322b1d7816 */ /* 0x000fc6000000001d */
[----:B------:R1:W-:Y:S01]  /*30700*/  @P2 STG.E.U16 desc[UR60][R10.64], R27 ;  /* 0x0000001b0a002986 */ /* 0x0003e2000c10153c */
[C---:B------:R-:W-:Y:S01]  /*30710*/  IMAD.WIDE R24, R31.reuse, 0x2, R8 ;  /* 0x000000021f187825 */ /* 0x040fe200078e0208 */
[-C--:B------:R-:W-:Y:S02]  /*30720*/  ISETP.LT.AND P2, PT, R152, R2.reuse, !P5 ;  /* 0x000000029800720c */ /* 0x080fe40006f41270 */
[----:B------:R-:W-:Y:S01]  /*30730*/  ISETP.GE.AND P1, PT, R28, R3, PT ;  /* 0x000000031c00720c */ /* 0x000fe20003f26270 */
[C---:B------:R-:W-:Y:S01]  /*30740*/  VIADD R28, R0.reuse, 0x10 ;  /* 0x00000010001c7836 */ /* 0x040fe20000000000 */
[----:B------:R-:W-:Y:S01]  /*30750*/  @P3 STG.E.U16 desc[UR60][R14.64], R43 ;  /* 0x0000002b0e003986 */ /* 0x000fe2000c10153c */
[----:B------:R-:W-:Y:S02]  /*30760*/  VIADD R30, R0, 0x11 ;  /* 0x00000011001e7836 */ /* 0x000fe40000000000 */
[----:B-1----:R-:W-:Y:S01]  /*30770*/  IMAD.WIDE R26, R31, 0x2, R6 ;  /* 0x000000021f1a7825 */ /* 0x002fe200078e0206 */
[----:B------:R1:W-:Y:S01]  /*30780*/  @P4 STG.E.U16 desc[UR60][R24.64], R29 ;  /* 0x0000001d18004986 */ /* 0x0003e2000c10153c */
[----:B------:R-:W-:-:S02]  /*30790*/  ISETP.LT.AND P4, PT, R155, R2, !P1 ;  /* 0x000000029b00720c */ /* 0x000fc40004f81270 */
[-C--:B------:R-:W-:Y:S01]  /*307a0*/  ISETP.GE.AND P0, PT, R28, R3.reuse, PT ;  /* 0x000000031c00720c */ /* 0x080fe20003f06270 */
[----:B------:R2:W-:Y:S01]  /*307b0*/  @P6 STG.E.U16 desc[UR60][R26.64], R47 ;  /* 0x0000002f1a006986 */ /* 0x0005e2000c10153c */
[-C--:B------:R-:W-:Y:S01]  /*307c0*/  ISETP.LT.AND P5, PT, R154, R2.reuse, !P1 ;  /* 0x000000029a00720c */ /* 0x080fe20004fa1270 */
[----:B------:R-:W-:Y:S01]  /*307d0*/  VIADD R32, R0, 0x12 ;  /* 0x0000001200207836 */ /* 0x000fe20000000000 */
[----:B------:R-:W-:Y:S02]  /*307e0*/  PRMT R11, R47, 0x7632, R11 ;  /* 0x000076322f0b7816 */ /* 0x000fe4000000000b */
[----:B------:R-:W-:Y:S01]  /*307f0*/  ISETP.LT.AND P6, PT, R153, R2, !P1 ;  /* 0x000000029900720c */ /* 0x000fe20004fc1270 */
[C---:B-1----:R-:W-:Y:S01]  /*30800*/  IMAD.WIDE R28, R31.reuse, 0x2, R4 ;  /* 0x000000021f1c7825 */ /* 0x042fe200078e0204 */
[-C--:B------:R-:W-:Y:S02]  /*30810*/  ISETP.GE.AND P3, PT, R30, R3.reuse, PT ;  /* 0x000000031e00720c */ /* 0x080fe40003f66270 */
[----:B------:R-:W1:Y:S01]  /*30820*/  LDC R30, c[0x0][0x228] ;  /* 0x00008a00ff1e7b82 */ /* 0x000e620000000800 */
[----:B------:R-:W-:Y:S01]  /*30830*/  IMAD.IADD R31, R31, 0x1, R77 ;  /* 0x000000011f1f7824 */ /* 0x000fe200078e024d */
[----:B------:R5:W-:Y:S01]  /*30840*/  @P2 STG.E.U16 desc[UR60][R28.64], R11 ;  /* 0x0000000b1c002986 */ /* 0x000be2000c10153c */
[----:B------:R-:W-:-:S02]  /*30850*/  ISETP.GE.AND P2, PT, R32, R3, PT ;  /* 0x000000032000720c */ /* 0x000fc40003f46270 */
[----:B------:R-:W-:Y:S01]  /*30860*/  IMAD.WIDE R14, R31, 0x2, R8 ;  /* 0x000000021f0e7825 */ /* 0x000fe200078e0208 */
[----:B--2---:R-:W-:Y:S02]  /*30870*/  PRMT R26, R51, 0x7632, R26 ;  /* 0x00007632331a7816 */ /* 0x004fe4000000001a */
[----:B------:R-:W2:Y:S01]  /*30880*/  LDC R32, c[0x0][0x228] ;  /* 0x00008a00ff207b82 */ /* 0x000ea20000000800 */
[----:B------:R-:W-:-:S04]  /*30890*/  IMAD.WIDE R24, R31, 0x2, R6 ;  /* 0x000000021f187825 */ /* 0x000fc800078e0206 */
[----:B-----5:R-:W-:Y:S01]  /*308a0*/  IMAD.WIDE R10, R31, 0x2, R12 ;  /* 0x000000021f0a7825 */ /* 0x020fe200078e020c */
[-C--:B------:R-:W-:Y:S02]  /*308b0*/  ISETP.LT.AND P1, PT, R152, R2.reuse, !P1 ;  /* 0x000000029800720c */ /* 0x080fe40004f21270 */
[----:B------:R-:W5:Y:S02]  /*308c0*/  LDC R28, c[0x0][0x228] ;  /* 0x00008a00ff1c7b82 */ /* 0x000f640000000800 */
[----:B------:R4:W-:Y:S04]  /*308d0*/  @P4 STG.E.U16 desc[UR60][R10.64], R51 ;  /* 0x000000330a004986 */ /* 0x0009e8000c10153c */
[----:B------:R0:W-:Y:S01]  /*308e0*/  @P5 STG.E.U16 desc[UR60][R14.64], R26 ;  /* 0x0000001a0e005986 */ /* 0x0001e2000c10153c */
[----:B------:R-:W-:-:S03]  /*308f0*/  ISETP.LT.AND P5, PT, R155, R2, !P0 ;  /* 0x000000029b00720c */ /* 0x000fc600047a1270 */
[----:B------:R3:W-:Y:S01]  /*30900*/  @P6 STG.E.U16 desc[UR60][R24.64], R55 ;  /* 0x0000003718006986 */ /* 0x0007e2000c10153c */
[-C--:B------:R-:W-:Y:S01]  /*30910*/  ISETP.LT.AND P6, PT, R154, R2.reuse, !P0 ;  /* 0x000000029a00720c */ /* 0x080fe200047c1270 */
[----:B------:R-:W-:Y:S01]  /*30920*/  IMAD.IADD R29, R31, 0x1, R77 ;  /* 0x000000011f1d7824 */ /* 0x000fe200078e024d */
[----:B------:R-:W-:Y:S02]  /*30930*/  ISETP.LT.AND P4, PT, R153, R2, !P0 ;  /* 0x000000029900720c */ /* 0x000fe40004781270 */
[----:B------:R-:W5:Y:S01]  /*30940*/  LDC R2, c[0x0][0x228] ;  /* 0x00008a00ff027b82 */ /* 0x000f620000000800 */
[----:B------:R-:W-:Y:S01]  /*30950*/  PRMT R27, R55, 0x7632, R27 ;  /* 0x00007632371b7816 */ /* 0x000fe2000000001b */
[----:B----4-:R-:W-:Y:S01]  /*30960*/  IMAD.WIDE R10, R31, 0x2, R4 ;  /* 0x000000021f0a7825 */ /* 0x010fe200078e0204 */
[----:B------:R-:W-:-:S03]  /*30970*/  PRMT R31, R56, 0x7632, R31 ;  /* 0x00007632381f7816 */ /* 0x000fc6000000001f */
[C---:B0-----:R-:W-:Y:S01]  /*30980*/  IMAD.WIDE R14, R29.reuse, 0x2, R12 ;  /* 0x000000021d0e7825 */ /* 0x041fe200078e020c */
[----:B------:R0:W-:Y:S03]  /*30990*/  @P1 STG.E.U16 desc[UR60][R10.64], R27 ;  /* 0x0000001b0a001986 */ /* 0x0001e6000c10153c */
[----:B---3--:R-:W-:Y:S01]  /*309a0*/  IMAD.WIDE R24, R29, 0x2, R8 ;  /* 0x000000021d187825 */ /* 0x008fe200078e0208 */
[----:B------:R3:W-:Y:S03]  /*309b0*/  @P5 STG.E.U16 desc[UR60][R14.64], R56 ;  /* 0x000000380e005986 */ /* 0x0007e6000c10153c */
[----:B------:R-:W-:Y:S01]  /*309c0*/  VIADD R34, R0, 0x13 ;  /* 0x0000001300227836 */ /* 0x000fe20000000000 */
[----:B------:R4:W-:Y:S01]  /*309d0*/  @P6 STG.E.U16 desc[UR60][R24.64], R31 ;  /* 0x0000001f18006986 */ /* 0x0009e2000c10153c */
[----:B-1----:R-:W-:-:S02]  /*309e0*/  ISETP.LT.AND P6, PT, R152, R30, !P0 ;  /* 0x0000001e9800720c */ /* 0x002fc400047c1270 */
[----:B--2---:R-:W-:Y:S01]  /*309f0*/  ISETP.LT.AND P0, PT, R155, R32, !P3 ;  /* 0x000000209b00720c */ /* 0x004fe20005f01270 */
[----:B------:R-:W1:Y:S01]  /*30a00*/  LDC R30, c[0x0][0x228] ;  /* 0x00008a00ff1e7b82 */ /* 0x000e620000000800 */
[----:B------:R-:W-:Y:S01]  /*30a10*/  ISETP.GE.AND P1, PT, R34, R3, PT ;  /* 0x000000032200720c */ /* 0x000fe20003f26270 */
[----:B0-----:R-:W-:Y:S01]  /*30a20*/  IMAD.WIDE R26, R29, 0x2, R6 ;  /* 0x000000021d1a7825 */ /* 0x001fe200078e0206 */
[----:B---3--:R-:W-:-:S05]  /*30a30*/  PRMT R15, R60, 0x7632, R15 ;  /* 0x000076323c0f7816 */ /* 0x008fca000000000f */
[----:B------:R-:W0:Y:S01]  /*30a40*/  LDC R32, c[0x0][0x228] ;  /* 0x00008a00ff207b82 */ /* 0x000e220000000800 */
[----:B------:R-:W-:Y:S01]  /*30a50*/  IMAD.WIDE R10, R29, 0x2, R4 ;  /* 0x000000021d0a7825 */ /* 0x000fe200078e0204 */
[----:B------:R-:W-:Y:S06]  /*30a60*/  @P4 STG.E.U16 desc[UR60][R26.64], R60 ;  /* 0x0000003c1a004986 */ /* 0x000fec000c10153c */
[----:B------:R-:W2:Y:S01]  /*30a70*/  LDC R34, c[0x0][0x228] ;  /* 0x00008a00ff227b82 */ /* 0x000ea20000000800 */
[----:B-----5:R-:W-:Y:S01]  /*30a80*/  ISETP.LT.AND P4, PT, R154, R28, !P3 ;  /* 0x0000001c9a00720c */ /* 0x020fe20005f81270 */
[----:B------:R3:W-:Y:S01]  /*30a90*/  @P6 STG.E.U16 desc[UR60][R10.64], R15 ;  /* 0x0000000f0a006986 */ /* 0x0007e2000c10153c */
[----:B------:R-:W-:Y:S01]  /*30aa0*/  ISETP.LT.AND P5, PT, R153, R33, !P3 ;  /* 0x000000219900720c */ /* 0x000fe20005fa1270 */
[----:B----4-:R-:W-:Y:S01]  /*30ab0*/  VIADD R24, R0, 0x14 ;  /* 0x0000001400187836 */ /* 0x010fe20000000000 */
[----:B------:R-:W-:Y:S01]  /*30ac0*/  ISETP.LT.AND P6, PT, R152, R2, !P3 ;  /* 0x000000029800720c */ /* 0x000fe20005fc1270 */
[----:B------:R-:W-:-:S02]  /*30ad0*/  IMAD.IADD R31, R29, 0x1, R77 ;  /* 0x000000011d1f7824 */ /* 0x000fc400078e024d */
[----:B------:R-:W4:Y:S01]  /*30ae0*/  LDC R2, c[0x0][0x228] ;  /* 0x00008a00ff027b82 */ /* 0x000f220000000800 */
[----:B------:R-:W-:Y:S01]  /*30af0*/  ISETP.GE.AND P3, PT, R24, R3, PT ;  /* 0x000000031800720c */ /* 0x000fe20003f66270 */
[----:B------:R-:W-:-:S04]  /*30b00*/  IMAD.WIDE R24, R31, 0x2, R8 ;  /* 0x000000021f187825 */ /* 0x000fc800078e0208 */
[C---:B---3--:R-:W-:Y:S01]  /*30b10*/  IMAD.WIDE R14, R31.reuse, 0x2, R12 ;  /* 0x000000021f0e7825 */ /* 0x048fe200078e020c */
[----:B------:R-:W-:Y:S01]  /*30b20*/  PRMT R11, R68, 0x7632, R11 ;  /* 0x00007632440b7816 */ /* 0x000fe2000000000b */
[----:B------:R-:W3:Y:S02]  /*30b30*/  LDC R33, c[0x0][0x228] ;  /* 0x00008a00ff217b82 */ /* 0x000ee40000000800 */
[C---:B------:R-:W-:Y:S01]  /*30b40*/  IMAD.WIDE R26, R31.reuse, 0x2, R6 ;  /* 0x000000021f1a7825 */ /* 0x040fe200078e0206 */
[----:B------:R-:W-:Y:S03]  /*30b50*/  @P0 STG.E.U16 desc[UR60][R14.64], R68 ;  /* 0x000000440e000986 */ /* 0x000fe6000c10153c */
[----:B------:R-:W-:Y:S01]  /*30b60*/  IMAD.WIDE R28, R31, 0x2, R4 ;  /* 0x000000021f1c7825 */ /* 0x000fe200078e0204 */
[----:B------:R5:W-:Y:S01]  /*30b70*/  @P4 STG.E.U16 desc[UR60][R24.64], R11 ;  /* 0x0000000b18004986 */ /* 0x000be2000c10153c */
[----:B-1----:R-:W-:-:S02]  /*30b80*/  ISETP.LT.AND P4, PT, R155, R30, !P2 ;  /* 0x0000001e9b00720c */ /* 0x002fc40005781270 */
[----:B------:R-:W-:Y:S01]  /*30b90*/  IMAD.IADD R31, R31, 0x1, R77 ;  /* 0x000000011f1f7824 */ /* 0x000fe200078e024d */
[----:B------:R-:W-:Y:S01]  /*30ba0*/  @P5 STG.E.U16 desc[UR60][R26.64], R64 ;  /* 0x000000401a005986 */ /* 0x000fe2000c10153c */
[----:B--2---:R-:W-:Y:S01]  /*30bb0*/  ISETP.LT.AND P5, PT, R153, R34, !P2 ;  /* 0x000000229900720c */ /* 0x004fe200057a1270 */
[----:B------:R-:W1:Y:S02]  /*30bc0*/  LDC R30, c[0x0][0x228] ;  /* 0x00008a00ff1e7b82 */ /* 0x000e640000000800 */
[----:B------:R2:W-:Y:S01]  /*30bd0*/  @P6 STG.E.U16 desc[UR60][R28.64], R37 ;  /* 0x000000251c006986 */ /* 0x0005e2000c10153c */
[----:B0-----:R-:W-:Y:S02]  /*30be0*/  ISETP.LT.AND P6, PT, R154, R32, !P2 ;  /* 0x000000209a00720c */ /* 0x001fe400057c1270 */
[----:B------:R-:W-:Y:S01]  /*30bf0*/  ISETP.LT.AND P2, PT, R152, R35, !P2 ;  /* 0x000000239800720c */ /* 0x000fe20005741270 */
[----:B-----5:R-:W-:Y:S01]  /*30c00*/  IMAD.WIDE R10, R31, 0x2, R12 ;  /* 0x000000021f0a7825 */ /* 0x020fe200078e020c */
[----:B------:R-:W-:Y:S01]  /*30c10*/  PRMT R35, R61, 0x7632, R35 ;  /* 0x000076323d237816 */ /* 0x000fe20000000023 */
[----:B------:R-:W0:Y:S02]  /*30c20*/  LDC R32, c[0x0][0x228] ;  /* 0x00008a00ff207b82 */ /* 0x000e240000000800 */
[----:B------:R-:W-:Y:S01]  /*30c30*/  IMAD.WIDE R14, R31, 0x2, R8 ;  /* 0x000000021f0e7825 */ /* 0x000fe200078e0208 */
[----:B--2---:R-:W-:-:S03]  /*30c40*/  PRMT R29, R57, 0x7632, R29 ;  /* 0x00007632391d7816 */ /* 0x004fc6000000001d */
[C---:B------:R-:W-:Y:S01]  /*30c50*/  IMAD.WIDE R24, R31.reuse, 0x2, R6 ;  /* 0x000000021f187825 */ /* 0x040fe200078e0206 */
[----:B------:R2:W-:Y:S01]  /*30c60*/  @P4 STG.E.U16 desc[UR60][R10.64], R57 ;  /* 0x000000390a004986 */ /* 0x0005e2000c10153c */
[----:B------:R-:W5:Y:S02]  /*30c70*/  LDC R34, c[0x0][0x228] ;  /* 0x00008a00ff227b82 */ /* 0x000f640000000800 */
[----:B------:R-:W-:Y:S01]  /*30c80*/  IMAD.WIDE R26, R31, 0x2, R4 ;  /* 0x000000021f1a7825 */ /* 0x000fe200078e0204 */
[----:B------:R2:W-:Y:S04]  /*30c90*/  @P6 STG.E.U16 desc[UR60][R14.64], R29 ;  /* 0x0000001d0e006986 */ /* 0x0005e8000c10153c */
[----:B------:R-:W-:Y:S01]  /*30ca0*/  @P5 STG.E.U16 desc[UR60][R24.64], R61 ;  /* 0x0000003d18005986 */ /* 0x000fe2000c10153c */
[----:B------:R-:W5:Y:S03]  /*30cb0*/  LDC R28, c[0x0][0x228] ;  /* 0x00008a00ff1c7b82 */ /* 0x000f660000000800 */
[----:B------:R1:W-:Y:S01]  /*30cc0*/  @P2 STG.E.U16 desc[UR60][R26.64], R35 ;  /* 0x000000231a002986 */ /* 0x0003e2000c10153c */
[----:B----4-:R-:W-:Y:S01]  /*30cd0*/  ISETP.LT.AND P2, PT, R155, R2, !P1 ;  /* 0x000000029b00720c */ /* 0x010fe20004f41270 */
[----:B------:R-:W-:Y:S01]  /*30ce0*/  IMAD.IADD R31, R31, 0x1, R77 ;  /* 0x000000011f1f7824 */ /* 0x000fe200078e024d */
[----:B---3--:R-:W-:-:S02]  /*30cf0*/  ISETP.LT.AND P6, PT, R154, R33, !P1 ;  /* 0x000000219a00720c */ /* 0x008fc40004fc1270 */
[----:B------:R-:W3:Y:S01]  /*30d00*/  LDC R2, c[0x0][0x228] ;  /* 0x00008a00ff027b82 */ /* 0x000ee20000000800 */
[----:B--2---:R-:W-:Y:S01]  /*30d10*/  IMAD.WIDE R10, R31, 0x2, R12 ;  /* 0x000000021f0a7825 */ /* 0x004fe200078e020c */
[----:B------:R-:W-:-:S03]  /*30d20*/  ISETP.LT.AND P5, PT, R153, R36, !P1 ;  /* 0x000000249900720c */ /* 0x000fc60004fa1270 */
[----:B------:R-:W-:Y:S01]  /*30d30*/  IMAD.WIDE R14, R31, 0x2, R8 ;  /* 0x000000021f0e7825 */ /* 0x000fe200078e0208 */
[----:B-1----:R-:W-:Y:S02]  /*30d40*/  PRMT R27, R69, 0x7632, R27 ;  /* 0x00007632451b7816 */ /* 0x002fe4000000001b */
[----:B------:R-:W1:Y:S01]  /*30d50*/  LDC R33, c[0x0][0x228] ;  /* 0x00008a00ff217b82 */ /* 0x000e620000000800 */
[----:B------:R-:W-:Y:S01]  /*30d60*/  @P2 STG.E.U16 desc[UR60][R10.64], R69 ;  /* 0x000000450a002986 */ /* 0x000fe2000c10153c */
[----:B------:R-:W-:Y:S01]  /*30d70*/  ISETP.LT.AND P2, PT, R152, R30, !P1 ;  /* 0x0000001e9800720c */ /* 0x000fe20004f41270 */
[----:B------:R-:W-:Y:S02]  /*30d80*/  IMAD.WIDE R24, R31, 0x2, R6 ;  /* 0x000000021f187825 */ /* 0x000fe400078e0206 */
[----:B------:R2:W-:Y:S03]  /*30d90*/  @P6 STG.E.U16 desc[UR60][R14.64], R27 ;  /* 0x0000001b0e006986 */ /* 0x0005e6000c10153c */
[----:B------:R-:W4:Y:S01]  /*30da0*/  LDC R30, c[0x0][0x228] ;  /* 0x00008a00ff1e7b82 */ /* 0x000f220000000800 */
[----:B0-----:R-:W-:Y:S01]  /*30db0*/  ISETP.LT.AND P6, PT, R155, R32, !P3 ;  /* 0x000000209b00720c */ /* 0x001fe20005fc1270 */
[----:B------:R-:W-:Y:S01]  /*30dc0*/  IMAD.IADD R29, R31, 0x1, R77 ;  /* 0x000000011f1d7824 */ /* 0x000fe200078e024d */
[----:B------:R-:W-:Y:S01]  /*30dd0*/  @P5 STG.E.U16 desc[UR60][R24.64], R65 ;  /* 0x0000004118005986 */ /* 0x000fe2000c10153c */
[----:B-----5:R-:W-:-:S04]  /*30de0*/  ISETP.LT.AND P5, PT, R154, R34, !P3 ;  /* 0x000000229a00720c */ /* 0x020fc80005fa1270 */
[----:B------:R-:W0:Y:S01]  /*30df0*/  LDC R32, c[0x0][0x228] ;  /* 0x00008a00ff207b82 */ /* 0x000e220000000800 */
[----:B--2---:R-:W-:Y:S01]  /*30e00*/  PRMT R15, R65, 0x7632, R15 ;  /* 0x00007632410f7816 */ /* 0x004fe2000000000f */
[----:B------:R-:W-:-:S04]  /*30e10*/  IMAD.WIDE R26, R31, 0x2, R4 ;  /* 0x000000021f1a7825 */ /* 0x000fc800078e0204 */
[----:B------:R-:W-:Y:S01]  /*30e20*/  IMAD.WIDE R10, R29, 0x2, R12 ;  /* 0x000000021d0a7825 */ /* 0x000fe200078e020c */
[----:B------:R2:W-:Y:S01]  /*30e30*/  @P2 STG.E.U16 desc[UR60][R26.64], R15 ;  /* 0x0000000f1a002986 */ /* 0x0005e2000c10153c */
[----:B------:R-:W5:Y:S01]  /*30e40*/  LDC R34, c[0x0][0x228] ;  /* 0x00008a00ff227b82 */ /* 0x000f620000000800 */
[----:B---3--:R-:W-:Y:S02]  /*30e50*/  ISETP.LT.AND P2, PT, R153, R2, !P3 ;  /* 0x000000029900720c */ /* 0x008fe40005f41270 */
[----:B------:R3:W-:Y:S01]  /*30e60*/  @P6 STG.E.U16 desc[UR60][R10.64], R58 ;  /* 0x0000003a0a006986 */ /* 0x0007e2000c10153c */
[----:B------:R-:W-:-:S04]  /*30e70*/  ISETP.LT.AND P3, PT, R152, R28, !P3 ;  /* 0x0000001c9800720c */ /* 0x000fc80005f61270 */
[----:B------:R-:W5:Y:S01]  /*30e80*/  LDC R2, c[0x0][0x228] ;  /* 0x00008a00ff027b82 */ /* 0x000f620000000800 */
[----:B------:R-:W-:Y:S01]  /*30e90*/  ISETP.GE.AND P0, PT, R38, R3, PT ;  /* 0x000000032600720c */ /* 0x000fe20003f06270 */
[----:B--2---:R-:W-:Y:S01]  /*30ea0*/  IMAD.WIDE R14, R29, 0x2, R8 ;  /* 0x000000021d0e7825 */ /* 0x004fe200078e0208 */
[----:B---3--:R-:W-:-:S05]  /*30eb0*/  PRMT R11, R58, 0x7632, R11 ;  /* 0x000076323a0b7816 */ /* 0x008fca000000000b */
[----:B------:R-:W2:Y:S01]  /*30ec0*/  LDC R28, c[0x0][0x228] ;  /* 0x00008a00ff1c7b82 */ /* 0x000ea20000000800 */
[----:B-1----:R-:W-:Y:S01]  /*30ed0*/  ISETP.LT.AND P6, PT, R155, R33, !P0 ;  /* 0x000000219b00720c */ /* 0x002fe200047c1270 */
[C---:B------:R-:W-:Y:S01]  /*30ee0*/  IMAD.WIDE R24, R29.reuse, 0x2, R4 ;  /* 0x000000021d187825 */ /* 0x040fe200078e0204 */
[----:B------:R1:W-:Y:S01]  /*30ef0*/  @P5 STG.E.U16 desc[UR60][R14.64], R11 ;  /* 0x0000000b0e005986 */ /* 0x0003e2000c10153c */
[----:B----4-:R-:W-:Y:S02]  /*30f00*/  ISETP.LT.AND P5, PT, R154, R30, !P0 ;  /* 0x0000001e9a00720c */ /* 0x010fe400047a1270 */
[C---:B------:R-:W-:Y:S02]  /*30f10*/  IMAD.IADD R31, R29.reuse, 0x1, R77 ;  /* 0x000000011d1f7824 */ /* 0x040fe400078e024d */
[----:B------:R-:W-:Y:S01]  /*30f20*/  VIADD R36, R0, 0x16 ;  /* 0x0000001600247836 */ /* 0x000fe20000000000 */
[----:B------:R-:W3:Y:S01]  /*30f30*/  LDC R30, c[0x0][0x228] ;  /* 0x00008a00ff1e7b82 */ /* 0x000ee20000000800 */
[----:B-1----:R-:W-:Y:S01]  /*30f40*/  IMAD.WIDE R10, R29, 0x2, R6 ;  /* 0x000000021d0a7825 */ /* 0x002fe200078e0206 */
[----:B------:R-:W-:-:S06]  /*30f50*/  PRMT R15, R62, 0x7632, R15 ;  /* 0x000076323e0f7816 */ /* 0x000fcc000000000f */
[----:B------:R-:W1:Y:S01]  /*30f60*/  LDC R29, c[0x0][0x228] ;  /* 0x00008a00ff1d7b82 */ /* 0x000e620000000800 */
[----:B------:R4:W-:Y:S01]  /*30f70*/  @P2 STG.E.U16 desc[UR60][R10.64], R62 ;  /* 0x0000003e0a002986 */ /* 0x0009e2000c10153c */
[----:B------:R-:W-:-:S03]  /*30f80*/  IMAD.WIDE R26, R31, 0x2, R12 ;  /* 0x000000021f1a7825 */ /* 0x000fc600078e020c */
[----:B------:R5:W-:Y:S01]  /*30f90*/  @P3 STG.E.U16 desc[UR60][R24.64], R15 ;  /* 0x0000000f18003986 */ /* 0x000be2000c10153c */
[----:B0-----:R-:W-:Y:S02]  /*30fa0*/  ISETP.LT.AND P3, PT, R153, R32, !P0 ;  /* 0x000000209900720c */ /* 0x001fe40004761270 */
[----:B------:R-:W0:Y:S01]  /*30fb0*/  LDC R33, c[0x0][0x228] ;  /* 0x00008a00ff217b82 */ /* 0x000e220000000800 */
[----:B------:R-:W-:Y:S01]  /*30fc0*/  ISETP.GE.AND P4, PT, R36, R3, PT ;  /* 0x000000032400720c */ /* 0x000fe20003f86270 */
[----:B------:R-:W-:Y:S01]  /*30fd0*/  @P6 STG.E.U16 desc[UR60][R26.64], R70 ;  /* 0x000000461a006986 */ /* 0x000fe2000c10153c */
[----:B----4-:R-:W-:-:S05]  /*30fe0*/  PRMT R11, R70, 0x7632, R11 ;  /* 0x00007632460b7816 */ /* 0x010fca000000000b */
[----:B------:R-:W4:Y:S01]  /*30ff0*/  LDC R32, c[0x0][0x228] ;  /* 0x00008a00ff207b82 */ /* 0x000f220000000800 */
[----:B-----5:R-:W-:Y:S01]  /*31000*/  IMAD.WIDE R14, R31, 0x2, R8 ;  /* 0x000000021f0e7825 */ /* 0x020fe200078e0208 */
[----:B------:R-:W-:-:S04]  /*31010*/  ISETP.LT.AND P0, PT, R152, R34, !P0 ;  /* 0x000000229800720c */ /* 0x000fc80004701270 */
[----:B------:R5:W-:Y:S01]  /*31020*/  @P5 STG.E.U16 desc[UR60][R14.64], R11 ;  /* 0x0000000b0e005986 */ /* 0x000be2000c10153c */
[----:B------:R-:W-:Y:S01]  /*31030*/  ISETP.LT.AND P5, PT, R155, R2, !P4 ;  /* 0x000000029b00720c */ /* 0x000fe200067a1270 */
[----:B------:R-:W-:Y:S01]  /*31040*/  VIADD R2, R0, 0x19 ;  /* 0x0000001900027836 */ /* 0x000fe20000000000 */
[----:B--2---:R-:W-:Y:S01]  /*31050*/  ISETP.LT.AND P6, PT, R154, R28, !P4 ;  /* 0x0000001c9a00720c */ /* 0x004fe200067c1270 */
[C---:B------:R-:W-:Y:S01]  /*31060*/  IMAD.WIDE R24, R31.reuse, 0x2, R4 ;  /* 0x000000021f187825 */ /* 0x040fe200078e0204 */
[----:B------:R-:W2:Y:S03]  /*31070*/  LDC R34, c[0x0][0x228] ;  /* 0x00008a00ff227b82 */ /* 0x000ea60000000800 */
[----:B-----5:R-:W-:Y:S01]  /*31080*/  IMAD.WIDE R10, R31, 0x2, R6 ;  /* 0x000000021f0a7825 */ /* 0x020fe200078e0206 */
[----:B------:R-:W-:-:S04]  /*31090*/  PRMT R15, R66, 0x7632, R15 ;  /* 0x00007632420f7816 */ /* 0x000fc8000000000f */
[----:B------:R-:W5:Y:S01]  /*310a0*/  LDC R28, c[0x0][0x228] ;  /* 0x00008a00ff1c7b82 */ /* 0x000f620000000800 */
[----:B------:R3:W-:Y:S01]  /*310b0*/  @P3 STG.E.U16 desc[UR60][R10.64], R66 ;  /* 0x000000420a003986 */ /* 0x0007e2000c10153c */
[----:B------:R-:W-:Y:S01]  /*310c0*/  ISETP.GE.AND P3, PT, R2, R3, PT ;  /* 0x000000030200720c */ /* 0x000fe20003f66270 */
[----:B------:R-:W-:-:S05]  /*310d0*/  IMAD.IADD R31, R31, 0x1, R77 ;  /* 0x000000011f1f7824 */ /* 0x000fca00078e024d */
[----:B------:R-:W2:Y:S01]  /*310e0*/  LDC R2, c[0x0][0x228] ;  /* 0x00008a00ff027b82 */ /* 0x000ea20000000800 */
[----:B------:R-:W-:Y:S01]  /*310f0*/  VIADD R36, R0, 0x17 ;  /* 0x0000001700247836 */ /* 0x000fe20000000000 */
[----:B------:R0:W-:Y:S01]  /*31100*/  @P0 STG.E.U16 desc[UR60][R24.64], R15 ;  /* 0x0000000f18000986 */ /* 0x0001e2000c10153c */
[----:B------:R-:W-:Y:S01]  /*31110*/  IMAD.WIDE R26, R31, 0x2, R8 ;  /* 0x000000021f1a7825 */ /* 0x000fe200078e0208 */
[----:B-1----:R-:W-:Y:S02]  /*31120*/  ISETP.LT.AND P0, PT, R153, R29, !P4 ;  /* 0x0000001d9900720c */ /* 0x002fe40006701270 */
[----:B------:R-:W-:Y:S02]  /*31130*/  ISETP.GE.AND P1, PT, R36, R3, PT ;  /* 0x000000032400720c */ /* 0x000fe40003f26270 */
[----:B---3--:R-:W-:Y:S01]  /*31140*/  PRMT R11, R59, 0x7632, R11 ;  /* 0x000076323b0b7816 */ /* 0x008fe2000000000b */
[----:B------:R-:W1:Y:S01]  /*31150*/  LDC R35, c[0x0][0x228] ;  /* 0x00008a00ff237b82 */ /* 0x000e620000000800 */
[----:B0-----:R-:W-:Y:S01]  /*31160*/  IMAD.WIDE R14, R31, 0x2, R12 ;  /* 0x000000021f0e7825 */ /* 0x001fe200078e020c */
[----:B------:R-:W-:-:S06]  /*31170*/  ISETP.LT.AND P4, PT, R152, R30, !P4 ;  /* 0x0000001e9800720c */ /* 0x000fcc0006781270 */
[----:B------:R-:W0:Y:S01]  /*31180*/  LDC R30, c[0x0][0x228] ;  /* 0x00008a00ff1e7b82 */ /* 0x000e220000000800 */
[----:B------:R3:W-:Y:S01]  /*31190*/  @P5 STG.E.U16 desc[UR60][R14.64], R59 ;  /* 0x0000003b0e005986 */ /* 0x0007e2000c10153c */
[----:B----4-:R-:W-:-:S03]  /*311a0*/  ISETP.LT.AND P5, PT, R155, R32, !P1 ;  /* 0x000000209b00720c */ /* 0x010fc60004fa1270 */
[----:B------:R4:W-:Y:S01]  /*311b0*/  @P6 STG.E.U16 desc[UR60][R26.64], R11 ;  /* 0x0000000b1a006986 */ /* 0x0009e2000c10153c */
[----:B------:R-:W-:Y:S01]  /*311c0*/  ISETP.LT.AND P6, PT, R154, R33, !P1 ;  /* 0x000000219a00720c */ /* 0x000fe20004fc1270 */
[----:B------:R-:W-:Y:S01]  /*311d0*/  IMAD.IADD R29, R31, 0x1, R77 ;  /* 0x000000011f1d7824 */ /* 0x000fe200078e024d */
[----:B------:R-:W0:Y:S01]  /*311e0*/  LDC R38, c[0x0][0x228] ;  /* 0x00008a00ff267b82 */ /* 0x000e220000000800 */
[----:B------:R-:W-:Y:S01]  /*311f0*/  VIADD R36, R0, 0x18 ;  /* 0x0000001800247836 */ /* 0x000fe20000000000 */
[----:B------:R-:W-:Y:S01]  /*31200*/  PRMT R33, R71, 0x7632, R33 ;  /* 0x0000763247217816 */ /* 0x000fe20000000021 */
[----:B------:R-:W-:-:S04]  /*31210*/  IMAD.WIDE R24, R29, 0x2, R12 ;  /* 0x000000021d187825 */ /* 0x000fc800078e020c */
[----:B---3--:R-:W-:-:S04]  /*31220*/  IMAD.WIDE R14, R31, 0x2, R4 ;  /* 0x000000021f0e7825 */ /* 0x008fc800078e0204 */
[----:B----4-:R-:W-:Y:S01]  /*31230*/  IMAD.WIDE R10, R31, 0x2, R6 ;  /* 0x000000021f0a7825 */ /* 0x010fe200078e0206 */
[----:B------:R-:W-:-:S03]  /*31240*/  PRMT R31, R63, 0x7632, R31 ;  /* 0x000076323f1f7816 */ /* 0x000fc6000000001f */
[----:B------:R-:W-:Y:S01]  /*31250*/  IMAD.WIDE R26, R29, 0x2, R8 ;  /* 0x000000021d1a7825 */ /* 0x000fe200078e0208 */
[----:B------:R-:W-:Y:S01]  /*31260*/  ISETP.GE.AND P2, PT, R36, R3, PT ;  /* 0x000000032400720c */ /* 0x000fe20003f46270 */
[----:B------:R3:W-:Y:S01]  /*31270*/  @P0 STG.E.U16 desc[UR60][R10.64], R63 ;  /* 0x0000003f0a000986 */ /* 0x0007e2000c10153c */
[----:B------:R-:W4:Y:S03]  /*31280*/  LDC R36, c[0x0][0x228] ;  /* 0x00008a00ff247b82 */ /* 0x000f260000000800 */
[----:B------:R0:W-:Y:S01]  /*31290*/  @P4 STG.E.U16 desc[UR60][R14.64], R31 ;  /* 0x0000001f0e004986 */ /* 0x0001e2000c10153c */
[----:B--2---:R-:W-:-:S03]  /*312a0*/  ISETP.LT.AND P4, PT, R153, R2, !P1 ;  /* 0x000000029900720c */ /* 0x004fc60004f81270 */
[----:B------:R-:W-:Y:S01]  /*312b0*/  @P5 STG.E.U16 desc[UR60][R24.64], R71 ;  /* 0x0000004718005986 */ /* 0x000fe2000c10153c */
[----:B------:R-:W2:Y:S01]  /*312c0*/  LDC R2, c[0x0][0x228] ;  /* 0x00008a00ff027b82 */ /* 0x000ea20000000800 */
[----:B------:R-:W-:Y:S02]  /*312d0*/  ISETP.LT.AND P5, PT, R155, R34, !P2 ;  /* 0x000000229b00720c */ /* 0x000fe400057a1270 */
[----:B------:R2:W-:Y:S04]  /*312e0*/  @P6 STG.E.U16 desc[UR60][R26.64], R33 ;  /* 0x000000211a006986 */ /* 0x0005e8000c10153c */
[----:B------:R-:W4:Y:S01]  /*312f0*/  LDS.128 R24, [R76] ;  /* 0x000000004c187984 */ /* 0x000f220000000c00 */
[----:B------:R-:W4:Y:S01]  /*31300*/  LDC R34, c[0x0][0x228] ;  /* 0x00008a00ff227b82 */ /* 0x000f220000000800 */
[----:B-----5:R-:W-:Y:S01]  /*31310*/  ISETP.LT.AND P1, PT, R152, R28, !P1 ;  /* 0x0000001c9800720c */ /* 0x020fe20004f21270 */
[----:B---3--:R-:W-:Y:S01]  /*31320*/  IMAD.WIDE R10, R29, 0x2, R6 ;  /* 0x000000021d0a7825 */ /* 0x008fe200078e0206 */
[----:B-1----:R-:W-:-:S03]  /*31330*/  ISETP.LT.AND P6, PT, R154, R35, !P2 ;  /* 0x000000239a00720c */ /* 0x002fc600057c1270 */
[----:B------:R-:W-:Y:S01]  /*31340*/  VIADD R32, R0, 0x1a ;  /* 0x0000001a00207836 */ /* 0x000fe20000000000 */
[----:B------:R-:W-:Y:S01]  /*31350*/  @P4 STG.E.U16 desc[UR60][R10.64], R67 ;  /* 0x000000430a004986 */ /* 0x000fe2000c10153c */
[----:B------:R-:W-:Y:S01]  /*31360*/  IMAD.IADD R35, R29, 0x1, R77 ;  /* 0x000000011d237824 */ /* 0x000fe200078e024d */
[----:B0-----:R-:W-:Y:S01]  /*31370*/  ISETP.LT.AND P4, PT, R153, R30, !P2 ;  /* 0x0000001e9900720c */ /* 0x001fe20005781270 */
[----:B------:R-:W-:Y:S01]  /*31380*/  IMAD.WIDE R14, R29, 0x2, R4 ;  /* 0x000000021d0e7825 */ /* 0x000fe200078e0204 */
[-C--:B------:R-:W-:Y:S02]  /*31390*/  ISETP.GE.AND P0, PT, R32, R3.reuse, PT ;  /* 0x000000032000720c */ /* 0x080fe40003f06270 */
[----:B------:R-:W-:Y:S01]  /*313a0*/  PRMT R31, R67, 0x7632, R31 ;  /* 0x00007632431f7816 */ /* 0x000fe2000000001f */
[----:B------:R-:W-:Y:S02]  /*313b0*/  VIADD R32, R0, 0x1b ;  /* 0x0000001b00207836 */ /* 0x000fe40000000000 */
[C---:B------:R-:W-:Y:S01]  /*313c0*/  IMAD.WIDE R28, R35.reuse, 0x2, R12 ;  /* 0x00000002231c7825 */ /* 0x040fe200078e020c */
[----:B--2---:R-:W-:Y:S01]  /*313d0*/  ISETP.LT.AND P2, PT, R152, R2, !P2 ;  /* 0x000000029800720c */ /* 0x004fe20005741270 */
[----:B------:R0:W-:Y:S01]  /*313e0*/  @P1 STG.E.U16 desc[UR60][R14.64], R31 ;  /* 0x0000001f0e001986 */ /* 0x0001e2000c10153c */
[----:B------:R-:W-:Y:S01]  /*313f0*/  ISETP.GE.AND P1, PT, R32, R3, PT ;  /* 0x000000032000720c */ /* 0x000fe20003f26270 */
[----:B------:R-:W1:Y:S01]  /*31400*/  LDC R2, c[0x0][0x228] ;  /* 0x00008a00ff027b82 */ /* 0x000e620000000800 */
[----:B------:R-:W-:Y:S01]  /*31410*/  IMAD.WIDE R32, R35, 0x2, R6 ;  /* 0x0000000223207825 */ /* 0x000fe200078e0206 */
[----:B------:R-:W-:Y:S01]  /*31420*/  @P5 STG.E.U16 desc[UR60][R28.64], R72 ;  /* 0x000000481c005986 */ /* 0x000fe2000c10153c */
[----:B----4-:R-:W-:-:S02]  /*31430*/  ISETP.LT.AND P5, PT, R155, R34, !P3 ;  /* 0x000000229b00720c */ /* 0x010fc40005fa1270 */
[C---:B------:R-:W-:Y:S02]  /*31440*/  IMAD.IADD R37, R35.reuse, 0x1, R77 ;  /* 0x0000000123257824 */ /* 0x040fe400078e024d */
[----:B0-----:R-:W-:Y:S01]  /*31450*/  IMAD.WIDE R30, R35, 0x2, R8 ;  /* 0x00000002231e7825 */ /* 0x001fe200078e0208 */
[----:B------:R-:W-:-:S05]  /*31460*/  PRMT R15, R72, 0x7632, R15 ;  /* 0x00007632480f7816 */ /* 0x000fca000000000f */
[----:B------:R0:W-:Y:S01]  /*31470*/  @P6 STG.E.U16 desc[UR60][R30.64], R15 ;  /* 0x0000000f1e006986 */ /* 0x0001e2000c10153c */
[----:B------:R-:W-:Y:S01]  /*31480*/  ISETP.LT.AND P6, PT, R154, R36, !P3 ;  /* 0x000000249a00720c */ /* 0x000fe20005fc1270 */
[----:B------:R-:W-:Y:S02]  /*31490*/  IMAD.WIDE R10, R35, 0x2, R4 ;  /* 0x00000002230a7825 */ /* 0x000fe400078e0204 */
[----:B------:R2:W-:Y:S01]  /*314a0*/  @P4 STG.E.U16 desc[UR60][R32.64], R20 ;  /* 0x0000001420004986 */ /* 0x0005e2000c10153c */
[----:B------:R-:W-:Y:S02]  /*314b0*/  ISETP.LT.AND P4, PT, R153, R38, !P3 ;  /* 0x000000269900720c */ /* 0x000fe40005f81270 */
[----:B------:R-:W-:Y:S02]  /*314c0*/  ISETP.LT.AND P3, PT, R152, R39, !P3 ;  /* 0x000000279800720c */ /* 0x000fe40005f61270 */
[----:B0-----:R-:W-:Y:S01]  /*314d0*/  PRMT R31, R20, 0x7632, R31 ;  /* 0x00007632141f7816 */ /* 0x001fe2000000001f */
[----:B------:R-:W-:-:S02]  /*314e0*/  VIADD R30, R0, 0x1c ;  /* 0x0000001c001e7836 */ /* 0x000fc40000000000 */
[C---:B------:R-:W-:Y:S01]  /*314f0*/  IMAD.WIDE R14, R37.reuse, 0x2, R12 ;  /* 0x00000002250e7825 */ /* 0x040fe200078e020c */
[----:B--2---:R-:W0:Y:S01]  /*31500*/  LDC R20, c[0x0][0x228] ;  /* 0x00008a00ff147b82 */ /* 0x004e220000000800 */
[----:B------:R2:W-:Y:S01]  /*31510*/  @P2 STG.E.U16 desc[UR60][R10.64], R31 ;  /* 0x0000001f0a002986 */ /* 0x0005e2000c10153c */
[----:B------:R-:W-:Y:S01]  /*31520*/  PRMT R34, R16, 0x7632, R34 ;  /* 0x0000763210227816 */ /* 0x000fe20000000022 */
[----:B------:R-:W-:Y:S01]  /*31530*/  IMAD.WIDE R28, R37, 0x2, R8 ;  /* 0x00000002251c7825 */ /* 0x000fe200078e0208 */
[----:B------:R-:W-:Y:S01]  /*31540*/  ISETP.GE.AND P2, PT, R30, R3, PT ;  /* 0x000000031e00720c */ /* 0x000fe20003f46270 */
[----:B------:R3:W-:Y:S01]  /*31550*/  @P5 STG.E.U16 desc[UR60][R14.64], R16 ;  /* 0x000000100e005986 */ /* 0x0007e2000c10153c */
[----:B------:R-:W-:Y:S02]  /*31560*/  ISETP.LT.AND P5, PT, R155, R40, !P0 ;  /* 0x000000289b00720c */ /* 0x000fe400047a1270 */
[----:B------:R-:W4:Y:S01]  /*31570*/  LDC R32, c[0x0][0x228] ;  /* 0x00008a00ff207b82 */ /* 0x000f220000000800 */
[----:B------:R-:W-:Y:S01]  /*31580*/  @P6 STG.E.U16 desc[UR60][R28.64], R34 ;  /* 0x000000221c006986 */ /* 0x000fe2000c10153c */
[----:B--2---:R-:W-:-:S06]  /*31590*/  IMAD.WIDE R30, R37, 0x2, R6 ;  /* 0x00000002251e7825 */ /* 0x004fcc00078e0206 */
[----:B------:R-:W2:Y:S01]  /*315a0*/  LDC R33, c[0x0][0x228] ;  /* 0x00008a00ff217b82 */ /* 0x000ea20000000800 */
[----:B---3--:R-:W-:Y:S01]  /*315b0*/  PRMT R15, R24, 0x7632, R15 ;  /* 0x00007632180f7816 */ /* 0x008fe2000000000f */
[C---:B------:R-:W-:Y:S01]  /*315c0*/  IMAD.WIDE R10, R37.reuse, 0x2, R4 ;  /* 0x00000002250a7825 */ /* 0x040fe200078e0204 */
[----:B------:R3:W-:Y:S03]  /*315d0*/  @P4 STG.E.U16 desc[UR60][R30.64], R24 ;  /* 0x000000181e004986 */ /* 0x0007e6000c10153c */
[----:B------:R-:W-:Y:S02]  /*315e0*/  VIADD R14, R0, 0x1d ;  /* 0x0000001d000e7836 */ /* 0x000fe40000000000 */
[----:B------:R-:W-:Y:S01]  /*315f0*/  IMAD.IADD R37, R37, 0x1, R77 ;  /* 0x0000000125257824 */ /* 0x000fe200078e024d */
[----:B------:R5:W-:Y:S01]  /*31600*/  @P3 STG.E.U16 desc[UR60][R10.64], R15 ;  /* 0x0000000f0a003986 */ /* 0x000be2000c10153c */
[----:B------:R-:W2:Y:S01]  /*31610*/  LDC R16, c[0x0][0x228] ;  /* 0x00008a00ff107b82 */ /* 0x000ea20000000800 */
[----:B------:R-:W-:-:S02]  /*31620*/  ISETP.GE.AND P3, PT, R14, R3, PT ;  /* 0x000000030e00720c */ /* 0x000fc40003f66270 */
[----:B------:R-:W-:Y:S02]  /*31630*/  ISETP.LT.AND P6, PT, R154, R41, !P0 ;  /* 0x000000299a00720c */ /* 0x000fe400047c1270 */
[----:B-1----:R-:W-:Y:S01]  /*31640*/  ISETP.LT.AND P4, PT, R153, R2, !P0 ;  /* 0x000000029900720c */ /* 0x002fe20004781270 */
[----:B---3--:R-:W-:Y:S02]  /*31650*/  VIADD R24, R0, 0x1e ;  /* 0x0000001e00187836 */ /* 0x008fe40000000000 */
[----:B------:R-:W1:Y:S01]  /*31660*/  LDC R2, c[0x0][0x228] ;  /* 0x00008a00ff027b82 */ /* 0x000e620000000800 */
[----:B-----5:R-:W-:Y:S01]  /*31670*/  IMAD.WIDE R14, R37, 0x2, R12 ;  /* 0x00000002250e7825 */ /* 0x020fe200078e020c */
[----:B------:R-:W-:-:S04]  /*31680*/  PRMT R11, R73, 0x7632, R11 ;  /* 0x00007632490b7816 */ /* 0x000fc8000000000b */
[----:B------:R3:W-:Y:S01]  /*31690*/  @P5 STG.E.U16 desc[UR60][R14.64], R73 ;  /* 0x000000490e005986 */ /* 0x0007e2000c10153c */
[----:B------:R-:W-:Y:S01]  /*316a0*/  ISETP.GE.AND P5, PT, R24, R3, PT ;  /* 0x000000031800720c */ /* 0x000fe20003fa6270 */
[----:B------:R-:W5:Y:S01]  /*316b0*/  LDC R34, c[0x0][0x228] ;  /* 0x00008a00ff227b82 */ /* 0x000f620000000800 */
[----:B------:R-:W-:Y:S01]  /*316c0*/  IMAD.WIDE R28, R37, 0x2, R8 ;  /* 0x00000002251c7825 */ /* 0x000fe200078e0208 */
[----:B0-----:R-:W-:-:S03]  /*316d0*/  ISETP.LT.AND P0, PT, R152, R20, !P0 ;  /* 0x000000149800720c */ /* 0x001fc60004701270 */
[----:B------:R-:W-:-:S03]  /*316e0*/  IMAD.WIDE R30, R37, 0x2, R6 ;  /* 0x00000002251e7825 */ /* 0x000fc600078e0206 */
[----:B------:R-:W0:Y:S01]  /*316f0*/  LDC R24, c[0x0][0x228] ;  /* 0x00008a00ff187b82 */ /* 0x000e220000000800 */
[----:B------:R3:W-:Y:S01]  /*31700*/  @P6 STG.E.U16 desc[UR60][R28.64], R11 ;  /* 0x0000000b1c006986 */ /* 0x0007e2000c10153c */
[----:B----4-:R-:W-:-:S03]  /*31710*/  ISETP.LT.AND P6, PT, R155, R32, !P1 ;  /* 0x000000209b00720c */ /* 0x010fc60004fc1270 */
[----:B------:R4:W-:Y:S01]  /*31720*/  @P4 STG.E.U16 desc[UR60][R30.64], R21 ;  /* 0x000000151e004986 */ /* 0x0009e2000c10153c */
[----:B--2---:R-:W-:Y:S02]  /*31730*/  ISETP.LT.AND P4, PT, R154, R33, !P1 ;  /* 0x000000219a00720c */ /* 0x004fe40004f81270 */
[----:B------:R-:W2:Y:S01]  /*31740*/  LDC R32, c[0x0][0x228] ;  /* 0x00008a00ff207b82 */ /* 0x000ea20000000800 */
[----:B---3--:R-:W-:Y:S01]  /*31750*/  PRMT R15, R21, 0x7632, R15 ;  /* 0x00007632150f7816 */ /* 0x008fe2000000000f */
[----:B------:R-:W-:-:S06]  /*31760*/  IMAD.WIDE R10, R37, 0x2, R4 ;  /* 0x00000002250a7825 */ /* 0x000fcc00078e0204 */
[----:B------:R-:W3:Y:S01]  /*31770*/  LDC R33, c[0x0][0x228] ;  /* 0x00008a00ff217b82 */ /* 0x000ee20000000800 */
[----:B------:R-:W-:Y:S01]  /*31780*/  IMAD.IADD R37, R37, 0x1, R77 ;  /* 0x0000000125257824 */ /* 0x000fe200078e024d */
[----:B------:R5:W-:Y:S01]  /*31790*/  @P0 STG.E.U16 desc[UR60][R10.64], R15 ;  /* 0x0000000f0a000986 */ /* 0x000be2000c10153c */
[----:B-1----:R-:W-:Y:S02]  /*317a0*/  ISETP.LT.AND P0, PT, R153, R2, !P1 ;  /* 0x000000029900720c */ /* 0x002fe40004f01270 */
[C---:B----4-:R-:W-:Y:S01]  /*317b0*/  IMAD.WIDE R20, R37.reuse, 0x2, R8 ;  /* 0x0000000225147825 */ /* 0x050fe200078e0208 */
[----:B------:R-:W-:Y:S02]  /*317c0*/  ISETP.LT.AND P1, PT, R152, R16, !P1 ;  /* 0x000000109800720c */ /* 0x000fe40004f21270 */
[----:B------:R-:W1:Y:S01]  /*317d0*/  LDC R28, c[0x0][0x228] ;  /* 0x00008a00ff1c7b82 */ /* 0x000e620000000800 */
[----:B------:R-:W-:Y:S02]  /*317e0*/  VIADD R2, R0, 0x1f ;  /* 0x0000001f00027836 */ /* 0x000fe40000000000 */
[----:B-----5:R-:W-:Y:S01]  /*317f0*/  IMAD.WIDE R14, R37, 0x2, R12 ;  /* 0x00000002250e7825 */ /* 0x020fe200078e020c */
[----:B------:R-:W-:-:S04]  /*31800*/  PRMT R11, R17, 0x7632, R11 ;  /* 0x00007632110b7816 */ /* 0x000fc8000000000b */
[----:B------:R-:W4:Y:S01]  /*31810*/  LDC R0, c[0x0][0x228] ;  /* 0x00008a00ff007b82 */ /* 0x000f220000000800 */
[----:B------:R5:W-:Y:S01]  /*31820*/  @P6 STG.E.U16 desc[UR60][R14.64], R17 ;  /* 0x000000110e006986 */ /* 0x000be2000c10153c */
[----:B------:R-:W-:-:S03]  /*31830*/  ISETP.GE.AND P6, PT, R2, R3, PT ;  /* 0x000000030200720c */ /* 0x000fc60003fc6270 */
[----:B------:R5:W-:Y:S03]  /*31840*/  @P4 STG.E.U16 desc[UR60][R20.64], R11 ;  /* 0x0000000b14004986 */ /* 0x000be6000c10153c */
[----:B------:R-:W1:Y:S01]  /*31850*/  LDC R29, c[0x0][0x228] ;  /* 0x00008a00ff1d7b82 */ /* 0x000e620000000800 */
[----:B0-----:R-:W-:Y:S01]  /*31860*/  ISETP.LT.AND P4, PT, R155, R24, !P2 ;  /* 0x000000189b00720c */ /* 0x001fe20005781270 */
[----:B------:R-:W-:-:S06]  /*31870*/  IMAD.WIDE R2, R37, 0x2, R6 ;  /* 0x0000000225027825 */ /* 0x000fcc00078e0206 */
[----:B------:R-:W0:Y:S01]  /*31880*/  LDC R24, c[0x0][0x228] ;  /* 0x00008a00ff187b82 */ /* 0x000e220000000800 */
[----:B-----5:R-:W-:Y:S01]  /*31890*/  PRMT R15, R25, 0x7632, R15 ;  /* 0x00007632190f7816 */ /* 0x020fe2000000000f */
[----:B------:R-:W-:Y:S01]  /*318a0*/  IMAD.WIDE R10, R37, 0x2, R4 ;  /* 0x00000002250a7825 */ /* 0x000fe200078e0204 */
[----:B------:R5:W-:Y:S01]  /*318b0*/  @P0 STG.E.U16 desc[UR60][R2.64], R25 ;  /* 0x0000001902000986 */ /* 0x000be2000c10153c */
[----:B--2---:R-:W-:-:S03]  /*318c0*/  ISETP.LT.AND P0, PT, R154, R32, !P2 ;  /* 0x000000209a00720c */ /* 0x004fc60005701270 */
[----:B------:R2:W-:Y:S01]  /*318d0*/  @P1 STG.E.U16 desc[UR60][R10.64], R15 ;  /* 0x0000000f0a001986 */ /* 0x0005e2000c10153c */
[----:B---3--:R-:W-:Y:S01]  /*318e0*/  ISETP.LT.AND P1, PT, R153, R33, !P2 ;  /* 0x000000219900720c */ /* 0x008fe20005721270 */
[----:B------:R-:W-:Y:S01]  /*318f0*/  IMAD.IADD R37, R37, 0x1, R77 ;  /* 0x0000000125257824 */ /* 0x000fe200078e024d */
[----:B------:R-:W3:Y:S03]  /*31900*/  LDC R20, c[0x0][0x228] ;  /* 0x00008a00ff147b82 */ /* 0x000ee60000000800 */
[----:B------:R-:W-:-:S05]  /*31910*/  IMAD.WIDE R16, R37, 0x2, R8 ;  /* 0x0000000225107825 */ /* 0x000fca00078e0208 */
[----:B-----5:R-:W5:Y:S01]  /*31920*/  LDC R25, c[0x0][0x228] ;  /* 0x00008a00ff197b82 */ /* 0x020f620000000800 */
[----:B--2---:R-:W-:Y:S01]  /*31930*/  IMAD.WIDE R14, R37, 0x2, R12 ;  /* 0x00000002250e7825 */ /* 0x004fe200078e020c */
[----:B------:R-:W-:-:S03]  /*31940*/  PRMT R11, R74, 0x7632, R11 ;  /* 0x000076324a0b7816 */ /* 0x000fc6000000000b */
[----:B------:R-:W-:Y:S01]  /*31950*/  IMAD.WIDE R2, R37, 0x2, R6 ;  /* 0x0000000225027825 */ /* 0x000fe200078e0206 */
[----:B------:R-:W-:Y:S01]  /*31960*/  @P4 STG.E.U16 desc[UR60][R14.64], R74 ;  /* 0x0000004a0e004986 */ /* 0x000fe2000c10153c */
[----:B------:R-:W-:Y:S01]  /*31970*/  ISETP.LT.AND P2, PT, R152, R34, !P2 ;  /* 0x000000229800720c */ /* 0x000fe20005741270 */
[----:B------:R-:W2:Y:S01]  /*31980*/  LDC R30, c[0x0][0x228] ;  /* 0x00008a00ff1e7b82 */ /* 0x000ea20000000800 */
[----:B----4-:R-:W-:Y:S01]  /*31990*/  ISETP.LT.AND P4, PT, R155, R0, !P3 ;  /* 0x000000009b00720c */ /* 0x010fe20005f81270 */
[----:B------:R-:W-:Y:S01]  /*319a0*/  @P0 STG.E.U16 desc[UR60][R16.64], R11 ;  /* 0x0000000b10000986 */ /* 0x000fe2000c10153c */
[----:B-1----:R-:W-:-:S03]  /*319b0*/  ISETP.LT.AND P0, PT, R154, R28, !P3 ;  /* 0x0000001c9a00720c */ /* 0x002fc60005f01270 */
[----:B------:R1:W-:Y:S01]  /*319c0*/  @P1 STG.E.U16 desc[UR60][R2.64], R22 ;  /* 0x0000001602001986 */ /* 0x0003e2000c10153c */
[----:B------:R-:W-:Y:S01]  /*319d0*/  ISETP.LT.AND P1, PT, R153, R29, !P3 ;  /* 0x0000001d9900720c */ /* 0x000fe20005f21270 */
[----:B------:R-:W4:Y:S01]  /*319e0*/  LDC R0, c[0x0][0x228] ;  /* 0x00008a00ff007b82 */ /* 0x000f220000000800 */
[----:B0-----:R-:W-:Y:S01]  /*319f0*/  ISETP.LT.AND P3, PT, R152, R24, !P3 ;  /* 0x000000189800720c */ /* 0x001fe20005f61270 */
[----:B------:R-:W-:-:S06]  /*31a00*/  IMAD.IADD R21, R37, 0x1, R77 ;  /* 0x0000000125157824 */ /* 0x000fcc00078e024d */
[----:B------:R-:W0:Y:S01]  /*31a10*/  LDC R28, c[0x0][0x228] ;  /* 0x00008a00ff1c7b82 */ /* 0x000e220000000800 */
[----:B-1----:R-:W-:Y:S01]  /*31a20*/  PRMT R3, R22, 0x7632, R3 ;  /* 0x0000763216037816 */ /* 0x002fe20000000003 */
[----:B------:R-:W-:-:S06]  /*31a30*/  IMAD.WIDE R10, R37, 0x2, R4 ;  /* 0x00000002250a7825 */ /* 0x000fcc00078e0204 */
[----:B------:R-:W1:Y:S01]  /*31a40*/  LDC R29, c[0x0][0x228] ;  /* 0x00008a00ff1d7b82 */ /* 0x000e620000000800 */
[----:B------:R-:W-:-:S07]  /*31a50*/  IMAD.WIDE R14, R21, 0x2, R12 ;  /* 0x00000002150e7825 */ /* 0x000fce00078e020c */
[----:B------:R-:W1:Y:S01]  /*31a60*/  LDC R24, c[0x0][0x228] ;  /* 0x00008a00ff187b82 */ /* 0x000e620000000800 */
[----:B------:R-:W-:Y:S01]  /*31a70*/  IMAD.WIDE R16, R21, 0x2, R8 ;  /* 0x0000000215107825 */ /* 0x000fe200078e0208 */
[----:B------:R-:W-:-:S06]  /*31a80*/  PRMT R31, R18, 0x7632, R31 ;  /* 0x00007632121f7816 */ /* 0x000fcc000000001f */
[----:B------:R-:W1:Y:S01]  /*31a90*/  LDC R22, c[0x0][0x228] ;  /* 0x00008a00ff167b82 */ /* 0x000e620000000800 */
[----:B------:R2:W-:Y:S01]  /*31aa0*/  @P2 STG.E.U16 desc[UR60][R10.64], R3 ;  /* 0x000000030a002986 */ /* 0x0005e2000c10153c */
[----:B---3--:R-:W-:-:S03]  /*31ab0*/  ISETP.LT.AND P2, PT, R155, R20, !P5 ;  /* 0x000000149b00720c */ /* 0x008fc60006f41270 */
[----:B------:R3:W-:Y:S04]  /*31ac0*/  @P4 STG.E.U16 desc[UR60][R14.64], R18 ;  /* 0x000000120e004986 */ /* 0x0007e8000c10153c */
[----:B------:R1:W-:Y:S01]  /*31ad0*/  @P0 STG.E.U16 desc[UR60][R16.64], R31 ;  /* 0x0000001f10000986 */ /* 0x0003e2000c10153c */
[----:B-----5:R-:W-:Y:S01]  /*31ae0*/  ISETP.LT.AND P0, PT, R153, R25, !P5 ;  /* 0x000000199900720c */ /* 0x020fe20006f01270 */
[C---:B------:R-:W-:Y:S02]  /*31af0*/  IMAD.IADD R25, R21.reuse, 0x1, R77 ;  /* 0x0000000115197824 */ /* 0x040fe400078e024d */
[----:B--2---:R-:W-:Y:S01]  /*31b00*/  IMAD.WIDE R2, R21, 0x2, R6 ;  /* 0x0000000215027825 */ /* 0x004fe200078e0206 */
[----:B------:R-:W-:-:S03]  /*31b10*/  ISETP.LT.AND P4, PT, R154, R30, !P5 ;  /* 0x0000001e9a00720c */ /* 0x000fc60006f81270 */
[----:B------:R-:W-:Y:S01]  /*31b20*/  IMAD.WIDE R20, R21, 0x2, R4 ;  /* 0x0000000215147825 */ /* 0x000fe200078e0204 */
[----:B---3--:R-:W-:-:S03]  /*31b30*/  PRMT R15, R26, 0x7632, R15 ;  /* 0x000076321a0f7816 */ /* 0x008fc6000000000f */
[----:B------:R-:W-:Y:S01]  /*31b40*/  IMAD.WIDE R10, R25, 0x2, R12 ;  /* 0x00000002190a7825 */ /* 0x000fe200078e020c */
[----:B----4-:R-:W-:Y:S01]  /*31b50*/  ISETP.LT.AND P5, PT, R152, R0, !P5 ;  /* 0x000000009800720c */ /* 0x010fe20006fa1270 */
[----:B------:R-:W-:Y:S01]  /*31b60*/  @P1 STG.E.U16 desc[UR60][R2.64], R26 ;  /* 0x0000001a02001986 */ /* 0x000fe2000c10153c */
[----:B0-----:R-:W-:-:S03]  /*31b70*/  ISETP.LT.AND P1, PT, R155, R28, !P6 ;  /* 0x0000001c9b00720c */ /* 0x001fc60007721270 */
[----:B------:R0:W-:Y:S01]  /*31b80*/  @P3 STG.E.U16 desc[UR60][R20.64], R15 ;  /* 0x0000000f14003986 */ /* 0x0001e2000c10153c */
[----:B-1----:R-:W-:-:S03]  /*31b90*/  ISETP.LT.AND P3, PT, R154, R29, !P6 ;  /* 0x0000001d9a00720c */ /* 0x002fc60007761270 */
[----:B------:R1:W-:Y:S01]  /*31ba0*/  @P2 STG.E.U16 desc[UR60][R10.64], R75 ;  /* 0x0000004b0a002986 */ /* 0x0003e2000c10153c */
[----:B------:R-:W-:Y:S01]  /*31bb0*/  ISETP.LT.AND P2, PT, R153, R24, !P6 ;  /* 0x000000189900720c */ /* 0x000fe20007741270 */
[C---:B------:R-:W-:Y:S01]  /*31bc0*/  IMAD.IADD R77, R25.reuse, 0x1, R77 ;  /* 0x00000001194d7824 */ /* 0x040fe200078e024d */
[----:B------:R-:W-:Y:S01]  /*31bd0*/  ISETP.LT.AND P6, PT, R152, R22, !P6 ;  /* 0x000000169800720c */ /* 0x000fe200077c1270 */
[----:B------:R-:W-:Y:S01]  /*31be0*/  IMAD.WIDE R16, R25, 0x2, R6 ;  /* 0x0000000219107825 */ /* 0x000fe200078e0206 */
[----:B------:R-:W-:-:S03]  /*31bf0*/  PRMT R0, R75, 0x7632, R0 ;  /* 0x000076324b007816 */ /* 0x000fc60000000000 */
[----:B0-----:R-:W-:-:S04]  /*31c00*/  IMAD.WIDE R14, R25, 0x2, R8 ;  /* 0x00000002190e7825 */ /* 0x001fc800078e0208 */
[----:B------:R-:W-:Y:S01]  /*31c10*/  IMAD.WIDE R2, R25, 0x2, R4 ;  /* 0x0000000219027825 */ /* 0x000fe200078e0204 */
[----:B-1----:R-:W-:Y:S01]  /*31c20*/  PRMT R11, R23, 0x7632, R11 ;  /* 0x00007632170b7816 */ /* 0x002fe2000000000b */
[----:B------:R0:W-:Y:S01]  /*31c30*/  @P4 STG.E.U16 desc[UR60][R14.64], R0 ;  /* 0x000000000e004986 */ /* 0x0001e2000c10153c */
[----:B------:R-:W-:Y:S01]  /*31c40*/  PRMT R10, R19, 0x7632, R10 ;  /* 0x00007632130a7816 */ /* 0x000fe2000000000a */
[C---:B------:R-:W-:Y:S02]  /*31c50*/  IMAD.WIDE R12, R77.reuse, 0x2, R12 ;  /* 0x000000024d0c7825 */ /* 0x040fe400078e020c */
[----:B------:R0:W-:Y:S02]  /*31c60*/  @P0 STG.E.U16 desc[UR60][R16.64], R23 ;  /* 0x0000001710000986 */ /* 0x0001e4000c10153c */
[C---:B------:R-:W-:Y:S02]  /*31c70*/  IMAD.WIDE R8, R77.reuse, 0x2, R8 ;  /* 0x000000024d087825 */ /* 0x040fe400078e0208 */
[----:B------:R0:W-:Y:S02]  /*31c80*/  @P5 STG.E.U16 desc[UR60][R2.64], R11 ;  /* 0x0000000b02005986 */ /* 0x0001e4000c10153c */
[----:B------:R-:W-:-:S02]  /*31c90*/  IMAD.WIDE R6, R77, 0x2, R6 ;  /* 0x000000024d067825 */ /* 0x000fc400078e0206 */
[----:B------:R0:W-:Y:S04]  /*31ca0*/  @P1 STG.E.U16 desc[UR60][R12.64], R19 ;  /* 0x000000130c001986 */ /* 0x0001e8000c10153c */
[----:B------:R0:W-:Y:S01]  /*31cb0*/  @P3 STG.E.U16 desc[UR60][R8.64], R10 ;  /* 0x0000000a08003986 */ /* 0x0001e2000c10153c */
[----:B------:R-:W-:-:S03]  /*31cc0*/  IMAD.WIDE R4, R77, 0x2, R4 ;  /* 0x000000024d047825 */ /* 0x000fc600078e0204 */
[----:B------:R0:W-:Y:S01]  /*31cd0*/  @P2 STG.E.U16 desc[UR60][R6.64], R27 ;  /* 0x0000001b06002986 */ /* 0x0001e2000c10153c */
[----:B------:R-:W-:Y:S05]  /*31ce0*/  @!P6 EXIT ;  /* 0x000000000000e94d */ /* 0x000fea0003800000 */
[----:B0-----:R-:W-:-:S05]  /*31cf0*/  PRMT R2, R27, 0x7632, R2 ;  /* 0x000076321b027816 */ /* 0x001fca0000000002 */
[----:B------:R-:W-:Y:S01]  /*31d00*/  STG.E.U16 desc[UR60][R4.64], R2 ;  /* 0x0000000204007986 */ /* 0x000fe2000c10153c */
[----:B------:R-:W-:Y:S05]  /*31d10*/  EXIT ;  /* 0x000000000000794d */ /* 0x000fea0003800000 */
.L_x_2:
[----:B------:R-:W-:-:S00]  /*31d20*/  BRA `(.L_x_2) ;  /* 0xfffffffc00fc7947 */ /* 0x000fc0000383ffff */
[----:B------:R-:W-:-:S00]  /*31d30*/  NOP ;  /* 0x0000000000007918 */ /* 0x000fc00000000000 */
        /* <DEDUP_REMOVED lines=12> */
.L_x_3:


//--------------------- .nv.shared.matmul_kernel  --------------------------
	.section	.nv.shared.matmul_kernel,"aw",@nobits
	.sectionflags	@""
	.align	16
	.zero		1024


//--------------------- .nv.shared.reserved.0     --------------------------
	.section	.nv.shared.reserved.0,"aw",@nobits
	.weak		__nv_reservedSMEM_offset_0_alias
	.size		__nv_reservedSMEM_offset_0_alias, 0, 0
	.other		__nv_reservedSMEM_offset_0_alias,@"STO_CUDA_RESERVED_SHARED STV_DEFAULT"
__nv_reservedSMEM_offset_0_alias:
	.zero		0


//--------------------- .nv.constant0.matmul_kernel --------------------------
	.section	.nv.constant0.matmul_kernel,"a",@progbits
	.sectionflags	@""
	.align	4
.nv.constant0.matmul_kernel:
	.zero		608


//--------------------- SYMBOLS --------------------------

	.type		.nv.reservedSmem.offset0,@object
	.size		.nv.reservedSmem.offset0,0x4
